	.target	sm_80

	.elftype	@"ET_EXEC"


//--------------------- .note.nv.tkinfo           --------------------------
	.section	.note.nv.tkinfo,"",@"SHT_NOTE"
	.sectionflags	@"SHF_NOTE_NV_TKINFO"
	.tkinfo
        /*0018*/ 	.word	0x00000002
        /*0030*/ 	.string	""
        /*0030*/ 	.string	"ptxas"
        /*0030*/ 	.string	"Cuda compilation tools, release 13.0, V13.0.88"
        /*0030*/ 	.string	"Build cuda_13.0.r13.0/compiler.36424714_0"
        /*0030*/ 	.string	"-v  -suppress-debug-info  -lineinfo  -arch sm_80 "



//--------------------- .note.nv.cuinfo           --------------------------
	.section	.note.nv.cuinfo,"",@"SHT_NOTE"
	.sectionflags	@"SHF_NOTE_NV_CUINFO"
        /*0018*/ 	.short	0x0002
        /*001a*/ 	.short	0x0050
        /*001c*/ 	.short	0x0082
	.zero		2


//--------------------- .nv.info                  --------------------------
	.section	.nv.info,"",@"SHT_CUDA_INFO"
	.align	4


	//----- nvinfo : EIATTR_REGCOUNT
	.align		4
        /*0000*/ 	.byte	0x04, 0x2f
        /*0002*/ 	.short	(.L_1 - .L_0)
	.align		4
.L_0:
        /*0004*/ 	.word	index@(matmul_kernel)
        /*0008*/ 	.word	0x000000ff


	//----- nvinfo : EIATTR_FRAME_SIZE
	.align		4
.L_1:
        /*000c*/ 	.byte	0x04, 0x11
        /*000e*/ 	.short	(.L_3 - .L_2)
	.align		4
.L_2:
        /*0010*/ 	.word	index@(matmul_kernel)
        /*0014*/ 	.word	0x00002e08


	//----- nvinfo : EIATTR_MIN_STACK_SIZE
	.align		4
.L_3:
        /*0018*/ 	.byte	0x04, 0x12
        /*001a*/ 	.short	(.L_5 - .L_4)
	.align		4
.L_4:
        /*001c*/ 	.word	index@(matmul_kernel)
        /*0020*/ 	.word	0x00002e08
.L_5:


//--------------------- .nv.info.matmul_kernel    --------------------------
	.section	.nv.info.matmul_kernel,"",@"SHT_CUDA_INFO"
	.sectionflags	@""
	.align	4


	//----- nvinfo : EIATTR_CUDA_API_VERSION
	.align		4
        /*0000*/ 	.byte	0x04, 0x37
        /*0002*/ 	.short	(.L_7 - .L_6)
.L_6:
        /*0004*/ 	.word	0x00000082


	//----- nvinfo : EIATTR_SW2861232_WAR
	.align		4
.L_7:
        /*0008*/ 	.byte	0x01, 0x35
	.zero		2


	//----- nvinfo : EIATTR_PARAM_CBANK
	.align		4
        /*000c*/ 	.byte	0x04, 0x0a
        /*000e*/ 	.short	(.L_9 - .L_8)
	.align		4
.L_8:
        /*0010*/ 	.word	index@(.nv.constant0.matmul_kernel)
        /*0014*/ 	.short	0x0160
        /*0016*/ 	.short	0x0050


	//----- nvinfo : EIATTR_CBANK_PARAM_SIZE
	.align		4
.L_9:
        /*0018*/ 	.byte	0x03, 0x19
        /*001a*/ 	.short	0x0050


	//----- nvinfo : EIATTR_KPARAM_INFO
	.align		4
        /*001c*/ 	.byte	0x04, 0x17
        /*001e*/ 	.short	(.L_11 - .L_10)
.L_10:
        /*0020*/ 	.word	0x00000000
        /*0024*/ 	.short	0x000d
        /*0026*/ 	.short	0x0048
        /*0028*/ 	.byte	0x00, 0xf4, 0x21, 0x00


	//----- nvinfo : EIATTR_KPARAM_INFO
	.align		4
.L_11:
        /*002c*/ 	.byte	0x04, 0x17
        /*002e*/ 	.short	(.L_13 - .L_12)
.L_12:
        /*0030*/ 	.word	0x00000000
        /*0034*/ 	.short	0x000c
        /*0036*/ 	.short	0x0040
        /*0038*/ 	.byte	0x00, 0xf4, 0x21, 0x00


	//----- nvinfo : EIATTR_KPARAM_INFO
	.align		4
.L_13:
        /*003c*/ 	.byte	0x04, 0x17
        /*003e*/ 	.short	(.L_15 - .L_14)
.L_14:
        /*0040*/ 	.word	0x00000000
        /*0044*/ 	.short	0x000b
        /*0046*/ 	.short	0x0038
        /*0048*/ 	.byte	0x00, 0xf0, 0x11, 0x00


	//----- nvinfo : EIATTR_KPARAM_INFO
	.align		4
.L_15:
        /*004c*/ 	.byte	0x04, 0x17
        /*004e*/ 	.short	(.L_17 - .L_16)
.L_16:
        /*0050*/ 	.word	0x00000000
        /*0054*/ 	.short	0x000a
        /*0056*/ 	.short	0x0034
        /*0058*/ 	.byte	0x00, 0xf0, 0x11, 0x00


	//----- nvinfo : EIATTR_KPARAM_INFO
	.align		4
.L_17:
        /*005c*/ 	.byte	0x04, 0x17
        /*005e*/ 	.short	(.L_19 - .L_18)
.L_18:
        /*0060*/ 	.word	0x00000000
        /*0064*/ 	.short	0x0009
        /*0066*/ 	.short	0x0030
        /*0068*/ 	.byte	0x00, 0xf0, 0x11, 0x00


	//----- nvinfo : EIATTR_KPARAM_INFO
	.align		4
.L_19:
        /*006c*/ 	.byte	0x04, 0x17
        /*006e*/ 	.short	(.L_21 - .L_20)
.L_20:
        /*0070*/ 	.word	0x00000000
        /*0074*/ 	.short	0x0008
        /*0076*/ 	.short	0x002c
        /*0078*/ 	.byte	0x00, 0xf0, 0x11, 0x00


	//----- nvinfo : EIATTR_KPARAM_INFO
	.align		4
.L_21:
        /*007c*/ 	.byte	0x04, 0x17
        /*007e*/ 	.short	(.L_23 - .L_22)
.L_22:
        /*0080*/ 	.word	0x00000000
        /*0084*/ 	.short	0x0007
        /*0086*/ 	.short	0x0028
        /*0088*/ 	.byte	0x00, 0xf0, 0x11, 0x00


	//----- nvinfo : EIATTR_KPARAM_INFO
	.align		4
.L_23:
        /*008c*/ 	.byte	0x04, 0x17
        /*008e*/ 	.short	(.L_25 - .L_24)
.L_24:
        /*0090*/ 	.word	0x00000000
        /*0094*/ 	.short	0x0006
        /*0096*/ 	.short	0x0024
        /*0098*/ 	.byte	0x00, 0xf0, 0x11, 0x00


	//----- nvinfo : EIATTR_KPARAM_INFO
	.align		4
.L_25:
        /*009c*/ 	.byte	0x04, 0x17
        /*009e*/ 	.short	(.L_27 - .L_26)
.L_26:
        /*00a0*/ 	.word	0x00000000
        /*00a4*/ 	.short	0x0005
        /*00a6*/ 	.short	0x0020
        /*00a8*/ 	.byte	0x00, 0xf0, 0x11, 0x00


	//----- nvinfo : EIATTR_KPARAM_INFO
	.align		4
.L_27:
        /*00ac*/ 	.byte	0x04, 0x17
        /*00ae*/ 	.short	(.L_29 - .L_28)
.L_28:
        /*00b0*/ 	.word	0x00000000
        /*00b4*/ 	.short	0x0004
        /*00b6*/ 	.short	0x001c
        /*00b8*/ 	.byte	0x00, 0xf0, 0x11, 0x00


	//----- nvinfo : EIATTR_KPARAM_INFO
	.align		4
.L_29:
        /*00bc*/ 	.byte	0x04, 0x17
        /*00be*/ 	.short	(.L_31 - .L_30)
.L_30:
        /*00c0*/ 	.word	0x00000000
        /*00c4*/ 	.short	0x0003
        /*00c6*/ 	.short	0x0018
        /*00c8*/ 	.byte	0x00, 0xf0, 0x11, 0x00


	//----- nvinfo : EIATTR_KPARAM_INFO
	.align		4
.L_31:
        /*00cc*/ 	.byte	0x04, 0x17
        /*00ce*/ 	.short	(.L_33 - .L_32)
.L_32:
        /*00d0*/ 	.word	0x00000000
        /*00d4*/ 	.short	0x0002
        /*00d6*/ 	.short	0x0010
        /*00d8*/ 	.byte	0x00, 0xf4, 0x21, 0x00


	//----- nvinfo : EIATTR_KPARAM_INFO
	.align		4
.L_33:
        /*00dc*/ 	.byte	0x04, 0x17
        /*00de*/ 	.short	(.L_35 - .L_34)
.L_34:
        /*00e0*/ 	.word	0x00000000
        /*00e4*/ 	.short	0x0001
        /*00e6*/ 	.short	0x0008
        /*00e8*/ 	.byte	0x00, 0xf4, 0x21, 0x00


	//----- nvinfo : EIATTR_KPARAM_INFO
	.align		4
.L_35:
        /*00ec*/ 	.byte	0x04, 0x17
        /*00ee*/ 	.short	(.L_37 - .L_36)
.L_36:
        /*00f0*/ 	.word	0x00000000
        /*00f4*/ 	.short	0x0000
        /*00f6*/ 	.short	0x0000
        /*00f8*/ 	.byte	0x00, 0xf4, 0x21, 0x00


	//----- nvinfo : EIATTR_MAXREG_COUNT
	.align		4
.L_37:
        /*00fc*/ 	.byte	0x03, 0x1b
        /*00fe*/ 	.short	0x00ff


	//----- nvinfo : EIATTR_NUM_BARRIERS
	.align		4
        /*0100*/ 	.byte	0x02, 0x4c
        /*0102*/ 	.byte	0x01
	.zero		1


	//----- nvinfo : EIATTR_ANNOTATIONS
	.align		4
        /*0104*/ 	.byte	0x04, 0x55
        /*0106*/ 	.short	(.L_39 - .L_38)


	//   ....[0]....
.L_38:
        /*0108*/ 	.word	0x00000001
        /*010c*/ 	.byte	0xd0, 0x05, 0x00, 0x00, 0x01, 0x00, 0x00, 0x00, 0x20, 0x06, 0x00, 0x00, 0x01, 0x00, 0x00, 0x00
        /* <DEDUP_REMOVED lines=2243> */
        /*8d4c*/ 	.byte	0x60, 0x83, 0x02, 0x00, 0x01, 0x00, 0x00, 0x00, 0x80, 0x83, 0x02, 0x00


	//----- nvinfo : EIATTR_MERCURY_ISA_VERSION
	.align		4
.L_39:
        /*8d58*/ 	.byte	0x03, 0x5f
        /*8d5a*/ 	.short	0x0000


	//----- nvinfo : EIATTR_COOP_GROUP_MASK_REGIDS
	.align		4
        /*8d5c*/ 	.byte	0x04, 0x29
        /*8d5e*/ 	.short	(.L_41 - .L_40)


	//   ....[0]....
.L_40:
        /*8d60*/ 	.word	0xffffffff


	//   ....[1]....
        /*8d64*/ 	.word	0xffffffff


	//   ....[2]....
        /*8d68*/ 	.word	0xffffffff


	//   ....[3]....
        /*8d6c*/ 	.word	0xffffffff


	//   ....[4]....
        /*8d70*/ 	.word	0xffffffff


	//   ....[5]....
        /*8d74*/ 	.word	0xffffffff


	//   ....[6]....
        /*8d78*/ 	.word	0xffffffff


	//   ....[7]....
        /*8d7c*/ 	.word	0xffffffff


	//   ....[8]....
        /*8d80*/ 	.word	0xffffffff


	//   ....[9]....
        /*8d84*/ 	.word	0xffffffff


	//   ....[10]....
        /*8d88*/ 	.word	0xffffffff


	//   ....[11]....
        /*8d8c*/ 	.word	0xffffffff


	//   ....[12]....
        /*8d90*/ 	.word	0xffffffff


	//   ....[13]....
        /*8d94*/ 	.word	0xffffffff


	//   ....[14]....
        /*8d98*/ 	.word	0xffffffff


	//   ....[15]....
        /*8d9c*/ 	.word	0xffffffff


	//   ....[16]....
        /*8da0*/ 	.word	0xffffffff


	//   ....[17]....
        /*8da4*/ 	.word	0xffffffff


	//   ....[18]....
        /*8da8*/ 	.word	0xffffffff


	//   ....[19]....
        /*8dac*/ 	.word	0xffffffff


	//   ....[20]....
        /*8db0*/ 	.word	0xffffffff


	//   ....[21]....
        /*8db4*/ 	.word	0xffffffff


	//   ....[22]....
        /*8db8*/ 	.word	0xffffffff


	//   ....[23]....
        /*8dbc*/ 	.word	0xffffffff


	//   ....[24]....
        /*8dc0*/ 	.word	0xffffffff


	//   ....[25]....
        /*8dc4*/ 	.word	0xffffffff


	//   ....[26]....
        /*8dc8*/ 	.word	0xffffffff


	//   ....[27]....
        /*8dcc*/ 	.word	0xffffffff


	//   ....[28]....
        /*8dd0*/ 	.word	0xffffffff


	//   ....[29]....
        /*8dd4*/ 	.word	0xffffffff


	//   ....[30]....
        /*8dd8*/ 	.word	0xffffffff


	//----- nvinfo : EIATTR_COOP_GROUP_INSTR_OFFSETS
	.align		4
.L_41:
        /*8ddc*/ 	.byte	0x04, 0x28
        /*8dde*/ 	.short	(.L_43 - .L_42)


	//   ....[0]....
.L_42:
        /*8de0*/ 	.word	0x000688d0


	//   ....[1]....
        /*8de4*/ 	.word	0x00068a30


	//   ....[2]....
        /*8de8*/ 	.word	0x00068b30


	//   ....[3]....
        /*8dec*/ 	.word	0x00068bf0


	//   ....[4]....
        /*8df0*/ 	.word	0x00068d40


	//   ....[5]....
        /*8df4*/ 	.word	0x00068d90


	//   ....[6]....
        /*8df8*/ 	.word	0x00068ec0


	//   ....[7]....
        /*8dfc*/ 	.word	0x00068f10


	//   ....[8]....
        /*8e00*/ 	.word	0x00069090


	//   ....[9]....
        /*8e04*/ 	.word	0x000690e0


	//   ....[10]....
        /*8e08*/ 	.word	0x000691f0


	//   ....[11]....
        /*8e0c*/ 	.word	0x00069240


	//   ....[12]....
        /*8e10*/ 	.word	0x00069390


	//   ....[13]....
        /*8e14*/ 	.word	0x000693e0


	//   ....[14]....
        /*8e18*/ 	.word	0x00069590


	//   ....[15]....
        /*8e1c*/ 	.word	0x000695e0


	//   ....[16]....
        /*8e20*/ 	.word	0x00069670


	//   ....[17]....
        /*8e24*/ 	.word	0x000696c0


	//   ....[18]....
        /*8e28*/ 	.word	0x00069810


	//   ....[19]....
        /*8e2c*/ 	.word	0x00069860


	//   ....[20]....
        /*8e30*/ 	.word	0x00069990


	//   ....[21]....
        /*8e34*/ 	.word	0x000699e0


	//   ....[22]....
        /*8e38*/ 	.word	0x00069b30


	//   ....[23]....
        /*8e3c*/ 	.word	0x00069b80


	//   ....[24]....
        /*8e40*/ 	.word	0x00069cd0


	//   ....[25]....
        /*8e44*/ 	.word	0x00069d20


	//   ....[26]....
        /*8e48*/ 	.word	0x00069ec0


	//   ....[27]....
        /*8e4c*/ 	.word	0x00069f10


	//   ....[28]....
        /*8e50*/ 	.word	0x0006a060


	//   ....[29]....
        /*8e54*/ 	.word	0x0006a0b0


	//   ....[30]....
        /*8e58*/ 	.word	0x0006a260


	//----- nvinfo : EIATTR_EXIT_INSTR_OFFSETS
	.align		4
.L_43:
        /*8e5c*/ 	.byte	0x04, 0x1c
        /*8e5e*/ 	.short	(.L_45 - .L_44)


	//   ....[0]....
.L_44:
        /*8e60*/ 	.word	0x0006eaf0


	//   ....[1]....
        /*8e64*/ 	.word	0x0006eb10


	//----- nvinfo : EIATTR_REQNTID
	.align		4
.L_45:
        /*8e68*/ 	.byte	0x04, 0x10
        /*8e6a*/ 	.short	(.L_47 - .L_46)
.L_46:
        /*8e6c*/ 	.word	0x00000020
        /*8e70*/ 	.word	0x00000001
        /*8e74*/ 	.word	0x00000001
.L_47:


//--------------------- .nv.callgraph             --------------------------
	.section	.nv.callgraph,"",@"SHT_CUDA_CALLGRAPH"
	.align	4
	.sectionentsize	8
	.align		4
        /*0000*/ 	.word	0x00000000
	.align		4
        /*0004*/ 	.word	0xffffffff
	.align		4
        /*0008*/ 	.word	0x00000000
	.align		4
        /*000c*/ 	.word	0xfffffffe
	.align		4
        /*0010*/ 	.word	0x00000000
	.align		4
        /*0014*/ 	.word	0xfffffffd
	.align		4
        /*0018*/ 	.word	0x00000000
	.align		4
        /*001c*/ 	.word	0xfffffffc


//--------------------- .nv.rel.action            --------------------------
	.section	.nv.rel.action,"",@"SHT_CUDA_RELOCINFO"
	.align	8
	.sectionentsize	8
        /*0000*/ 	.byte	0x73, 0x00, 0x00, 0x00, 0x00, 0x00, 0x00, 0x00, 0x00, 0x00, 0x00, 0x11, 0x25, 0x00, 0x05, 0x36


//--------------------- .nv.constant0.matmul_kernel --------------------------
	.section	.nv.constant0.matmul_kernel,"a",@progbits
	.sectionflags	@""
	.align	4
.nv.constant0.matmul_kernel:
	.zero		432


//--------------------- .text.matmul_kernel       --------------------------
	.section	.text.matmul_kernel,"ax",@progbits
	.sectioninfo	@"SHI_REGISTERS=255"
	.align	128
        .global         matmul_kernel
        .type           matmul_kernel,@function
        .size           matmul_kernel,(.L_x_3 - matmul_kernel)
        .other          matmul_kernel,@"STO_CUDA_ENTRY STV_DEFAULT"
matmul_kernel:
.text.matmul_kernel:
[----:B------:R-:W-:-:S03]  /*0000*/  IMAD.MOV.U32 R1, RZ, RZ, c[0x0][0x28] ;  /* 0x00000a00ff017624 */ /* 0x000fc600078e00ff */
[----:B------:R-:W-:Y:S01]  /*0010*/  IMAD.MOV.U32 R0, RZ, RZ, c[0x0][0x17c] ;  /* 0x00005f00ff007624 */ /* 0x000fe200078e00ff */
[----:B------:R-:W1:Y:S01]  /*0020*/  S2R R7, SR_CTAID.X ;  /* 0x0000000000077919 */ /* 0x000e620000002500 */
[----:B------:R-:W-:-:S03]  /*0030*/  IADD3 R1, R1, -0x2e08, RZ ;  /* 0xffffd1f801017810 */ /* 0x000fc60007ffe0ff */
[----:B------:R-:W-:Y:S01]  /*0040*/  IADD3 R0, R0, 0x7f, RZ ;  /* 0x0000007f00007810 */ /* 0x000fe20007ffe0ff */
[----:B------:R-:W2:Y:S03]  /*0050*/  S2R R134, SR_TID.X ;  /* 0x0000000000867919 */ /* 0x000ea60000002100 */
[----:B------:R-:W-:-:S04]  /*0060*/  SHF.R.S32.HI R3, RZ, 0x1f, R0 ;  /* 0x0000001fff037819 */ /* 0x000fc80000011400 */
[----:B------:R-:W-:-:S04]  /*0070*/  LEA.HI R3, R3, R0, RZ, 0x7 ;  /* 0x0000000003037211 */ /* 0x000fc800078f38ff */
[----:B------:R-:W-:-:S04]  /*0080*/  SHF.R.S32.HI R3, RZ, 0x7, R3 ;  /* 0x00000007ff037819 */ /* 0x000fc80000011403 */
[----:B------:R-:W-:-:S04]  /*0090*/  SHF.L.U32 R4, R3, 0x3, RZ ;  /* 0x0000000303047819 */ /* 0x000fc800000006ff */
[-C--:B------:R-:W-:Y:S02]  /*00a0*/  IABS R5, R4.reuse ;  /* 0x0000000400057213 */ /* 0x080fe40000000000 */
[----:B-1----:R-:W-:Y:S02]  /*00b0*/  IABS R8, R7 ;  /* 0x0000000700087213 */ /* 0x002fe40000000000 */
[----:B------:R-:W1:Y:S01]  /*00c0*/  I2F.RP R0, R5 ;  /* 0x0000000500007306 */ /* 0x000e620000209400 */
[----:B------:R-:W-:Y:S02]  /*00d0*/  IABS R10, R4 ;  /* 0x00000004000a7213 */ /* 0x000fe40000000000 */
[----:B--2---:R-:W-:-:S05]  /*00e0*/  LOP3.LUT R135, R134, 0x1f, RZ, 0xc0, !PT ;  /* 0x0000001f86877812 */ /* 0x004fca00078ec0ff */
[----:B-1----:R-:W1:Y:S02]  /*00f0*/  MUFU.RCP R0, R0 ;  /* 0x0000000000007308 */ /* 0x002e640000001000 */
[----:B-1----:R-:W-:Y:S01]  /*0100*/  IADD3 R2, R0, 0xffffffe, RZ ;  /* 0x0ffffffe00027810 */ /* 0x002fe20007ffe0ff */
[----:B------:R-:W-:-:S05]  /*0110*/  IMAD.MOV R0, RZ, RZ, -R10 ;  /* 0x000000ffff007224 */ /* 0x000fca00078e0a0a */
[----:B------:R1:W2:Y:S02]  /*0120*/  F2I.FTZ.U32.TRUNC.NTZ R3, R2 ;  /* 0x0000000200037305 */ /* 0x0002a4000021f000 */
[----:B-1----:R-:W-:Y:S01]  /*0130*/  MOV R2, RZ ;  /* 0x000000ff00027202 */ /* 0x002fe20000000f00 */
[----:B--2---:R-:W-:-:S04]  /*0140*/  IMAD.MOV R6, RZ, RZ, -R3 ;  /* 0x000000ffff067224 */ /* 0x004fc800078e0a03 */
[----:B------:R-:W-:Y:S02]  /*0150*/  IMAD R9, R6, R5, RZ ;  /* 0x0000000506097224 */ /* 0x000fe400078e02ff */
[----:B------:R-:W-:Y:S02]  /*0160*/  IMAD.MOV.U32 R6, RZ, RZ, R8 ;  /* 0x000000ffff067224 */ /* 0x000fe400078e0008 */
[----:B------:R-:W-:-:S06]  /*0170*/  IMAD.HI.U32 R3, R3, R9, R2 ;  /* 0x0000000903037227 */ /* 0x000fcc00078e0002 */
[----:B------:R-:W-:-:S04]  /*0180*/  IMAD.HI.U32 R3, R3, R6, RZ ;  /* 0x0000000603037227 */ /* 0x000fc800078e00ff */
[----:B------:R-:W-:-:S05]  /*0190*/  IMAD R0, R3, R0, R6 ;  /* 0x0000000003007224 */ /* 0x000fca00078e0206 */
[----:B------:R-:W-:-:S13]  /*01a0*/  ISETP.GT.U32.AND P1, PT, R5, R0, PT ;  /* 0x000000000500720c */ /* 0x000fda0003f24070 */
[----:B------:R-:W-:Y:S01]  /*01b0*/  @!P1 IMAD.IADD R0, R0, 0x1, -R5 ;  /* 0x0000000100009824 */ /* 0x000fe200078e0a05 */
[----:B------:R-:W-:Y:S02]  /*01c0*/  @!P1 IADD3 R3, R3, 0x1, RZ ;  /* 0x0000000103039810 */ /* 0x000fe40007ffe0ff */
[----:B------:R-:W-:Y:S02]  /*01d0*/  ISETP.NE.AND P1, PT, R4, RZ, PT ;  /* 0x000000ff0400720c */ /* 0x000fe40003f25270 */
[----:B------:R-:W-:Y:S02]  /*01e0*/  ISETP.GE.U32.AND P0, PT, R0, R5, PT ;  /* 0x000000050000720c */ /* 0x000fe40003f06070 */
[----:B------:R-:W-:-:S04]  /*01f0*/  LOP3.LUT R0, R7, R4, RZ, 0x3c, !PT ;  /* 0x0000000407007212 */ /* 0x000fc800078e3cff */
[----:B------:R-:W-:Y:S02]  /*0200*/  ISETP.GE.AND P2, PT, R0, RZ, PT ;  /* 0x000000ff0000720c */ /* 0x000fe40003f46270 */
[----:B------:R-:W-:-:S04]  /*0210*/  MOV R0, c[0x0][0x178] ;  /* 0x00005e0000007a02 */ /* 0x000fc80000000f00 */
[----:B------:R-:W-:Y:S02]  /*0220*/  IADD3 R0, R0, 0x3f, RZ ;  /* 0x0000003f00007810 */ /* 0x000fe40007ffe0ff */
[----:B------:R-:W-:-:S05]  /*0230*/  @P0 IADD3 R3, R3, 0x1, RZ ;  /* 0x0000000103030810 */ /* 0x000fca0007ffe0ff */
[----:B------:R-:W-:Y:S01]  /*0240*/  IMAD.MOV.U32 R2, RZ, RZ, R3 ;  /* 0x000000ffff027224 */ /* 0x000fe200078e0003 */
[----:B------:R-:W-:-:S03]  /*0250*/  SHF.R.S32.HI R3, RZ, 0x1f, R0 ;  /* 0x0000001fff037819 */ /* 0x000fc60000011400 */
[----:B------:R-:W-:Y:S01]  /*0260*/  @!P2 IMAD.MOV R2, RZ, RZ, -R2 ;  /* 0x000000ffff02a224 */ /* 0x000fe200078e0a02 */
[----:B------:R-:W-:Y:S02]  /*0270*/  @!P1 LOP3.LUT R2, RZ, R4, RZ, 0x33, !PT ;  /* 0x00000004ff029212 */ /* 0x000fe400078e33ff */
[----:B------:R-:W-:Y:S02]  /*0280*/  LEA.HI R3, R3, R0, RZ, 0x6 ;  /* 0x0000000003037211 */ /* 0x000fe400078f30ff */
[----:B------:R-:W-:Y:S01]  /*0290*/  SHF.L.U32 R10, R2, 0x3, RZ ;  /* 0x00000003020a7819 */ /* 0x000fe200000006ff */
[----:B------:R-:W-:Y:S01]  /*02a0*/  IMAD.MOV R2, RZ, RZ, -R2 ;  /* 0x000000ffff027224 */ /* 0x000fe200078e0a02 */
[----:B------:R-:W-:Y:S02]  /*02b0*/  IABS R0, c[0x0][0x17c] ;  /* 0x00005f0000007a13 */ /* 0x000fe40000000000 */
[----:B------:R-:W-:Y:S01]  /*02c0*/  LEA.HI.SX32 R3, R3, -R10, 0x1a ;  /* 0x8000000a03037211 */ /* 0x000fe200078fd2ff */
[----:B------:R-:W-:Y:S01]  /*02d0*/  IMAD R15, R4, R2, R7 ;  /* 0x00000002040f7224 */ /* 0x000fe200078e0207 */
[----:B------:R-:W-:Y:S01]  /*02e0*/  MOV R4, RZ ;  /* 0x000000ff00047202 */ /* 0x000fe20000000f00 */
[----:B------:R-:W-:Y:S01]  /*02f0*/  I2F.RP R9, R0 ;  /* 0x0000000000097306 */ /* 0x000fe20000209400 */
[----:B------:R-:W-:-:S02]  /*0300*/  IMNMX R12, R3, 0x8, PT ;  /* 0x00000008030c7817 */ /* 0x000fc40003800200 */
[----:B------:R-:W-:Y:S02]  /*0310*/  IABS R2, R15 ;  /* 0x0000000f00027213 */ /* 0x000fe40000000000 */
[----:B------:R-:W-:Y:S02]  /*0320*/  IABS R11, R12 ;  /* 0x0000000c000b7213 */ /* 0x000fe40000000000 */
[----:B------:R-:W-:Y:S02]  /*0330*/  IABS R3, c[0x0][0x178] ;  /* 0x00005e0000037a13 */ /* 0x000fe40000000000 */
[----:B------:R-:W1:Y:S08]  /*0340*/  I2F.RP R6, R11 ;  /* 0x0000000b00067306 */ /* 0x000e700000209400 */
[----:B------:R-:W-:Y:S08]  /*0350*/  I2F.RP R8, R3 ;  /* 0x0000000300087306 */ /* 0x000ff00000209400 */
[----:B-1----:R-:W1:Y:S08]  /*0360*/  MUFU.RCP R6, R6 ;  /* 0x0000000600067308 */ /* 0x002e700000001000 */
[----:B------:R-:W-:Y:S01]  /*0370*/  MUFU.RCP R9, R9 ;  /* 0x0000000900097308 */ /* 0x000fe20000001000 */
[----:B-1----:R-:W-:-:S07]  /*0380*/  IADD3 R5, R6, 0xffffffe, RZ ;  /* 0x0ffffffe06057810 */ /* 0x002fce0007ffe0ff */
[----:B------:R-:W-:Y:S01]  /*0390*/  MUFU.RCP R8, R8 ;  /* 0x0000000800087308 */ /* 0x000fe20000001000 */
[----:B------:R-:W-:-:S07]  /*03a0*/  IABS R6, R12 ;  /* 0x0000000c00067213 */ /* 0x000fce0000000000 */
[----:B------:R-:W1:Y:S02]  /*03b0*/  F2I.FTZ.U32.TRUNC.NTZ R5, R5 ;  /* 0x0000000500057305 */ /* 0x000e64000021f000 */
[----:B-1----:R-:W-:-:S04]  /*03c0*/  IMAD.MOV R14, RZ, RZ, -R5 ;  /* 0x000000ffff0e7224 */ /* 0x002fc800078e0a05 */
[----:B------:R-:W-:-:S04]  /*03d0*/  IMAD R7, R14, R11, RZ ;  /* 0x0000000b0e077224 */ /* 0x000fc800078e02ff */
[----:B------:R-:W-:-:S04]  /*03e0*/  IMAD.HI.U32 R4, R5, R7, R4 ;  /* 0x0000000705047227 */ /* 0x000fc800078e0004 */
[----:B------:R-:W-:Y:S02]  /*03f0*/  IMAD.MOV.U32 R5, RZ, RZ, R2 ;  /* 0x000000ffff057224 */ /* 0x000fe400078e0002 */
[----:B------:R-:W-:Y:S01]  /*0400*/  IMAD.MOV R2, RZ, RZ, -R6 ;  /* 0x000000ffff027224 */ /* 0x000fe200078e0a06 */
[----:B------:R-:W-:Y:S01]  /*0410*/  IADD3 R6, R9, 0xffffffe, RZ ;  /* 0x0ffffffe09067810 */ /* 0x000fe20007ffe0ff */
[----:B------:R-:W-:-:S03]  /*0420*/  IMAD.HI.U32 R4, R4, R5, RZ ;  /* 0x0000000504047227 */ /* 0x000fc600078e00ff */
[----:B------:R1:W2:Y:S01]  /*0430*/  F2I.FTZ.U32.TRUNC.NTZ R7, R6 ;  /* 0x0000000600077305 */ /* 0x0002a2000021f000 */
[----:B------:R-:W-:Y:S01]  /*0440*/  IMAD R2, R4, R2, R5 ;  /* 0x0000000204027224 */ /* 0x000fe200078e0205 */
[----:B------:R-:W-:-:S04]  /*0450*/  IADD3 R5, R8, 0xffffffe, RZ ;  /* 0x0ffffffe08057810 */ /* 0x000fc80007ffe0ff */
[----:B------:R-:W-:Y:S02]  /*0460*/  ISETP.GT.U32.AND P1, PT, R11, R2, PT ;  /* 0x000000020b00720c */ /* 0x000fe40003f24070 */
[----:B------:R-:W3:Y:S01]  /*0470*/  F2I.FTZ.U32.TRUNC.NTZ R5, R5 ;  /* 0x0000000500057305 */ /* 0x000ee2000021f000 */
[----:B-1----:R-:W-:-:S10]  /*0480*/  IMAD.MOV.U32 R6, RZ, RZ, RZ ;  /* 0x000000ffff067224 */ /* 0x002fd400078e00ff */
[-C--:B------:R-:W-:Y:S02]  /*0490*/  @!P1 IADD3 R2, R2, -R11.reuse, RZ ;  /* 0x8000000b02029210 */ /* 0x080fe40007ffe0ff */
[----:B------:R-:W-:Y:S02]  /*04a0*/  @!P1 IADD3 R4, R4, 0x1, RZ ;  /* 0x0000000104049810 */ /* 0x000fe40007ffe0ff */
[----:B------:R-:W-:Y:S01]  /*04b0*/  ISETP.GE.U32.AND P0, PT, R2, R11, PT ;  /* 0x0000000b0200720c */ /* 0x000fe20003f06070 */
[----:B--2---:R-:W-:Y:S01]  /*04c0*/  IMAD.MOV R11, RZ, RZ, -R7 ;  /* 0x000000ffff0b7224 */ /* 0x004fe200078e0a07 */
[----:B------:R-:W-:Y:S02]  /*04d0*/  LOP3.LUT R2, R15, R12, RZ, 0x3c, !PT ;  /* 0x0000000c0f027212 */ /* 0x000fe400078e3cff */
[----:B------:R-:W-:Y:S01]  /*04e0*/  ISETP.NE.AND P1, PT, R12, RZ, PT ;  /* 0x000000ff0c00720c */ /* 0x000fe20003f25270 */
[----:B------:R-:W-:Y:S01]  /*04f0*/  IMAD R11, R11, R0, RZ ;  /* 0x000000000b0b7224 */ /* 0x000fe200078e02ff */
[----:B------:R-:W-:-:S02]  /*0500*/  ISETP.GE.AND P2, PT, R2, RZ, PT ;  /* 0x000000ff0200720c */ /* 0x000fc40003f46270 */
[----:B---3--:R-:W-:-:S05]  /*0510*/  IADD3 R2, RZ, -R5, RZ ;  /* 0x80000005ff027210 */ /* 0x008fca0007ffe0ff */
[----:B------:R-:W-:Y:S01]  /*0520*/  @P0 IADD3 R4, R4, 0x1, RZ ;  /* 0x0000000104040810 */ /* 0x000fe20007ffe0ff */
[----:B------:R-:W-:Y:S02]  /*0530*/  IMAD R9, R2, R3, RZ ;  /* 0x0000000302097224 */ /* 0x000fe400078e02ff */
[----:B------:R-:W-:-:S04]  /*0540*/  IMAD.HI.U32 R2, R7, R11, R6 ;  /* 0x0000000b07027227 */ /* 0x000fc800078e0006 */
[----:B------:R-:W-:Y:S02]  /*0550*/  IMAD.MOV.U32 R8, RZ, RZ, R4 ;  /* 0x000000ffff087224 */ /* 0x000fe400078e0004 */
[----:B------:R-:W-:Y:S02]  /*0560*/  IMAD.MOV.U32 R4, RZ, RZ, RZ ;  /* 0x000000ffff047224 */ /* 0x000fe400078e00ff */
[----:B------:R-:W-:Y:S01]  /*0570*/  @!P2 IMAD.MOV R8, RZ, RZ, -R8 ;  /* 0x000000ffff08a224 */ /* 0x000fe200078e0a08 */
[----:B------:R-:W-:Y:S01]  /*0580*/  @!P1 LOP3.LUT R8, RZ, R12, RZ, 0x33, !PT ;  /* 0x0000000cff089212 */ /* 0x000fe200078e33ff */
[----:B------:R-:W-:-:S03]  /*0590*/  IMAD.HI.U32 R4, R5, R9, R4 ;  /* 0x0000000905047227 */ /* 0x000fc600078e0004 */
[----:B------:R-:W-:Y:S01]  /*05a0*/  SHF.L.U32 R136, R8, 0x7, RZ ;  /* 0x0000000708887819 */ /* 0x000fe200000006ff */
[----:B------:R-:W-:-:S03]  /*05b0*/  IMAD.MOV R5, RZ, RZ, -R8 ;  /* 0x000000ffff057224 */ /* 0x000fc600078e0a08 */
[C---:B------:R-:W-:Y:S01]  /*05c0*/  IADD3 R16, R136.reuse, 0x2, RZ ;  /* 0x0000000288107810 */ /* 0x040fe20007ffe0ff */
[----:B------:R-:W-:Y:S01]  /*05d0*/  STL [R1+0x558], R136 ;  /* 0x0005588801007387 */ /* 0x000fe20000100800 */
[----:B------:R-:W-:Y:S01]  /*05e0*/  IADD3 R13, R136, 0x7f, RZ ;  /* 0x0000007f880d7810 */ /* 0x000fe20007ffe0ff */
[----:B------:R-:W-:Y:S01]  /*05f0*/  IMAD R5, R12, R5, R15 ;  /* 0x000000050c057224 */ /* 0x000fe200078e020f */
[----:B------:R-:W-:Y:S02]  /*0600*/  IABS R11, R16 ;  /* 0x00000010000b7213 */ /* 0x000fe40000000000 */
[----:B------:R-:W-:Y:S01]  /*0610*/  IADD3 R17, R136, 0x1, RZ ;  /* 0x0000000188117810 */ /* 0x000fe20007ffe0ff */
[----:B------:R1:W-:Y:S01]  /*0620*/  STL [R1+0x1f2c], R13 ;  /* 0x001f2c0d01007387 */ /* 0x0003e20000100800 */
[----:B------:R-:W-:Y:S01]  /*0630*/  IABS R133, R136 ;  /* 0x0000008800857213 */ /* 0x000fe20000000000 */
[----:B------:R-:W-:Y:S01]  /*0640*/  IMAD.HI.U32 R8, R2, R11, RZ ;  /* 0x0000000b02087227 */ /* 0x000fe200078e00ff */
[----:B------:R-:W-:Y:S01]  /*0650*/  IABS R131, R17 ;  /* 0x0000001100837213 */ /* 0x000fe20000000000 */
[----:B------:R2:W-:Y:S01]  /*0660*/  STL [R1+0x1f20], R17 ;  /* 0x001f201101007387 */ /* 0x0005e20000100800 */
[----:B------:R-:W-:Y:S01]  /*0670*/  IADD3 R252, R136, 0x6, RZ ;  /* 0x0000000688fc7810 */ /* 0x000fe20007ffe0ff */
[----:B------:R-:W-:Y:S01]  /*0680*/  IMAD.HI.U32 R6, R2, R133, RZ ;  /* 0x0000008502067227 */ /* 0x000fe200078e00ff */
[----:B------:R-:W-:Y:S01]  /*0690*/  IADD3 R8, -R8, RZ, RZ ;  /* 0x000000ff08087210 */ /* 0x000fe20007ffe1ff */
[----:B------:R3:W-:Y:S01]  /*06a0*/  STL [R1+0x1f1c], R16 ;  /* 0x001f1c1001007387 */ /* 0x0007e20000100800 */
[----:B------:R-:W-:Y:S01]  /*06b0*/  IADD3 R14, R136, 0x5, RZ ;  /* 0x00000005880e7810 */ /* 0x000fe20007ffe0ff */
[----:B------:R-:W-:Y:S01]  /*06c0*/  IMAD.HI.U32 R7, R2, R131, RZ ;  /* 0x0000008302077227 */ /* 0x000fe200078e00ff */
[----:B-1----:R-:W-:-:S02]  /*06d0*/  IABS R13, R13 ;  /* 0x0000000d000d7213 */ /* 0x002fc40000000000 */
[----:B------:R-:W-:Y:S01]  /*06e0*/  IADD3 R6, -R6, RZ, RZ ;  /* 0x000000ff06067210 */ /* 0x000fe20007ffe1ff */
[----:B------:R-:W-:Y:S01]  /*06f0*/  IMAD R130, R0, R8, R11 ;  /* 0x0000000800827224 */ /* 0x000fe200078e020b */
[----:B--2---:R-:W-:Y:S01]  /*0700*/  IADD3 R17, R136, 0x3, RZ ;  /* 0x0000000388117810 */ /* 0x004fe20007ffe0ff */
[----:B------:R-:W-:Y:S01]  /*0710*/  IMAD.HI.U32 R9, R2, R13, RZ ;  /* 0x0000000d02097227 */ /* 0x000fe200078e00ff */
[----:B------:R-:W-:Y:S02]  /*0720*/  IABS R127, R14 ;  /* 0x0000000e007f7213 */ /* 0x000fe40000000000 */
[----:B---3--:R-:W-:Y:S01]  /*0730*/  IADD3 R16, R136, 0x4, RZ ;  /* 0x0000000488107810 */ /* 0x008fe20007ffe0ff */
[----:B------:R-:W-:Y:S01]  /*0740*/  IMAD.MOV R9, RZ, RZ, -R9 ;  /* 0x000000ffff097224 */ /* 0x000fe200078e0a09 */
[----:B------:R-:W-:Y:S01]  /*0750*/  IABS R129, R17 ;  /* 0x0000001100817213 */ /* 0x000fe20000000000 */
[----:B------:R-:W-:Y:S01]  /*0760*/  IMAD.MOV R7, RZ, RZ, -R7 ;  /* 0x000000ffff077224 */ /* 0x000fe200078e0a07 */
[----:B------:R-:W-:Y:S01]  /*0770*/  IABS R11, R16 ;  /* 0x00000010000b7213 */ /* 0x000fe20000000000 */
[C---:B------:R-:W-:Y:S01]  /*0780*/  IMAD R132, R0.reuse, R9, R13 ;  /* 0x0000000900847224 */ /* 0x040fe200078e020d */
[----:B------:R-:W-:Y:S01]  /*0790*/  IABS R13, R252 ;  /* 0x000000fc000d7213 */ /* 0x000fe20000000000 */
[----:B------:R-:W-:Y:S01]  /*07a0*/  IMAD R131, R0, R7, R131 ;  /* 0x0000000700837224 */ /* 0x000fe200078e0283 */
[----:B------:R-:W-:Y:S01]  /*07b0*/  IADD3 R250, R136, 0x8, RZ ;  /* 0x0000000888fa7810 */ /* 0x000fe20007ffe0ff */
[----:B------:R-:W-:Y:S01]  /*07c0*/  IMAD.HI.U32 R7, R2, R11, RZ ;  /* 0x0000000b02077227 */ /* 0x000fe200078e00ff */
[----:B------:R-:W-:-:S02]  /*07d0*/  IADD3 R248, R136, 0xa, RZ ;  /* 0x0000000a88f87810 */ /* 0x000fc40007ffe0ff */
[----:B------:R-:W-:Y:S01]  /*07e0*/  IADD3 R249, R136, 0x9, RZ ;  /* 0x0000000988f97810 */ /* 0x000fe20007ffe0ff */
[----:B------:R-:W-:Y:S01]  /*07f0*/  IMAD.HI.U32 R9, R2, R13, RZ ;  /* 0x0000000d02097227 */ /* 0x000fe200078e00ff */
[----:B------:R-:W-:Y:S01]  /*0800*/  IADD3 R7, -R7, RZ, RZ ;  /* 0x000000ff07077210 */ /* 0x000fe20007ffe1ff */
[----:B------:R-:W-:Y:S01]  /*0810*/  STL [R1+0x2a00], R131 ;  /* 0x002a008301007387 */ /* 0x000fe20000100800 */
[----:B------:R-:W-:Y:S01]  /*0820*/  IADD3 R247, R136, 0xb, RZ ;  /* 0x0000000b88f77810 */ /* 0x000fe20007ffe0ff */
[----:B------:R-:W-:Y:S01]  /*0830*/  IMAD R133, R0, R6, R133 ;  /* 0x0000000600857224 */ /* 0x000fe200078e0285 */
[----:B------:R-:W-:Y:S01]  /*0840*/  IABS R123, R249 ;  /* 0x000000f9007b7213 */ /* 0x000fe20000000000 */
[----:B------:R-:W-:Y:S01]  /*0850*/  IMAD.HI.U32 R6, R2, R129, RZ ;  /* 0x0000008102067227 */ /* 0x000fe200078e00ff */
[----:B------:R-:W-:Y:S01]  /*0860*/  IABS R121, R247 ;  /* 0x000000f700797213 */ /* 0x000fe20000000000 */
[----:B------:R-:W-:Y:S01]  /*0870*/  STL [R1+0x1f18], R17 ;  /* 0x001f181101007387 */ /* 0x000fe20000100800 */
[C---:B------:R-:W-:Y:S01]  /*0880*/  IADD3 R140, R136.reuse, 0xe, RZ ;  /* 0x0000000e888c7810 */ /* 0x040fe20007ffe0ff */
[----:B------:R-:W-:Y:S01]  /*0890*/  IMAD.MOV R9, RZ, RZ, -R9 ;  /* 0x000000ffff097224 */ /* 0x000fe200078e0a09 */
[----:B------:R-:W-:Y:S01]  /*08a0*/  IADD3 R245, R136, 0xd, RZ ;  /* 0x0000000d88f57810 */ /* 0x000fe20007ffe0ff */
[----:B------:R-:W-:Y:S01]  /*08b0*/  IMAD.HI.U32 R8, R2, R127, RZ ;  /* 0x0000007f02087227 */ /* 0x000fe200078e00ff */
[----:B------:R-:W-:Y:S01]  /*08c0*/  IADD3 R243, R136, 0x10, RZ ;  /* 0x0000001088f37810 */ /* 0x000fe20007ffe0ff */
[----:B------:R1:W-:Y:S01]  /*08d0*/  STL [R1+0x1f24], R16 ;  /* 0x001f241001007387 */ /* 0x0003e20000100800 */
[----:B------:R-:W-:Y:S01]  /*08e0*/  IABS R119, R245 ;  /* 0x000000f500777213 */ /* 0x000fe20000000000 */
[----:B------:R-:W-:Y:S01]  /*08f0*/  IMAD R128, R0, R7, R11 ;  /* 0x0000000700807224 */ /* 0x000fe200078e020b */
[----:B------:R-:W-:Y:S01]  /*0900*/  IABS R11, R250 ;  /* 0x000000fa000b7213 */ /* 0x000fe20000000000 */
[----:B------:R-:W-:Y:S01]  /*0910*/  IMAD.MOV R6, RZ, RZ, -R6 ;  /* 0x000000ffff067224 */ /* 0x000fe200078e0a06 */
[----:B------:R-:W-:Y:S01]  /*0920*/  IADD3 R244, R136, 0xf, RZ ;  /* 0x0000000f88f47810 */ /* 0x000fe20007ffe0ff */
[C---:B------:R-:W-:Y:S01]  /*0930*/  IMAD R126, R0.reuse, R9, R13 ;  /* 0x00000009007e7224 */ /* 0x040fe200078e020d */
[----:B------:R-:W-:Y:S01]  /*0940*/  IABS R13, R248 ;  /* 0x000000f8000d7213 */ /* 0x000fe20000000000 */
[----:B------:R-:W-:Y:S01]  /*0950*/  IMAD.MOV R8, RZ, RZ, -R8 ;  /* 0x000000ffff087224 */ /* 0x000fe200078e0a08 */
[----:B------:R-:W-:Y:S01]  /*0960*/  IABS R117, R244 ;  /* 0x000000f400757213 */ /* 0x000fe20000000000 */
[----:B------:R-:W-:Y:S01]  /*0970*/  IMAD R129, R0, R6, R129 ;  /* 0x0000000600817224 */ /* 0x000fe200078e0281 */
[----:B------:R-:W-:Y:S01]  /*0980*/  IADD3 R241, R136, 0x12, RZ ;  /* 0x0000001288f17810 */ /* 0x000fe20007ffe0ff */
[----:B------:R-:W-:Y:S01]  /*0990*/  IMAD R127, R0, R8, R127 ;  /* 0x00000008007f7224 */ /* 0x000fe200078e027f */
[----:B------:R-:W-:Y:S01]  /*09a0*/  IADD3 R240, R136, 0x13, RZ ;  /* 0x0000001388f07810 */ /* 0x000fe20007ffe0ff */
[----:B------:R-:W-:Y:S01]  /*09b0*/  IMAD.HI.U32 R6, R2, R11, RZ ;  /* 0x0000000b02067227 */ /* 0x000fe200078e00ff */
[----:B------:R-:W-:Y:S01]  /*09c0*/  IADD3 R239, R136, 0x14, RZ ;  /* 0x0000001488ef7810 */ /* 0x000fe20007ffe0ff */
[----:B------:R2:W-:Y:S01]  /*09d0*/  STL [R1+0x1f28], R14 ;  /* 0x001f280e01007387 */ /* 0x0005e20000100800 */
[----:B------:R-:W-:Y:S01]  /*09e0*/  IABS R113, R240 ;  /* 0x000000f000717213 */ /* 0x000fe20000000000 */
[----:B------:R-:W-:Y:S01]  /*09f0*/  IMAD.HI.U32 R8, R2, R13, RZ ;  /* 0x0000000d02087227 */ /* 0x000fe200078e00ff */
[C---:B------:R-:W-:Y:S01]  /*0a00*/  IADD3 R238, R136.reuse, 0x15, RZ ;  /* 0x0000001588ee7810 */ /* 0x040fe20007ffe0ff */
[----:B------:R-:W-:Y:S01]  /*0a10*/  STL [R1+0x1f34], R252 ;  /* 0x001f34fc01007387 */ /* 0x000fe20000100800 */
[----:B------:R-:W-:Y:S01]  /*0a20*/  IADD3 R235, R136, 0x18, RZ ;  /* 0x0000001888eb7810 */ /* 0x000fe20007ffe0ff */
[----:B------:R-:W-:Y:S01]  /*0a30*/  IMAD.MOV R6, RZ, RZ, -R6 ;  /* 0x000000ffff067224 */ /* 0x000fe200078e0a06 */
[----:B------:R-:W-:Y:S01]  /*0a40*/  IADD3 R8, -R8, RZ, RZ ;  /* 0x000000ff08087210 */ /* 0x000fe20007ffe1ff */
[----:B------:R-:W-:Y:S01]  /*0a50*/  IMAD.HI.U32 R7, R2, R123, RZ ;  /* 0x0000007b02077227 */ /* 0x000fe200078e00ff */
[----:B------:R-:W-:-:S02]  /*0a60*/  IABS R111, R238 ;  /* 0x000000ee006f7213 */ /* 0x000fc40000000000 */
[----:B------:R-:W-:Y:S01]  /*0a70*/  IADD3 R236, R136, 0x17, RZ ;  /* 0x0000001788ec7810 */ /* 0x000fe20007ffe0ff */
[----:B------:R-:W-:Y:S01]  /*0a80*/  IMAD.HI.U32 R9, R2, R121, RZ ;  /* 0x0000007902097227 */ /* 0x000fe200078e00ff */
[C---:B------:R-:W-:Y:S02]  /*0a90*/  IADD3 R233, R136.reuse, 0x1a, RZ ;  /* 0x0000001a88e97810 */ /* 0x040fe40007ffe0ff */
[----:B------:R-:W-:Y:S01]  /*0aa0*/  IADD3 R234, R136, 0x19, RZ ;  /* 0x0000001988ea7810 */ /* 0x000fe20007ffe0ff */
[C---:B------:R-:W-:Y:S01]  /*0ab0*/  IMAD R124, R0.reuse, R6, R11 ;  /* 0x00000006007c7224 */ /* 0x040fe200078e020b */
[----:B------:R-:W-:Y:S01]  /*0ac0*/  IABS R11, R140 ;  /* 0x0000008c000b7213 */ /* 0x000fe20000000000 */
[----:B------:R-:W-:Y:S01]  /*0ad0*/  IMAD.MOV R7, RZ, RZ, -R7 ;  /* 0x000000ffff077224 */ /* 0x000fe200078e0a07 */
[----:B------:R-:W-:Y:S01]  /*0ae0*/  IABS R109, R236 ;  /* 0x000000ec006d7213 */ /* 0x000fe20000000000 */
[C---:B------:R-:W-:Y:S01]  /*0af0*/  IMAD R122, R0.reuse, R8, R13 ;  /* 0x00000008007a7224 */ /* 0x040fe200078e020d */
[----:B------:R-:W-:Y:S01]  /*0b00*/  IABS R13, R243 ;  /* 0x000000f3000d7213 */ /* 0x000fe20000000000 */
[----:B------:R-:W-:Y:S01]  /*0b10*/  IMAD.MOV R9, RZ, RZ, -R9 ;  /* 0x000000ffff097224 */ /* 0x000fe200078e0a09 */
[----:B------:R-:W-:Y:S01]  /*0b20*/  IABS R107, R234 ;  /* 0x000000ea006b7213 */ /* 0x000fe20000000000 */
[----:B------:R-:W-:Y:S01]  /*0b30*/  IMAD R123, R0, R7, R123 ;  /* 0x00000007007b7224 */ /* 0x000fe200078e027b */
[----:B------:R-:W-:Y:S01]  /*0b40*/  IADD3 R231, R136, 0x1c, RZ ;  /* 0x0000001c88e77810 */ /* 0x000fe20007ffe0ff */
[----:B------:R-:W-:Y:S01]  /*0b50*/  IMAD.HI.U32 R7, R2, R11, RZ ;  /* 0x0000000b02077227 */ /* 0x000fe200078e00ff */
[----:B------:R-:W-:-:S02]  /*0b60*/  IADD3 R229, R136, 0x1e, RZ ;  /* 0x0000001e88e57810 */ /* 0x000fc40007ffe0ff */
[----:B------:R-:W-:Y:S01]  /*0b70*/  IADD3 R230, R136, 0x1d, RZ ;  /* 0x0000001d88e67810 */ /* 0x000fe20007ffe0ff */
[----:B------:R-:W-:Y:S01]  /*0b80*/  IMAD R121, R0, R9, R121 ;  /* 0x0000000900797224 */ /* 0x000fe200078e0279 */
[----:B------:R-:W-:Y:S01]  /*0b90*/  IADD3 R228, R136, 0x1f, RZ ;  /* 0x0000001f88e47810 */ /* 0x000fe20007ffe0ff */
[C---:B------:R-:W-:Y:S01]  /*0ba0*/  IMAD.HI.U32 R6, R2.reuse, R119, RZ ;  /* 0x0000007702067227 */ /* 0x040fe200078e00ff */
[----:B------:R-:W-:Y:S02]  /*0bb0*/  IABS R103, R230 ;  /* 0x000000e600677213 */ /* 0x000fe40000000000 */
[----:B------:R-:W-:Y:S01]  /*0bc0*/  IABS R101, R228 ;  /* 0x000000e400657213 */ /* 0x000fe20000000000 */
[----:B------:R-:W-:Y:S01]  /*0bd0*/  IMAD.HI.U32 R9, R2, R13, RZ ;  /* 0x0000000d02097227 */ /* 0x000fe200078e00ff */
[----:B------:R-:W-:Y:S02]  /*0be0*/  IADD3 R6, -R6, RZ, RZ ;  /* 0x000000ff06067210 */ /* 0x000fe40007ffe1ff */
[----:B------:R-:W-:Y:S01]  /*0bf0*/  IADD3 R226, R136, 0x22, RZ ;  /* 0x0000002288e27810 */ /* 0x000fe20007ffe0ff */
[----:B------:R-:W-:Y:S01]  /*0c00*/  IMAD.MOV R7, RZ, RZ, -R7 ;  /* 0x000000ffff077224 */ /* 0x000fe200078e0a07 */
[----:B------:R-:W-:Y:S01]  /*0c10*/  IADD3 R9, -R9, RZ, RZ ;  /* 0x000000ff09097210 */ /* 0x000fe20007ffe1ff */
[----:B------:R-:W-:Y:S01]  /*0c20*/  IMAD.HI.U32 R8, R2, R117, RZ ;  /* 0x0000007502087227 */ /* 0x000fe200078e00ff */
[----:B------:R-:W-:-:S02]  /*0c30*/  IADD3 R224, R136, 0x24, RZ ;  /* 0x0000002488e07810 */ /* 0x000fc40007ffe0ff */
[----:B------:R-:W-:Y:S01]  /*0c40*/  IADD3 R227, R136, 0x21, RZ ;  /* 0x0000002188e37810 */ /* 0x000fe20007ffe0ff */
[C---:B------:R-:W-:Y:S01]  /*0c50*/  IMAD R118, R0.reuse, R7, R11 ;  /* 0x0000000700767224 */ /* 0x040fe200078e020b */
[----:B------:R-:W-:Y:S01]  /*0c60*/  IABS R11, R241 ;  /* 0x000000f1000b7213 */ /* 0x000fe20000000000 */
[----:B------:R-:W-:Y:S01]  /*0c70*/  IMAD R119, R0, R6, R119 ;  /* 0x0000000600777224 */ /* 0x000fe200078e0277 */
[----:B------:R-:W-:Y:S01]  /*0c80*/  IADD3 R225, R136, 0x23, RZ ;  /* 0x0000002388e17810 */ /* 0x000fe20007ffe0ff */
[----:B------:R-:W-:Y:S01]  /*0c90*/  IMAD R116, R0, R9, R13 ;  /* 0x0000000900747224 */ /* 0x000fe200078e020d */
[----:B------:R-:W-:Y:S01]  /*0ca0*/  IABS R13, R239 ;  /* 0x000000ef000d7213 */ /* 0x000fe20000000000 */
[----:B------:R-:W-:Y:S01]  /*0cb0*/  IMAD.MOV R8, RZ, RZ, -R8 ;  /* 0x000000ffff087224 */ /* 0x000fe200078e0a08 */
[----:B------:R-:W-:Y:S01]  /*0cc0*/  IABS R99, R227 ;  /* 0x000000e300637213 */ /* 0x000fe20000000000 */
[----:B------:R-:W-:Y:S01]  /*0cd0*/  IMAD.HI.U32 R6, R2, R11, RZ ;  /* 0x0000000b02067227 */ /* 0x000fe200078e00ff */
[----:B------:R-:W-:-:S02]  /*0ce0*/  IABS R97, R225 ;  /* 0x000000e100617213 */ /* 0x000fc40000000000 */
[----:B------:R-:W-:Y:S01]  /*0cf0*/  IADD3 R222, R136, 0x26, RZ ;  /* 0x0000002688de7810 */ /* 0x000fe20007ffe0ff */
[----:B------:R-:W-:Y:S01]  /*0d00*/  IMAD.HI.U32 R7, R2, R113, RZ ;  /* 0x0000007102077227 */ /* 0x000fe200078e00ff */
[C---:B------:R-:W-:Y:S02]  /*0d10*/  IADD3 R251, R136.reuse, 0x7, RZ ;  /* 0x0000000788fb7810 */ /* 0x040fe40007ffe0ff */
[----:B------:R-:W-:Y:S01]  /*0d20*/  IADD3 R220, R136, 0x28, RZ ;  /* 0x0000002888dc7810 */ /* 0x000fe20007ffe0ff */
[----:B------:R-:W-:Y:S01]  /*0d30*/  IMAD R117, R0, R8, R117 ;  /* 0x0000000800757224 */ /* 0x000fe200078e0275 */
[----:B------:R-:W-:Y:S01]  /*0d40*/  IADD3 R7, -R7, RZ, RZ ;  /* 0x000000ff07077210 */ /* 0x000fe20007ffe1ff */
[----:B------:R-:W-:Y:S01]  /*0d50*/  IMAD.MOV R6, RZ, RZ, -R6 ;  /* 0x000000ffff067224 */ /* 0x000fe200078e0a06 */
[----:B------:R-:W-:Y:S01]  /*0d60*/  IABS R125, R251 ;  /* 0x000000fb007d7213 */ /* 0x000fe20000000000 */
[----:B------:R-:W-:Y:S01]  /*0d70*/  IMAD.HI.U32 R8, R2, R13, RZ ;  /* 0x0000000d02087227 */ /* 0x000fe200078e00ff */
[C---:B------:R-:W-:Y:S01]  /*0d80*/  IADD3 R221, R136.reuse, 0x27, RZ ;  /* 0x0000002788dd7810 */ /* 0x040fe20007ffe0ff */
[----:B------:R-:W-:Y:S01]  /*0d90*/  STL [R1+0x1f30], R251 ;  /* 0x001f30fb01007387 */ /* 0x000fe20000100800 */
[----:B------:R-:W-:Y:S01]  /*0da0*/  IADD3 R219, R136, 0x29, RZ ;  /* 0x0000002988db7810 */ /* 0x000fe20007ffe0ff */
[----:B------:R-:W-:Y:S01]  /*0db0*/  IMAD R114, R0, R6, R11 ;  /* 0x0000000600727224 */ /* 0x000fe200078e020b */
[----:B------:R-:W-:Y:S01]  /*0dc0*/  IABS R11, R235 ;  /* 0x000000eb000b7213 */ /* 0x000fe20000000000 */
[----:B------:R-:W-:Y:S01]  /*0dd0*/  IMAD.MOV R8, RZ, RZ, -R8 ;  /* 0x000000ffff087224 */ /* 0x000fe200078e0a08 */
[----:B------:R-:W-:Y:S01]  /*0de0*/  IABS R93, R221 ;  /* 0x000000dd005d7213 */ /* 0x000fe20000000000 */
[----:B------:R-:W-:Y:S01]  /*0df0*/  IMAD.HI.U32 R9, R2, R111, RZ ;  /* 0x0000006f02097227 */ /* 0x000fe200078e00ff */
[----:B------:R-:W-:Y:S01]  /*0e00*/  IADD3 R246, R136, 0xc, RZ ;  /* 0x0000000c88f67810 */ /* 0x000fe20007ffe0ff */
[----:B------:R-:W-:Y:S01]  /*0e10*/  STL [R1+0x1f3c], R250 ;  /* 0x001f3cfa01007387 */ /* 0x000fe20000100800 */
        /* <DEDUP_REMOVED lines=8> */
[C---:B------:R-:W-:Y:S01]  /*0ea0*/  IADD3 R217, R136.reuse, 0x2b, RZ ;  /* 0x0000002b88d97810 */ /* 0x040fe20007ffe0ff */
[----:B------:R-:W-:Y:S01]  /*0eb0*/  STL [R1+0x1f38], R249 ;  /* 0x001f38f901007387 */ /* 0x000fe20000100800 */
[----:B------:R-:W-:Y:S01]  /*0ec0*/  IADD3 R214, R136, 0x2e, RZ ;  /* 0x0000002e88d67810 */ /* 0x000fe20007ffe0ff */
[----:B------:R-:W-:Y:S01]  /*0ed0*/  IMAD R111, R0, R9, R111 ;  /* 0x00000009006f7224 */ /* 0x000fe200078e026f */
[----:B------:R-:W-:Y:S01]  /*0ee0*/  IADD3 R242, R136, 0x11, RZ ;  /* 0x0000001188f27810 */ /* 0x000fe20007ffe0ff */
[----:B------:R-:W-:Y:S01]  /*0ef0*/  IMAD.MOV R7, RZ, RZ, -R7 ;  /* 0x000000ffff077224 */ /* 0x000fe200078e0a07 */
[----:B------:R-:W-:Y:S01]  /*0f00*/  IABS R89, R217 ;  /* 0x000000d900597213 */ /* 0x000fe20000000000 */
[----:B------:R-:W-:Y:S01]  /*0f10*/  IMAD.HI.U32 R6, R2, R109, RZ ;  /* 0x0000006d02067227 */ /* 0x000fe200078e00ff */
[----:B------:R-:W-:Y:S01]  /*0f20*/  IADD3 R215, R136, 0x2d, RZ ;  /* 0x0000002d88d77810 */ /* 0x000fe20007ffe0ff */
[----:B------:R-:W-:Y:S01]  /*0f30*/  STL [R1+0x1f40], R248 ;  /* 0x001f40f801007387 */ /* 0x000fe20000100800 */
[----:B------:R-:W-:Y:S01]  /*0f40*/  IABS R115, R242 ;  /* 0x000000f200737213 */ /* 0x000fe20000000000 */
[----:B------:R-:W-:Y:S01]  /*0f50*/  IMAD.HI.U32 R9, R2, R13, RZ ;  /* 0x0000000d02097227 */ /* 0x000fe200078e00ff */
[----:B------:R-:W-:Y:S01]  /*0f60*/  IABS R87, R215 ;  /* 0x000000d700577213 */ /* 0x000fe20000000000 */
[----:B------:R-:W-:Y:S01]  /*0f70*/  STL [R1+0x1f48], R247 ;  /* 0x001f48f701007387 */ /* 0x000fe20000100800 */
[----:B------:R-:W-:Y:S01]  /*0f80*/  IADD3 R212, R136, 0x30, RZ ;  /* 0x0000003088d47810 */ /* 0x000fe20007ffe0ff */
[----:B------:R-:W-:Y:S01]  /*0f90*/  IMAD.HI.U32 R8, R2, R107, RZ ;  /* 0x0000006b02087227 */ /* 0x000fe200078e00ff */
[C---:B------:R-:W-:Y:S01]  /*0fa0*/  IADD3 R237, R136.reuse, 0x16, RZ ;  /* 0x0000001688ed7810 */ /* 0x040fe20007ffe0ff */
[----:B------:R-:W-:Y:S01]  /*0fb0*/  STL [R1+0x1f54], R246 ;  /* 0x001f54f601007387 */ /* 0x000fe20000100800 */
[----:B------:R-:W-:Y:S01]  /*0fc0*/  IADD3 R211, R136, 0x31, RZ ;  /* 0x0000003188d37810 */ /* 0x000fe20007ffe0ff */
[----:B------:R-:W-:Y:S01]  /*0fd0*/  IMAD R108, R0, R7, R11 ;  /* 0x00000007006c7224 */ /* 0x000fe200078e020b */
[----:B------:R-:W-:Y:S01]  /*0fe0*/  IABS R11, R231 ;  /* 0x000000e7000b7213 */ /* 0x000fe20000000000 */
[----:B------:R-:W-:Y:S01]  /*0ff0*/  IMAD.MOV R6, RZ, RZ, -R6 ;  /* 0x000000ffff067224 */ /* 0x000fe200078e0a06 */
[----:B------:R-:W-:Y:S01]  /*1000*/  IADD3 R8, -R8, RZ, RZ ;  /* 0x000000ff08087210 */ /* 0x000fe20007ffe1ff */
[----:B------:R-:W-:Y:S01]  /*1010*/  IMAD.MOV R9, RZ, RZ, -R9 ;  /* 0x000000ffff097224 */ /* 0x000fe200078e0a09 */
[----:B------:R-:W-:Y:S01]  /*1020*/  IADD3 R138, R136, 0x32, RZ ;  /* 0x00000032888a7810 */ /* 0x000fe20007ffe0ff */
[C---:B------:R-:W-:Y:S01]  /*1030*/  IMAD R109, R0.reuse, R6, R109 ;  /* 0x00000006006d7224 */ /* 0x040fe200078e026d */
[----:B------:R-:W-:Y:S01]  /*1040*/  IABS R83, R211 ;  /* 0x000000d300537213 */ /* 0x000fe20000000000 */
[----:B------:R-:W-:Y:S01]  /*1050*/  IMAD R106, R0, R9, R13 ;  /* 0x00000009006a7224 */ /* 0x000fe200078e020d */
[----:B------:R-:W-:Y:S01]  /*1060*/  IABS R13, R229 ;  /* 0x000000e5000d7213 */ /* 0x000fe20000000000 */
[----:B------:R-:W-:Y:S01]  /*1070*/  IMAD.HI.U32 R6, R2, R11, RZ ;  /* 0x0000000b02067227 */ /* 0x000fe200078e00ff */
[C---:B------:R-:W-:Y:S01]  /*1080*/  IADD3 R210, R136.reuse, 0x33, RZ ;  /* 0x0000003388d27810 */ /* 0x040fe20007ffe0ff */
[----:B------:R-:W-:Y:S01]  /*1090*/  STL [R1+0x1f50], R245 ;  /* 0x001f50f501007387 */ /* 0x000fe20000100800 */
[----:B------:R-:W-:Y:S01]  /*10a0*/  IADD3 R232, R136, 0x1b, RZ ;  /* 0x0000001b88e87810 */ /* 0x000fe20007ffe0ff */
[----:B------:R-:W-:Y:S01]  /*10b0*/  IMAD R107, R0, R8, R107 ;  /* 0x00000008006b7224 */ /* 0x000fe200078e026b */
[----:B------:R-:W-:Y:S01]  /*10c0*/  IADD3 R6, -R6, RZ, RZ ;  /* 0x000000ff06067210 */ /* 0x000fe20007ffe1ff */
[----:B------:R-:W-:Y:S01]  /*10d0*/  IMAD.HI.U32 R8, R2, R13, RZ ;  /* 0x0000000d02087227 */ /* 0x000fe200078e00ff */
[----:B------:R-:W-:Y:S01]  /*10e0*/  IABS R81, R210 ;  /* 0x000000d200517213 */ /* 0x000fe20000000000 */
[----:B------:R-:W-:Y:S01]  /*10f0*/  STL [R1+0x1f60], R140 ;  /* 0x001f608c01007387 */ /* 0x000fe20000100800 */
[----:B------:R-:W-:Y:S01]  /*1100*/  IADD3 R207, R136, 0x36, RZ ;  /* 0x0000003688cf7810 */ /* 0x000fe20007ffe0ff */
        /* <DEDUP_REMOVED lines=8> */
[----:B------:R-:W-:Y:S01]  /*1190*/  IMAD.MOV R8, RZ, RZ, -R8 ;  /* 0x000000ffff087224 */ /* 0x000fe200078e0a08 */
[----:B------:R-:W-:Y:S01]  /*11a0*/  IADD3 R9, -R9, RZ, RZ ;  /* 0x000000ff09097210 */ /* 0x000fe20007ffe1ff */
[----:B------:R-:W-:Y:S01]  /*11b0*/  IMAD R104, R0, R6, R11 ;  /* 0x0000000600687224 */ /* 0x000fe200078e020b */
[----:B------:R-:W-:Y:S01]  /*11c0*/  IABS R11, R226 ;  /* 0x000000e2000b7213 */ /* 0x000fe20000000000 */
[----:B------:R-:W-:Y:S01]  /*11d0*/  IMAD.MOV R7, RZ, RZ, -R7 ;  /* 0x000000ffff077224 */ /* 0x000fe200078e0a07 */
[----:B------:R-:W-:Y:S01]  /*11e0*/  IADD3 R206, R136, 0x37, RZ ;  /* 0x0000003788ce7810 */ /* 0x000fe20007ffe0ff */
[C---:B------:R-:W-:Y:S01]  /*11f0*/  IMAD R102, R0.reuse, R8, R13 ;  /* 0x0000000800667224 */ /* 0x040fe200078e020d */
[----:B------:R-:W-:Y:S01]  /*1200*/  IABS R13, R224 ;  /* 0x000000e0000d7213 */ /* 0x000fe20000000000 */
[----:B------:R-:W-:Y:S01]  /*1210*/  IMAD R103, R0, R7, R103 ;  /* 0x0000000700677224 */ /* 0x000fe200078e0267 */
[----:B------:R-:W-:Y:S01]  /*1220*/  IABS R79, R208 ;  /* 0x000000d0004f7213 */ /* 0x000fe20000000000 */
[----:B------:R-:W-:Y:S01]  /*1230*/  IMAD.HI.U32 R7, R2, R11, RZ ;  /* 0x0000000b02077227 */ /* 0x000fe200078e00ff */
[----:B------:R-:W-:Y:S01]  /*1240*/  IABS R77, R206 ;  /* 0x000000ce004d7213 */ /* 0x000fe20000000000 */
[----:B------:R-:W-:Y:S01]  /*1250*/  STL [R1+0x1f7c], R242 ;  /* 0x001f7cf201007387 */ /* 0x000fe20000100800 */
[----:B------:R-:W-:Y:S01]  /*1260*/  IADD3 R203, R136, 0x3a, RZ ;  /* 0x0000003a88cb7810 */ /* 0x000fe20007ffe0ff */
[----:B------:R-:W-:Y:S01]  /*1270*/  IMAD R101, R0, R9, R101 ;  /* 0x0000000900657224 */ /* 0x000fe200078e0265 */
[----:B------:R-:W-:Y:S01]  /*1280*/  IADD3 R7, -R7, RZ, RZ ;  /* 0x000000ff07077210 */ /* 0x000fe20007ffe1ff */
[----:B------:R-:W-:Y:S01]  /*1290*/  IMAD.HI.U32 R9, R2, R13, RZ ;  /* 0x0000000d02097227 */ /* 0x000fe200078e00ff */
[C---:B------:R-:W-:Y:S01]  /*12a0*/  IADD3 R223, R136.reuse, 0x25, RZ ;  /* 0x0000002588df7810 */ /* 0x040fe20007ffe0ff */
[----:B------:R-:W-:Y:S01]  /*12b0*/  STL [R1+0x1f78], R241 ;  /* 0x001f78f101007387 */ /* 0x000fe20000100800 */
[----:B------:R-:W-:Y:S01]  /*12c0*/  IADD3 R201, R136, 0x3c, RZ ;  /* 0x0000003c88c97810 */ /* 0x000fe20007ffe0ff */
[----:B------:R-:W-:Y:S01]  /*12d0*/  IMAD.HI.U32 R6, R2, R99, RZ ;  /* 0x0000006302067227 */ /* 0x000fe200078e00ff */
[----:B------:R-:W-:Y:S01]  /*12e0*/  IABS R95, R223 ;  /* 0x000000df005f7213 */ /* 0x000fe20000000000 */
[----:B------:R-:W-:Y:S01]  /*12f0*/  STL [R1+0x1f8c], R240 ;  /* 0x001f8cf001007387 */ /* 0x000fe20000100800 */
[C---:B------:R-:W-:Y:S01]  /*1300*/  IADD3 R202, R136.reuse, 0x3b, RZ ;  /* 0x0000003b88ca7810 */ /* 0x040fe20007ffe0ff */
[----:B------:R-:W-:Y:S01]  /*1310*/  IMAD.MOV R9, RZ, RZ, -R9 ;  /* 0x000000ffff097224 */ /* 0x000fe200078e0a09 */
[----:B------:R-:W-:Y:S01]  /*1320*/  IADD3 R200, R136, 0x3d, RZ ;  /* 0x0000003d88c87810 */ /* 0x000fe20007ffe0ff */
[----:B------:R-:W-:Y:S01]  /*1330*/  IMAD.HI.U32 R8, R2, R97, RZ ;  /* 0x0000006102087227 */ /* 0x000fe200078e00ff */
[----:B------:R-:W-:Y:S01]  /*1340*/  IABS R73, R202 ;  /* 0x000000ca00497213 */ /* 0x000fe20000000000 */
[----:B------:R-:W-:Y:S01]  /*1350*/  STL [R1+0x1f90], R239 ;  /* 0x001f90ef01007387 */ /* 0x000fe20000100800 */
[----:B------:R-:W-:Y:S01]  /*1360*/  IABS R71, R200 ;  /* 0x000000c800477213 */ /* 0x000fe20000000000 */
[----:B------:R-:W-:Y:S01]  /*1370*/  IMAD R98, R0, R7, R11 ;  /* 0x0000000700627224 */ /* 0x000fe200078e020b */
[----:B------:R-:W-:Y:S01]  /*1380*/  IABS R11, R222 ;  /* 0x000000de000b7213 */ /* 0x000fe20000000000 */
[----:B------:R-:W-:Y:S01]  /*1390*/  IMAD.MOV R6, RZ, RZ, -R6 ;  /* 0x000000ffff067224 */ /* 0x000fe200078e0a06 */
[----:B------:R-:W-:Y:S01]  /*13a0*/  IADD3 R218, R136, 0x2a, RZ ;  /* 0x0000002a88da7810 */ /* 0x000fe20007ffe0ff */
[----:B------:R-:W-:Y:S01]  /*13b0*/  IMAD R96, R0, R9, R13 ;  /* 0x0000000900607224 */ /* 0x000fe200078e020d */
[----:B------:R-:W-:Y:S01]  /*13c0*/  IABS R13, R220 ;  /* 0x000000dc000d7213 */ /* 0x000fe20000000000 */
[----:B------:R-:W-:Y:S01]  /*13d0*/  IMAD.MOV R8, RZ, RZ, -R8 ;  /* 0x000000ffff087224 */ /* 0x000fe200078e0a08 */
[----:B------:R-:W-:Y:S01]  /*13e0*/  IADD3 R197, R136, 0x40, RZ ;  /* 0x0000004088c57810 */ /* 0x000fe20007ffe0ff */
[----:B------:R-:W-:Y:S01]  /*13f0*/  IMAD R99, R0, R6, R99 ;  /* 0x0000000600637224 */ /* 0x000fe200078e0263 */
[----:B------:R-:W-:Y:S01]  /*1400*/  IADD3 R195, R136, 0x42, RZ ;  /* 0x0000004288c37810 */ /* 0x000fe20007ffe0ff */
[----:B------:R-:W-:Y:S01]  /*1410*/  IMAD.IADD R5, R10, 0x1, R5 ;  /* 0x000000010a057824 */ /* 0x000fe200078e0205 */
[----:B------:R-:W-:Y:S01]  /*1420*/  IADD3 R213, R136, 0x2f, RZ ;  /* 0x0000002f88d57810 */ /* 0x000fe20007ffe0ff */
[----:B------:R-:W-:Y:S01]  /*1430*/  IMAD R97, R0, R8, R97 ;  /* 0x0000000800617224 */ /* 0x000fe200078e0261 */
[----:B------:R-:W-:Y:S01]  /*1440*/  IADD3 R198, R136, 0x3f, RZ ;  /* 0x0000003f88c67810 */ /* 0x000fe20007ffe0ff */
[----:B------:R-:W-:Y:S01]  /*1450*/  IMAD.HI.U32 R6, R2, R11, RZ ;  /* 0x0000000b02067227 */ /* 0x000fe200078e00ff */
[----:B------:R-:W-:Y:S01]  /*1460*/  IADD3 R196, R136, 0x41, RZ ;  /* 0x0000004188c47810 */ /* 0x000fe20007ffe0ff */
[----:B------:R-:W-:Y:S01]  /*1470*/  STL [R1+0x1f98], R238 ;  /* 0x001f98ee01007387 */ /* 0x000fe20000100800 */
[----:B------:R-:W-:Y:S01]  /*1480*/  IABS R85, R213 ;  /* 0x000000d500557213 */ /* 0x000fe20000000000 */
[C---:B------:R-:W-:Y:S01]  /*1490*/  IMAD.HI.U32 R10, R2.reuse, R125, RZ ;  /* 0x0000007d020a7227 */ /* 0x040fe200078e00ff */
[----:B------:R-:W-:Y:S01]  /*14a0*/  IABS R69, R198 ;  /* 0x000000c600457213 */ /* 0x000fe20000000000 */
[----:B------:R-:W-:Y:S01]  /*14b0*/  STL [R1+0x1fa4], R237 ;  /* 0x001fa4ed01007387 */ /* 0x000fe20000100800 */
[----:B------:R-:W-:Y:S01]  /*14c0*/  IABS R67, R196 ;  /* 0x000000c400437213 */ /* 0x000fe20000000000 */
[----:B------:R-:W-:Y:S01]  /*14d0*/  IMAD.HI.U32 R8, R2, R13, RZ ;  /* 0x0000000d02087227 */ /* 0x000fe200078e00ff */
[----:B------:R-:W-:Y:S01]  /*14e0*/  IADD3 R10, -R10, RZ, RZ ;  /* 0x000000ff0a0a7210 */ /* 0x000fe20007ffe1ff */
[----:B------:R-:W-:Y:S01]  /*14f0*/  STL [R1+0x1fa0], R236 ;  /* 0x001fa0ec01007387 */ /* 0x000fe20000100800 */
[----:B------:R-:W-:Y:S01]  /*1500*/  IADD3 R209, R136, 0x34, RZ ;  /* 0x0000003488d17810 */ /* 0x000fe20007ffe0ff */
[----:B------:R-:W-:Y:S01]  /*1510*/  IMAD.MOV R6, RZ, RZ, -R6 ;  /* 0x000000ffff067224 */ /* 0x000fe200078e0a06 */
[----:B------:R-:W-:Y:S01]  /*1520*/  IADD3 R8, -R8, RZ, RZ ;  /* 0x000000ff08087210 */ /* 0x000fe20007ffe1ff */
[----:B------:R-:W-:Y:S01]  /*1530*/  IMAD.HI.U32 R7, R2, R93, RZ ;  /* 0x0000005d02077227 */ /* 0x000fe200078e00ff */
[C---:B------:R-:W-:Y:S01]  /*1540*/  IADD3 R137, R136.reuse, 0x44, RZ ;  /* 0x0000004488897810 */ /* 0x040fe20007ffe0ff */
[----:B------:R-:W-:Y:S01]  /*1550*/  STL [R1+0x1fb0], R235 ;  /* 0x001fb0eb01007387 */ /* 0x000fe20000100800 */
[----:B------:R-:W-:Y:S01]  /*1560*/  IADD3 R192, R136, 0x46, RZ ;  /* 0x0000004688c07810 */ /* 0x000fe20007ffe0ff */
[----:B------:R-:W-:Y:S01]  /*1570*/  IMAD.HI.U32 R9, R2, R91, RZ ;  /* 0x0000005b02097227 */ /* 0x000fe200078e00ff */
[C---:B------:R-:W-:Y:S01]  /*1580*/  IADD3 R193, R136.reuse, 0x45, RZ ;  /* 0x0000004588c17810 */ /* 0x040fe20007ffe0ff */
[----:B------:R-:W-:Y:S01]  /*1590*/  STL [R1+0x1fbc], R234 ;  /* 0x001fbcea01007387 */ /* 0x000fe20000100800 */
        /* <DEDUP_REMOVED lines=8> */
[----:B------:R-:W-:Y:S01]  /*1620*/  IABS R13, R214 ;  /* 0x000000d6000d7213 */ /* 0x000fe20000000000 */
[----:B------:R-:W-:Y:S01]  /*1630*/  IMAD.HI.U32 R10, R2, R15, RZ ;  /* 0x0000000f020a7227 */ /* 0x000fe200078e00ff */
[----:B------:R-:W-:Y:S01]  /*1640*/  IABS R61, R191 ;  /* 0x000000bf003d7213 */ /* 0x000fe20000000000 */
[----:B------:R-:W-:Y:S01]  /*1650*/  STL [R1+0x1fc0], R233 ;  /* 0x001fc0e901007387 */ /* 0x000fe20000100800 */
[----:B------:R-:W-:Y:S01]  /*1660*/  IADD3 R188, R136, 0x4a, RZ ;  /* 0x0000004a88bc7810 */ /* 0x000fe20007ffe0ff */
[----:B------:R-:W-:Y:S01]  /*1670*/  IMAD.MOV R9, RZ, RZ, -R9 ;  /* 0x000000ffff097224 */ /* 0x000fe200078e0a09 */
[----:B------:R-:W-:Y:S01]  /*1680*/  IABS R75, R204 ;  /* 0x000000cc004b7213 */ /* 0x000fe20000000000 */
[----:B------:R-:W-:Y:S01]  /*1690*/  IMAD R93, R0, R7, R93 ;  /* 0x00000007005d7224 */ /* 0x000fe200078e025d */
[----:B------:R-:W-:Y:S01]  /*16a0*/  IADD3 R189, R136, 0x49, RZ ;  /* 0x0000004988bd7810 */ /* 0x000fe20007ffe0ff */
[----:B------:R-:W-:Y:S01]  /*16b0*/  IMAD.HI.U32 R7, R2, R11, RZ ;  /* 0x0000000b02077227 */ /* 0x000fe200078e00ff */
[C---:B------:R-:W-:Y:S01]  /*16c0*/  IADD3 R186, R136.reuse, 0x4c, RZ ;  /* 0x0000004c88ba7810 */ /* 0x040fe20007ffe0ff */
[----:B------:R-:W-:Y:S01]  /*16d0*/  STL [R1+0x1fcc], R232 ;  /* 0x001fcce801007387 */ /* 0x000fe20000100800 */
[----:B------:R-:W-:Y:S01]  /*16e0*/  IADD3 R199, R136, 0x3e, RZ ;  /* 0x0000003e88c77810 */ /* 0x000fe20007ffe0ff */
[----:B------:R-:W-:Y:S01]  /*16f0*/  IMAD.MOV R10, RZ, RZ, -R10 ;  /* 0x000000ffff0a7224 */ /* 0x000fe200078e0a0a */
[----:B------:R-:W-:Y:S01]  /*1700*/  IABS R59, R189 ;  /* 0x000000bd003b7213 */ /* 0x000fe20000000000 */
[----:B------:R-:W-:Y:S01]  /*1710*/  IMAD R91, R0, R9, R91 ;  /* 0x00000009005b7224 */ /* 0x000fe200078e025b */
[----:B------:R-:W-:Y:S01]  /*1720*/  IADD3 R187, R136, 0x4b, RZ ;  /* 0x0000004b88bb7810 */ /* 0x000fe20007ffe0ff */
[----:B------:R-:W-:Y:S01]  /*1730*/  IMAD.HI.U32 R6, R2, R89, RZ ;  /* 0x0000005902067227 */ /* 0x000fe200078e00ff */
[----:B------:R-:W-:Y:S01]  /*1740*/  IADD3 R184, R136, 0x4e, RZ ;  /* 0x0000004e88b87810 */ /* 0x000fe20007ffe0ff */
        /* <DEDUP_REMOVED lines=8> */
[----:B------:R-:W-:Y:S01]  /*17d0*/  IMAD R120, R0, R10, R15 ;  /* 0x0000000a00787224 */ /* 0x000fe200078e020f */
[----:B------:R-:W-:Y:S01]  /*17e0*/  IABS R15, R237 ;  /* 0x000000ed000f7213 */ /* 0x000fe20000000000 */
[----:B------:R-:W-:Y:S01]  /*17f0*/  IMAD.HI.U32 R10, R2, R115, RZ ;  /* 0x00000073020a7227 */ /* 0x000fe200078e00ff */
[----:B------:R-:W-:Y:S01]  /*1800*/  IADD3 R183, R136, 0x4f, RZ ;  /* 0x0000004f88b77810 */ /* 0x000fe20007ffe0ff */
[----:B------:R-:W-:Y:S01]  /*1810*/  STL [R1+0x1fe0], R229 ;  /* 0x001fe0e501007387 */ /* 0x000fe20000100800 */
[----:B------:R-:W-:Y:S01]  /*1820*/  IABS R65, R194 ;  /* 0x000000c200417213 */ /* 0x000fe20000000000 */
[----:B------:R-:W-:Y:S01]  /*1830*/  IMAD R88, R0, R7, R11 ;  /* 0x0000000700587224 */ /* 0x000fe200078e020b */
[----:B------:R-:W-:Y:S01]  /*1840*/  IABS R11, R212 ;  /* 0x000000d4000b7213 */ /* 0x000fe20000000000 */
[----:B------:R-:W-:Y:S01]  /*1850*/  IMAD.HI.U32 R8, R2, R87, RZ ;  /* 0x0000005702087227 */ /* 0x000fe200078e00ff */
[C---:B------:R-:W-:Y:S01]  /*1860*/  IADD3 R182, R136.reuse, 0x50, RZ ;  /* 0x0000005088b67810 */ /* 0x040fe20007ffe0ff */
[----:B------:R-:W-:Y:S01]  /*1870*/  STL [R1+0x1fe8], R228 ;  /* 0x001fe8e401007387 */ /* 0x000fe20000100800 */
[----:B------:R-:W-:Y:S01]  /*1880*/  IABS R53, R183 ;  /* 0x000000b700357213 */ /* 0x000fe20000000000 */
[----:B------:R-:W-:Y:S01]  /*1890*/  IMAD.MOV R10, RZ, RZ, -R10 ;  /* 0x000000ffff0a7224 */ /* 0x000fe200078e0a0a */
[----:B------:R-:W-:Y:S01]  /*18a0*/  IADD3 R181, R136, 0x51, RZ ;  /* 0x0000005188b57810 */ /* 0x000fe20007ffe0ff */
[C---:B------:R-:W-:Y:S01]  /*18b0*/  IMAD R89, R0.reuse, R6, R89 ;  /* 0x0000000600597224 */ /* 0x040fe200078e0259 */
[----:B------:R-:W-:Y:S01]  /*18c0*/  STL [R1+0x1ff4], R139 ;  /* 0x001ff48b01007387 */ /* 0x000fe20000100800 */
[----:B------:R-:W-:Y:S01]  /*18d0*/  IMAD R86, R0, R9, R13 ;  /* 0x0000000900567224 */ /* 0x000fe200078e020d */
[----:B------:R-:W-:Y:S01]  /*18e0*/  IABS R13, R138 ;  /* 0x0000008a000d7213 */ /* 0x000fe20000000000 */
[----:B------:R-:W-:Y:S01]  /*18f0*/  IMAD.MOV R8, RZ, RZ, -R8 ;  /* 0x000000ffff087224 */ /* 0x000fe200078e0a08 */
[----:B------:R-:W-:Y:S01]  /*1900*/  STL [R1+0x1ff0], R227 ;  /* 0x001ff0e301007387 */ /* 0x000fe20000100800 */
[----:B------:R-:W-:Y:S01]  /*1910*/  IMAD.HI.U32 R6, R2, R11, RZ ;  /* 0x0000000b02067227 */ /* 0x000fe200078e00ff */
[----:B------:R-:W-:-:S02]  /*1920*/  IADD3 R190, R136, 0x48, RZ ;  /* 0x0000004888be7810 */ /* 0x000fc40007ffe0ff */
[----:B------:R-:W-:Y:S01]  /*1930*/  STL [R1+0x2000], R226 ;  /* 0x002000e201007387 */ /* 0x000fe20000100800 */
[----:B------:R-:W-:Y:S01]  /*1940*/  IMAD R115, R0, R10, R115 ;  /* 0x0000000a00737224 */ /* 0x000fe200078e0273 */
[----:B------:R-:W-:Y:S01]  /*1950*/  IABS R51, R181 ;  /* 0x000000b500337213 */ /* 0x000fe20000000000 */
[----:B------:R-:W-:Y:S01]  /*1960*/  IMAD.HI.U32 R10, R2, R15, RZ ;  /* 0x0000000f020a7227 */ /* 0x000fe200078e00ff */
[----:B------:R-:W-:Y:S01]  /*1970*/  STL [R1+0x200c], R225 ;  /* 0x00200ce101007387 */ /* 0x000fe20000100800 */
[----:B------:R-:W-:Y:S02]  /*1980*/  IADD3 R178, R136, 0x54, RZ ;  /* 0x0000005488b27810 */ /* 0x000fe40007ffe0ff */
[----:B------:R-:W-:Y:S01]  /*1990*/  IMAD.HI.U32 R7, R2, R83, RZ ;  /* 0x0000005302077227 */ /* 0x000fe200078e00ff */
[----:B------:R-:W-:Y:S01]  /*19a0*/  IADD3 R10, -R10, RZ, RZ ;  /* 0x000000ff0a0a7210 */ /* 0x000fe20007ffe1ff */
[----:B------:R-:W-:Y:S01]  /*19b0*/  STL [R1+0x2010], R224 ;  /* 0x002010e001007387 */ /* 0x000fe20000100800 */
[----:B------:R-:W-:Y:S01]  /*19c0*/  IADD3 R179, R136, 0x53, RZ ;  /* 0x0000005388b37810 */ /* 0x000fe20007ffe0ff */
[----:B------:R-:W-:Y:S01]  /*19d0*/  IMAD R87, R0, R8, R87 ;  /* 0x0000000800577224 */ /* 0x000fe200078e0257 */
[----:B------:R-:W-:Y:S01]  /*19e0*/  IADD3 R7, -R7, RZ, RZ ;  /* 0x000000ff07077210 */ /* 0x000fe20007ffe1ff */
[----:B------:R-:W-:Y:S01]  /*19f0*/  IMAD.MOV R6, RZ, RZ, -R6 ;  /* 0x000000ffff067224 */ /* 0x000fe200078e0a06 */
[----:B------:R-:W-:Y:S01]  /*1a00*/  STL [R1+0x201c], R223 ;  /* 0x00201cdf01007387 */ /* 0x000fe20000100800 */
[----:B------:R-:W-:Y:S01]  /*1a10*/  IMAD.HI.U32 R8, R2, R13, RZ ;  /* 0x0000000d02087227 */ /* 0x000fe200078e00ff */
[----:B------:R-:W-:-:S02]  /*1a20*/  IADD3 R176, R136, 0x56, RZ ;  /* 0x0000005688b07810 */ /* 0x000fc40007ffe0ff */
[----:B------:R-:W-:Y:S01]  /*1a30*/  STL [R1+0x2018], R222 ;  /* 0x002018de01007387 */ /* 0x000fe20000100800 */
[----:B------:R-:W-:Y:S01]  /*1a40*/  IMAD R84, R0, R6, R11 ;  /* 0x0000000600547224 */ /* 0x000fe200078e020b */
[----:B------:R-:W-:Y:S01]  /*1a50*/  IABS R11, R207 ;  /* 0x000000cf000b7213 */ /* 0x000fe20000000000 */
[----:B------:R-:W-:Y:S01]  /*1a60*/  IMAD.MOV R8, RZ, RZ, -R8 ;  /* 0x000000ffff087224 */ /* 0x000fe200078e0a08 */
[----:B------:R-:W-:Y:S01]  /*1a70*/  STL [R1+0x202c], R221 ;  /* 0x00202cdd01007387 */ /* 0x000fe20000100800 */
[----:B------:R-:W-:Y:S01]  /*1a80*/  IMAD.HI.U32 R9, R2, R81, RZ ;  /* 0x0000005102097227 */ /* 0x000fe200078e00ff */
[----:B------:R-:W-:Y:S02]  /*1a90*/  IADD3 R185, R136, 0x4d, RZ ;  /* 0x0000004d88b97810 */ /* 0x000fe40007ffe0ff */
[----:B------:R-:W-:Y:S01]  /*1aa0*/  STL [R1+0x2030], R220 ;  /* 0x002030dc01007387 */ /* 0x000fe20000100800 */
[----:B------:R-:W-:Y:S01]  /*1ab0*/  IMAD R110, R0, R10, R15 ;  /* 0x0000000a006e7224 */ /* 0x000fe200078e020f */
[----:B------:R-:W-:Y:S01]  /*1ac0*/  IABS R15, R139 ;  /* 0x0000008b000f7213 */ /* 0x000fe20000000000 */
[----:B------:R-:W-:Y:S01]  /*1ad0*/  IMAD.HI.U32 R10, R2, R105, RZ ;  /* 0x00000069020a7227 */ /* 0x000fe200078e00ff */
[----:B------:R-:W-:Y:S01]  /*1ae0*/  STL [R1+0x2038], R219 ;  /* 0x002038db01007387 */ /* 0x000fe20000100800 */
[----:B------:R-:W-:-:S02]  /*1af0*/  IADD3 R177, R136, 0x55, RZ ;  /* 0x0000005588b17810 */ /* 0x000fc40007ffe0ff */
[C---:B------:R-:W-:Y:S01]  /*1b00*/  IMAD R83, R0.reuse, R7, R83 ;  /* 0x0000000700537224 */ /* 0x040fe200078e0253 */
[----:B------:R-:W-:Y:S01]  /*1b10*/  STL [R1+0x2044], R218 ;  /* 0x002044da01007387 */ /* 0x000fe20000100800 */
[----:B------:R-:W-:Y:S01]  /*1b20*/  IMAD R82, R0, R8, R13 ;  /* 0x0000000800527224 */ /* 0x000fe200078e020d */
[----:B------:R-:W-:Y:S01]  /*1b30*/  IABS R13, R205 ;  /* 0x000000cd000d7213 */ /* 0x000fe20000000000 */
[----:B------:R-:W-:Y:S01]  /*1b40*/  IMAD.MOV R9, RZ, RZ, -R9 ;  /* 0x000000ffff097224 */ /* 0x000fe200078e0a09 */
[----:B------:R-:W-:Y:S01]  /*1b50*/  STL [R1+0x2040], R217 ;  /* 0x002040d901007387 */ /* 0x000fe20000100800 */
[----:B------:R-:W-:Y:S01]  /*1b60*/  IMAD.HI.U32 R7, R2, R11, RZ ;  /* 0x0000000b02077227 */ /* 0x000fe200078e00ff */
[----:B------:R-:W-:Y:S02]  /*1b70*/  IABS R49, R179 ;  /* 0x000000b300317213 */ /* 0x000fe40000000000 */
[----:B------:R-:W-:Y:S01]  /*1b80*/  STL [R1+0x2050], R216 ;  /* 0x002050d801007387 */ /* 0x000fe20000100800 */
[----:B------:R-:W-:Y:S01]  /*1b90*/  IMAD.MOV R10, RZ, RZ, -R10 ;  /* 0x000000ffff0a7224 */ /* 0x000fe200078e0a0a */
[----:B------:R-:W-:Y:S01]  /*1ba0*/  IABS R55, R185 ;  /* 0x000000b900377213 */ /* 0x000fe20000000000 */
[----:B------:R-:W-:Y:S01]  /*1bb0*/  IMAD R81, R0, R9, R81 ;  /* 0x0000000900517224 */ /* 0x000fe200078e0251 */
[----:B------:R-:W-:Y:S01]  /*1bc0*/  STL [R1+0x205c], R215 ;  /* 0x00205cd701007387 */ /* 0x000fe20000100800 */
[----:B------:R-:W-:Y:S01]  /*1bd0*/  IMAD.MOV R7, RZ, RZ, -R7 ;  /* 0x000000ffff077224 */ /* 0x000fe200078e0a07 */
[----:B------:R-:W-:Y:S01]  /*1be0*/  IABS R47, R177 ;  /* 0x000000b1002f7213 */ /* 0x000fe20000000000 */
[----:B------:R-:W-:Y:S01]  /*1bf0*/  IMAD.HI.U32 R6, R2, R79, RZ ;  /* 0x0000004f02067227 */ /* 0x000fe200078e00ff */
[----:B------:R-:W-:Y:S01]  /*1c00*/  STL [R1+0x2060], R214 ;  /* 0x002060d601007387 */ /* 0x000fe20000100800 */
[----:B------:R-:W-:-:S02]  /*1c10*/  IADD3 R174, R136, 0x58, RZ ;  /* 0x0000005888ae7810 */ /* 0x000fc40007ffe0ff */
[----:B------:R-:W-:Y:S01]  /*1c20*/  IMAD.HI.U32 R9, R2, R13, RZ ;  /* 0x0000000d02097227 */ /* 0x000fe200078e00ff */
[----:B------:R-:W-:Y:S01]  /*1c30*/  STL [R1+0x206c], R213 ;  /* 0x00206cd501007387 */ /* 0x000fe20000100800 */
[----:B------:R-:W-:Y:S02]  /*1c40*/  IADD3 R180, R136, 0x52, RZ ;  /* 0x0000005288b47810 */ /* 0x000fe40007ffe0ff */
[----:B------:R-:W-:Y:S01]  /*1c50*/  IMAD R105, R0, R10, R105 ;  /* 0x0000000a00697224 */ /* 0x000fe200078e0269 */
[----:B------:R-:W-:Y:S01]  /*1c60*/  STL [R1+0x2068], R212 ;  /* 0x002068d401007387 */ /* 0x000fe20000100800 */
[----:B------:R-:W-:Y:S01]  /*1c70*/  IMAD.HI.U32 R10, R2, R15, RZ ;  /* 0x0000000f020a7227 */ /* 0x000fe200078e00ff */
[----:B------:R-:W-:Y:S02]  /*1c80*/  IADD3 R172, R136, 0x5a, RZ ;  /* 0x0000005a88ac7810 */ /* 0x000fe40007ffe0ff */
[----:B------:R-:W-:Y:S01]  /*1c90*/  STL [R1+0x207c], R211 ;  /* 0x00207cd301007387 */ /* 0x000fe20000100800 */
[----:B------:R-:W-:Y:S01]  /*1ca0*/  IMAD.HI.U32 R8, R2, R77, RZ ;  /* 0x0000004d02087227 */ /* 0x000fe200078e00ff */
[----:B------:R-:W-:-:S02]  /*1cb0*/  IADD3 R173, R136, 0x59, RZ ;  /* 0x0000005988ad7810 */ /* 0x000fc40007ffe0ff */
[----:B------:R-:W-:Y:S01]  /*1cc0*/  STL [R1+0x2080], R138 ;  /* 0x0020808a01007387 */ /* 0x000fe20000100800 */
[----:B------:R-:W-:Y:S01]  /*1cd0*/  IMAD R78, R0, R7, R11 ;  /* 0x00000007004e7224 */ /* 0x000fe200078e020b */
[----:B------:R-:W-:Y:S01]  /*1ce0*/  IABS R11, R203 ;  /* 0x000000cb000b7213 */ /* 0x000fe20000000000 */
[----:B------:R-:W-:Y:S01]  /*1cf0*/  IMAD.MOV R6, RZ, RZ, -R6 ;  /* 0x000000ffff067224 */ /* 0x000fe200078e0a06 */
[----:B------:R-:W-:Y:S01]  /*1d00*/  IADD3 R8, -R8, RZ, RZ ;  /* 0x000000ff08087210 */ /* 0x000fe20007ffe1ff */
[----:B------:R-:W-:Y:S01]  /*1d10*/  IMAD.MOV R9, RZ, RZ, -R9 ;  /* 0x000000ffff097224 */ /* 0x000fe200078e0a09 */
[----:B------:R-:W-:Y:S01]  /*1d20*/  STL [R1+0x2088], R210 ;  /* 0x002088d201007387 */ /* 0x000fe20000100800 */
[----:B------:R-:W-:Y:S01]  /*1d30*/  IMAD.MOV R10, RZ, RZ, -R10 ;  /* 0x000000ffff0a7224 */ /* 0x000fe200078e0a0a */
[----:B------:R-:W-:Y:S01]  /*1d40*/  IADD3 R171, R136, 0x5b, RZ ;  /* 0x0000005b88ab7810 */ /* 0x000fe20007ffe0ff */
[C---:B------:R-:W-:Y:S01]  /*1d50*/  IMAD R79, R0.reuse, R6, R79 ;  /* 0x00000006004f7224 */ /* 0x040fe200078e024f */
[----:B------:R-:W-:Y:S01]  /*1d60*/  STL [R1+0x2094], R209 ;  /* 0x002094d101007387 */ /* 0x000fe20000100800 */
[----:B------:R-:W-:Y:S01]  /*1d70*/  IMAD R76, R0, R9, R13 ;  /* 0x00000009004c7224 */ /* 0x000fe200078e020d */
[----:B------:R-:W-:Y:S01]  /*1d80*/  IABS R13, R201 ;  /* 0x000000c9000d7213 */ /* 0x000fe20000000000 */
[----:B------:R-:W-:Y:S01]  /*1d90*/  IMAD.HI.U32 R6, R2, R11, RZ ;  /* 0x0000000b02067227 */ /* 0x000fe200078e00ff */
[----:B------:R-:W-:Y:S01]  /*1da0*/  STL [R1+0x2090], R208 ;  /* 0x002090d001007387 */ /* 0x000fe20000100800 */
[----:B------:R-:W-:-:S02]  /*1db0*/  IABS R43, R173 ;  /* 0x000000ad002b7213 */ /* 0x000fc40000000000 */
[----:B------:R-:W-:Y:S01]  /*1dc0*/  IMAD R100, R0, R10, R15 ;  /* 0x0000000a00647224 */ /* 0x000fe200078e020f */
[----:B------:R-:W-:Y:S01]  /*1dd0*/  IADD3 R6, -R6, RZ, RZ ;  /* 0x000000ff06067210 */ /* 0x000fe20007ffe1ff */
[----:B------:R-:W-:Y:S01]  /*1de0*/  IMAD.HI.U32 R10, R2, R95, RZ ;  /* 0x0000005f020a7227 */ /* 0x000fe200078e00ff */
[----:B------:R-:W-:Y:S01]  /*1df0*/  IABS R15, R218 ;  /* 0x000000da000f7213 */ /* 0x000fe20000000000 */
[----:B------:R-:W-:Y:S01]  /*1e00*/  STL [R1+0x20a0], R207 ;  /* 0x0020a0cf01007387 */ /* 0x000fe20000100800 */
[----:B------:R-:W-:Y:S01]  /*1e10*/  IABS R41, R171 ;  /* 0x000000ab00297213 */ /* 0x000fe20000000000 */
[----:B------:R-:W-:Y:S01]  /*1e20*/  IMAD R77, R0, R8, R77 ;  /* 0x00000008004d7224 */ /* 0x000fe200078e024d */
[----:B------:R-:W-:Y:S01]  /*1e30*/  IADD3 R10, -R10, RZ, RZ ;  /* 0x000000ff0a0a7210 */ /* 0x000fe20007ffe1ff */
[----:B------:R-:W-:Y:S01]  /*1e40*/  IMAD.HI.U32 R8, R2, R13, RZ ;  /* 0x0000000d02087227 */ /* 0x000fe200078e00ff */
[----:B------:R-:W-:Y:S01]  /*1e50*/  STL [R1+0x20ac], R206 ;  /* 0x0020acce01007387 */ /* 0x000fe20000100800 */
[----:B------:R-:W-:-:S02]  /*1e60*/  IADD3 R175, R136, 0x57, RZ ;  /* 0x0000005788af7810 */ /* 0x000fc40007ffe0ff */
[----:B------:R-:W-:Y:S01]  /*1e70*/  IMAD.HI.U32 R7, R2, R73, RZ ;  /* 0x0000004902077227 */ /* 0x000fe200078e00ff */
[----:B------:R-:W-:Y:S01]  /*1e80*/  STL [R1+0x20b0], R205 ;  /* 0x0020b0cd01007387 */ /* 0x000fe20000100800 */
[----:B------:R-:W-:Y:S02]  /*1e90*/  IADD3 R168, R136, 0x5e, RZ ;  /* 0x0000005e88a87810 */ /* 0x000fe40007ffe0ff */
[----:B------:R-:W-:Y:S01]  /*1ea0*/  IMAD.HI.U32 R9, R2, R71, RZ ;  /* 0x0000004702097227 */ /* 0x000fe200078e00ff */
[----:B------:R-:W-:Y:S01]  /*1eb0*/  STL [R1+0x20bc], R204 ;  /* 0x0020bccc01007387 */ /* 0x000fe20000100800 */
[----:B------:R-:W-:Y:S02]  /*1ec0*/  IABS R45, R175 ;  /* 0x000000af002d7213 */ /* 0x000fe40000000000 */
[----:B------:R-:W-:Y:S01]  /*1ed0*/  IMAD.MOV R8, RZ, RZ, -R8 ;  /* 0x000000ffff087224 */ /* 0x000fe200078e0a08 */
[----:B------:R-:W-:Y:S01]  /*1ee0*/  IADD3 R9, -R9, RZ, RZ ;  /* 0x000000ff09097210 */ /* 0x000fe20007ffe1ff */
[C---:B------:R-:W-:Y:S01]  /*1ef0*/  IMAD R74, R0.reuse, R6, R11 ;  /* 0x00000006004a7224 */ /* 0x040fe200078e020b */
[----:B------:R-:W-:Y:S01]  /*1f00*/  IABS R11, R197 ;  /* 0x000000c5000b7213 */ /* 0x000fe20000000000 */
[----:B------:R-:W-:Y:S01]  /*1f10*/  IMAD.MOV R7, RZ, RZ, -R7 ;  /* 0x000000ffff077224 */ /* 0x000fe200078e0a07 */
[----:B------:R-:W-:Y:S01]  /*1f20*/  STL [R1+0x20b8], R203 ;  /* 0x0020b8cb01007387 */ /* 0x000fe20000100800 */
[----:B------:R-:W-:Y:S01]  /*1f30*/  IMAD R95, R0, R10, R95 ;  /* 0x0000000a005f7224 */ /* 0x000fe200078e025f */
[----:B------:R-:W-:Y:S01]  /*1f40*/  IADD3 R166, R136, 0x60, RZ ;  /* 0x0000006088a67810 */ /* 0x000fe20007ffe0ff */
[----:B------:R-:W-:Y:S01]  /*1f50*/  IMAD R72, R0, R8, R13 ;  /* 0x0000000800487224 */ /* 0x000fe200078e020d */
[----:B------:R-:W-:Y:S01]  /*1f60*/  IABS R13, R195 ;  /* 0x000000c3000d7213 */ /* 0x000fe20000000000 */
[----:B------:R-:W-:Y:S01]  /*1f70*/  IMAD.HI.U32 R10, R2, R15, RZ ;  /* 0x0000000f020a7227 */ /* 0x000fe200078e00ff */
[----:B------:R-:W-:Y:S01]  /*1f80*/  STL [R1+0x20cc], R202 ;  /* 0x0020ccca01007387 */ /* 0x000fe20000100800 */
[----:B------:R-:W-:-:S02]  /*1f90*/  IADD3 R170, R136, 0x5c, RZ ;  /* 0x0000005c88aa7810 */ /* 0x000fc40007ffe0ff */
[----:B------:R-:W-:Y:S01]  /*1fa0*/  IMAD R73, R0, R7, R73 ;  /* 0x0000000700497224 */ /* 0x000fe200078e0249 */
[----:B------:R-:W-:Y:S01]  /*1fb0*/  STL [R1+0x20d0], R201 ;  /* 0x0020d0c901007387 */ /* 0x000fe20000100800 */
[----:B------:R-:W-:Y:S01]  /*1fc0*/  IMAD.HI.U32 R7, R2, R11, RZ ;  /* 0x0000000b02077227 */ /* 0x000fe200078e00ff */
[----:B------:R-:W-:Y:S02]  /*1fd0*/  IADD3 R169, R136, 0x5d, RZ ;  /* 0x0000005d88a97810 */ /* 0x000fe40007ffe0ff */
[----:B------:R-:W-:Y:S01]  /*1fe0*/  STL [R1+0x20d8], R200 ;  /* 0x0020d8c801007387 */ /* 0x000fe20000100800 */
[----:B------:R-:W-:Y:S01]  /*1ff0*/  IMAD.MOV R10, RZ, RZ, -R10 ;  /* 0x000000ffff0a7224 */ /* 0x000fe200078e0a0a */
[----:B------:R-:W-:Y:S01]  /*2000*/  IADD3 R7, -R7, RZ, RZ ;  /* 0x000000ff07077210 */ /* 0x000fe20007ffe1ff */
[----:B------:R-:W-:Y:S01]  /*2010*/  IMAD R71, R0, R9, R71 ;  /* 0x0000000900477224 */ /* 0x000fe200078e0247 */
[----:B------:R-:W-:Y:S01]  /*2020*/  STL [R1+0x20e4], R199 ;  /* 0x0020e4c701007387 */ /* 0x000fe20000100800 */
[----:B------:R-:W-:Y:S01]  /*2030*/  IMAD.HI.U32 R9, R2, R13, RZ ;  /* 0x0000000d02097227 */ /* 0x000fe200078e00ff */
[----:B------:R-:W-:-:S02]  /*2040*/  IADD3 R167, R136, 0x5f, RZ ;  /* 0x0000005f88a77810 */ /* 0x000fc40007ffe0ff */
[----:B------:R-:W-:Y:S01]  /*2050*/  STL [R1+0x20e0], R198 ;  /* 0x0020e0c601007387 */ /* 0x000fe20000100800 */
[----:B------:R-:W-:Y:S01]  /*2060*/  IMAD R90, R0, R10, R15 ;  /* 0x0000000a005a7224 */ /* 0x000fe200078e020f */
[----:B------:R-:W-:Y:S01]  /*2070*/  IABS R15, R209 ;  /* 0x000000d1000f7213 */ /* 0x000fe20000000000 */
[C---:B------:R-:W-:Y:S01]  /*2080*/  IMAD.HI.U32 R10, R2.reuse, R85, RZ ;  /* 0x00000055020a7227 */ /* 0x040fe200078e00ff */
[----:B------:R-:W-:Y:S01]  /*2090*/  STL [R1+0x20f0], R197 ;  /* 0x0020f0c501007387 */ /* 0x000fe20000100800 */
[----:B------:R-:W-:Y:S02]  /*20a0*/  IABS R39, R169 ;  /* 0x000000a900277213 */ /* 0x000fe40000000000 */
[C---:B------:R-:W-:Y:S01]  /*20b0*/  IMAD.HI.U32 R6, R2.reuse, R69, RZ ;  /* 0x0000004502067227 */ /* 0x040fe200078e00ff */
[----:B------:R-:W-:Y:S01]  /*20c0*/  STL [R1+0x20fc], R196 ;  /* 0x0020fcc401007387 */ /* 0x000fe20000100800 */
[----:B------:R-:W-:Y:S02]  /*20d0*/  IABS R37, R167 ;  /* 0x000000a700257213 */ /* 0x000fe40000000000 */
        /* <DEDUP_REMOVED lines=9> */
[----:B------:R-:W-:Y:S01]  /*2170*/  IMAD.MOV R6, RZ, RZ, -R6 ;  /* 0x000000ffff067224 */ /* 0x000fe200078e0a06 */
[----:B------:R-:W-:Y:S01]  /*2180*/  IADD3 R164, R136, 0x62, RZ ;  /* 0x0000006288a47810 */ /* 0x000fe20007ffe0ff */
[C---:B------:R-:W-:Y:S01]  /*2190*/  IMAD R66, R0.reuse, R9, R13 ;  /* 0x0000000900427224 */ /* 0x040fe200078e020d */
[----:B------:R-:W-:Y:S01]  /*21a0*/  IABS R13, R192 ;  /* 0x000000c0000d7213 */ /* 0x000fe20000000000 */
[----:B------:R-:W-:Y:S01]  /*21b0*/  IMAD.MOV R8, RZ, RZ, -R8 ;  /* 0x000000ffff087224 */ /* 0x000fe200078e0a08 */
[----:B------:R-:W-:Y:S01]  /*21c0*/  STL [R1+0x2110], R193 ;  /* 0x002110c101007387 */ /* 0x000fe20000100800 */
[----:B------:R-:W-:Y:S01]  /*21d0*/  IMAD R85, R0, R10, R85 ;  /* 0x0000000a00557224 */ /* 0x000fe200078e0255 */
[----:B------:R-:W-:Y:S01]  /*21e0*/  IADD3 R162, R136, 0x64, RZ ;  /* 0x0000006488a27810 */ /* 0x000fe20007ffe0ff */
[----:B------:R-:W-:Y:S01]  /*21f0*/  IMAD R69, R0, R6, R69 ;  /* 0x0000000600457224 */ /* 0x000fe200078e0245 */
[----:B------:R-:W-:Y:S01]  /*2200*/  STL [R1+0x2104], R192 ;  /* 0x002104c001007387 */ /* 0x000fe20000100800 */
[----:B------:R-:W-:Y:S01]  /*2210*/  IMAD.HI.U32 R10, R2, R15, RZ ;  /* 0x0000000f020a7227 */ /* 0x000fe200078e00ff */
[----:B------:R-:W-:-:S02]  /*2220*/  IABS R35, R165 ;  /* 0x000000a500237213 */ /* 0x000fc40000000000 */
[----:B------:R-:W-:Y:S01]  /*2230*/  STL [R1+0x20f8], R191 ;  /* 0x0020f8bf01007387 */ /* 0x000fe20000100800 */
[----:B------:R-:W-:Y:S01]  /*2240*/  IMAD R67, R0, R8, R67 ;  /* 0x0000000800437224 */ /* 0x000fe200078e0243 */
[----:B------:R-:W-:Y:S01]  /*2250*/  IADD3 R10, -R10, RZ, RZ ;  /* 0x000000ff0a0a7210 */ /* 0x000fe20007ffe1ff */
[----:B------:R-:W-:Y:S01]  /*2260*/  IMAD.HI.U32 R6, R2, R11, RZ ;  /* 0x0000000b02067227 */ /* 0x000fe200078e00ff */
[----:B------:R-:W-:Y:S01]  /*2270*/  STL [R1+0x20f4], R190 ;  /* 0x0020f4be01007387 */ /* 0x000fe20000100800 */
[----:B------:R-:W-:Y:S02]  /*2280*/  IADD3 R163, R136, 0x63, RZ ;  /* 0x0000006388a37810 */ /* 0x000fe40007ffe0ff */
[----:B------:R-:W-:Y:S01]  /*2290*/  IMAD.HI.U32 R8, R2, R13, RZ ;  /* 0x0000000d02087227 */ /* 0x000fe200078e00ff */
[----:B------:R-:W-:Y:S01]  /*22a0*/  STL [R1+0x20ec], R189 ;  /* 0x0020ecbd01007387 */ /* 0x000fe20000100800 */
[----:B------:R-:W-:Y:S02]  /*22b0*/  IADD3 R161, R136, 0x65, RZ ;  /* 0x0000006588a17810 */ /* 0x000fe40007ffe0ff */
[----:B------:R-:W-:Y:S01]  /*22c0*/  IMAD.MOV R6, RZ, RZ, -R6 ;  /* 0x000000ffff067224 */ /* 0x000fe200078e0a06 */
[----:B------:R-:W-:Y:S01]  /*22d0*/  IADD3 R8, -R8, RZ, RZ ;  /* 0x000000ff08087210 */ /* 0x000fe20007ffe1ff */
[----:B------:R-:W-:Y:S01]  /*22e0*/  IMAD.HI.U32 R7, R2, R63, RZ ;  /* 0x0000003f02077227 */ /* 0x000fe200078e00ff */
[----:B------:R-:W-:Y:S01]  /*22f0*/  STL [R1+0x20e8], R188 ;  /* 0x0020e8bc01007387 */ /* 0x000fe20000100800 */
[----:B------:R-:W-:-:S02]  /*2300*/  IABS R33, R163 ;  /* 0x000000a300217213 */ /* 0x000fc40000000000 */
[----:B------:R-:W-:Y:S01]  /*2310*/  IMAD.HI.U32 R9, R2, R61, RZ ;  /* 0x0000003d02097227 */ /* 0x000fe200078e00ff */
[----:B------:R-:W-:Y:S01]  /*2320*/  STL [R1+0x20dc], R187 ;  /* 0x0020dcbb01007387 */ /* 0x000fe20000100800 */
[----:B------:R-:W-:Y:S02]  /*2330*/  IADD3 R160, R136, 0x66, RZ ;  /* 0x0000006688a07810 */ /* 0x000fe40007ffe0ff */
[C---:B------:R-:W-:Y:S01]  /*2340*/  IMAD R64, R0.reuse, R6, R11 ;  /* 0x0000000600407224 */ /* 0x040fe200078e020b */
[----:B------:R-:W-:Y:S01]  /*2350*/  IABS R11, R188 ;  /* 0x000000bc000b7213 */ /* 0x000fe20000000000 */
[----:B------:R-:W-:Y:S01]  /*2360*/  IMAD.MOV R7, RZ, RZ, -R7 ;  /* 0x000000ffff077224 */ /* 0x000fe200078e0a07 */
[----:B------:R-:W-:Y:S01]  /*2370*/  STL [R1+0x20d4], R186 ;  /* 0x0020d4ba01007387 */ /* 0x000fe20000100800 */
[----:B------:R-:W-:Y:S01]  /*2380*/  IMAD R80, R0, R10, R15 ;  /* 0x0000000a00507224 */ /* 0x000fe200078e020f */
[----:B------:R-:W-:Y:S01]  /*2390*/  IABS R15, R199 ;  /* 0x000000c7000f7213 */ /* 0x000fe20000000000 */
[----:B------:R-:W-:Y:S01]  /*23a0*/  IMAD.HI.U32 R10, R2, R75, RZ ;  /* 0x0000004b020a7227 */ /* 0x000fe200078e00ff */
[----:B------:R-:W-:Y:S01]  /*23b0*/  STL [R1+0x20c8], R185 ;  /* 0x0020c8b901007387 */ /* 0x000fe20000100800 */
[----:B------:R-:W-:-:S02]  /*23c0*/  IABS R31, R161 ;  /* 0x000000a1001f7213 */ /* 0x000fc40000000000 */
[C---:B------:R-:W-:Y:S01]  /*23d0*/  IMAD R62, R0.reuse, R8, R13 ;  /* 0x00000008003e7224 */ /* 0x040fe200078e020d */
[----:B------:R-:W-:Y:S01]  /*23e0*/  IABS R13, R186 ;  /* 0x000000ba000d7213 */ /* 0x000fe20000000000 */
[----:B------:R-:W-:Y:S01]  /*23f0*/  IMAD.MOV R9, RZ, RZ, -R9 ;  /* 0x000000ffff097224 */ /* 0x000fe200078e0a09 */
[----:B------:R-:W-:Y:S01]  /*2400*/  STL [R1+0x20c4], R184 ;  /* 0x0020c4b801007387 */ /* 0x000fe20000100800 */
[----:B------:R-:W-:Y:S01]  /*2410*/  IMAD R63, R0, R7, R63 ;  /* 0x00000007003f7224 */ /* 0x000fe200078e023f */
[----:B------:R-:W-:Y:S01]  /*2420*/  IADD3 R158, R136, 0x68, RZ ;  /* 0x00000068889e7810 */ /* 0x000fe20007ffe0ff */
[----:B------:R-:W-:Y:S01]  /*2430*/  IMAD.HI.U32 R7, R2, R11, RZ ;  /* 0x0000000b02077227 */ /* 0x000fe200078e00ff */
[----:B------:R-:W-:Y:S01]  /*2440*/  STL [R1+0x20c0], R183 ;  /* 0x0020c0b701007387 */ /* 0x000fe20000100800 */
[----:B------:R-:W-:Y:S02]  /*2450*/  IADD3 R159, R136, 0x67, RZ ;  /* 0x00000067889f7810 */ /* 0x000fe40007ffe0ff */
[----:B------:R-:W-:Y:S01]  /*2460*/  IMAD.MOV R10, RZ, RZ, -R10 ;  /* 0x000000ffff0a7224 */ /* 0x000fe200078e0a0a */
[----:B------:R-:W-:Y:S01]  /*2470*/  STL [R1+0x20b4], R182 ;  /* 0x0020b4b601007387 */ /* 0x000fe20000100800 */
[----:B------:R-:W-:Y:S01]  /*2480*/  IMAD R61, R0, R9, R61 ;  /* 0x00000009003d7224 */ /* 0x000fe200078e023d */
[----:B------:R-:W-:Y:S01]  /*2490*/  IADD3 R156, R136, 0x6a, RZ ;  /* 0x0000006a889c7810 */ /* 0x000fe20007ffe0ff */
[----:B------:R-:W-:Y:S01]  /*24a0*/  IMAD.HI.U32 R6, R2, R59, RZ ;  /* 0x0000003b02067227 */ /* 0x000fe200078e00ff */
[----:B------:R-:W-:Y:S01]  /*24b0*/  STL [R1+0x20a8], R181 ;  /* 0x0020a8b501007387 */ /* 0x000fe20000100800 */
[----:B------:R-:W-:-:S02]  /*24c0*/  IADD3 R157, R136, 0x69, RZ ;  /* 0x00000069889d7810 */ /* 0x000fc40007ffe0ff */
[----:B------:R-:W-:Y:S01]  /*24d0*/  IMAD.HI.U32 R9, R2, R13, RZ ;  /* 0x0000000d02097227 */ /* 0x000fe200078e00ff */
[----:B------:R-:W-:Y:S01]  /*24e0*/  IADD3 R6, -R6, RZ, RZ ;  /* 0x000000ff06067210 */ /* 0x000fe20007ffe1ff */
[----:B------:R-:W-:Y:S01]  /*24f0*/  STL [R1+0x20a4], R180 ;  /* 0x0020a4b401007387 */ /* 0x000fe20000100800 */
[----:B------:R-:W-:Y:S01]  /*2500*/  IADD3 R155, R136, 0x6b, RZ ;  /* 0x0000006b889b7810 */ /* 0x000fe20007ffe0ff */
[----:B------:R-:W-:Y:S01]  /*2510*/  IMAD.MOV R7, RZ, RZ, -R7 ;  /* 0x000000ffff077224 */ /* 0x000fe200078e0a07 */
[----:B------:R-:W-:Y:S01]  /*2520*/  IADD3 R9, -R9, RZ, RZ ;  /* 0x000000ff09097210 */ /* 0x000fe20007ffe1ff */
[----:B------:R-:W-:Y:S01]  /*2530*/  IMAD R75, R0, R10, R75 ;  /* 0x0000000a004b7224 */ /* 0x000fe200078e024b */
[----:B------:R-:W-:Y:S01]  /*2540*/  STL [R1+0x209c], R179 ;  /* 0x00209cb301007387 */ /* 0x000fe20000100800 */
[----:B------:R-:W-:Y:S01]  /*2550*/  IMAD.HI.U32 R10, R2, R15, RZ ;  /* 0x0000000f020a7227 */ /* 0x000fe200078e00ff */
[----:B------:R-:W-:Y:S02]  /*2560*/  IADD3 R154, R136, 0x6c, RZ ;  /* 0x0000006c889a7810 */ /* 0x000fe40007ffe0ff */
        /* <DEDUP_REMOVED lines=8> */
[C---:B------:R-:W-:Y:S01]  /*25f0*/  IMAD R59, R0.reuse, R6, R59 ;  /* 0x00000006003b7224 */ /* 0x040fe200078e023b */
[----:B------:R-:W-:Y:S01]  /*2600*/  IABS R25, R155 ;  /* 0x0000009b00197213 */ /* 0x000fe20000000000 */
[C---:B------:R-:W-:Y:S01]  /*2610*/  IMAD R56, R0.reuse, R9, R13 ;  /* 0x0000000900387224 */ /* 0x040fe200078e020d */
[----:B------:R-:W-:Y:S01]  /*2620*/  IABS R13, R182 ;  /* 0x000000b6000d7213 */ /* 0x000fe20000000000 */
[----:B------:R-:W-:Y:S01]  /*2630*/  IMAD R70, R0, R10, R15 ;  /* 0x0000000a00467224 */ /* 0x000fe200078e020f */
[----:B------:R-:W-:Y:S01]  /*2640*/  IABS R15, R190 ;  /* 0x000000be000f7213 */ /* 0x000fe20000000000 */
[----:B------:R-:W-:Y:S01]  /*2650*/  IMAD.MOV R8, RZ, RZ, -R8 ;  /* 0x000000ffff087224 */ /* 0x000fe200078e0a08 */
[----:B------:R-:W-:Y:S01]  /*2660*/  STL [R1+0x2078], R175 ;  /* 0x002078af01007387 */ /* 0x000fe20000100800 */
[----:B------:R-:W-:Y:S01]  /*2670*/  IMAD.HI.U32 R6, R2, R11, RZ ;  /* 0x0000000b02067227 */ /* 0x000fe200078e00ff */
[----:B------:R-:W-:-:S02]  /*2680*/  IADD3 R152, R136, 0x6e, RZ ;  /* 0x0000006e88987810 */ /* 0x000fc40007ffe0ff */
[----:B------:R-:W-:Y:S01]  /*2690*/  STL [R1+0x2074], R174 ;  /* 0x002074ae01007387 */ /* 0x000fe20000100800 */
[----:B------:R-:W-:Y:S01]  /*26a0*/  IMAD.HI.U32 R10, R2, R65, RZ ;  /* 0x00000041020a7227 */ /* 0x000fe200078e00ff */
[----:B------:R-:W-:Y:S02]  /*26b0*/  IADD3 R151, R136, 0x6f, RZ ;  /* 0x0000006f88977810 */ /* 0x000fe40007ffe0ff */
[----:B------:R-:W-:Y:S01]  /*26c0*/  STL [R1+0x2070], R173 ;  /* 0x002070ad01007387 */ /* 0x000fe20000100800 */
[----:B------:R-:W-:Y:S01]  /*26d0*/  IMAD.HI.U32 R7, R2, R53, RZ ;  /* 0x0000003502077227 */ /* 0x000fe200078e00ff */
[----:B------:R-:W-:Y:S02]  /*26e0*/  IADD3 R10, -R10, RZ, RZ ;  /* 0x000000ff0a0a7210 */ /* 0x000fe40007ffe1ff */
[----:B------:R-:W-:Y:S01]  /*26f0*/  STL [R1+0x2064], R172 ;  /* 0x002064ac01007387 */ /* 0x000fe20000100800 */
        /* <DEDUP_REMOVED lines=26> */
[C---:B------:R-:W-:Y:S02]  /*28a0*/  IADD3 R147, R136.reuse, 0x73, RZ ;  /* 0x0000007388937810 */ /* 0x040fe40007ffe0ff */
[----:B------:R-:W-:Y:S01]  /*28b0*/  STL [R1+0x2024], R164 ;  /* 0x002024a401007387 */ /* 0x000fe20000100800 */
[----:B------:R-:W-:Y:S01]  /*28c0*/  IMAD.MOV R10, RZ, RZ, -R10 ;  /* 0x000000ffff0a7224 */ /* 0x000fe200078e0a0a */
[----:B------:R-:W-:Y:S01]  /*28d0*/  IADD3 R146, R136, 0x74, RZ ;  /* 0x0000007488927810 */ /* 0x000fe20007ffe0ff */
        /* <DEDUP_REMOVED lines=11> */
[----:B------:R-:W-:Y:S01]  /*2990*/  IABS R15, R180 ;  /* 0x000000b4000f7213 */ /* 0x000fe20000000000 */
[----:B------:R-:W-:Y:S01]  /*29a0*/  IMAD.HI.U32 R10, R2, R55, RZ ;  /* 0x00000037020a7227 */ /* 0x000fe200078e00ff */
[----:B------:R-:W-:Y:S01]  /*29b0*/  STL [R1+0x2004], R160 ;  /* 0x002004a001007387 */ /* 0x000fe20000100800 */
[----:B------:R-:W-:Y:S02]  /*29c0*/  IADD3 R143, R136, 0x77, RZ ;  /* 0x00000077888f7810 */ /* 0x000fe40007ffe0ff */
[----:B------:R-:W-:Y:S01]  /*29d0*/  IMAD.HI.U32 R8, R2, R47, RZ ;  /* 0x0000002f02087227 */ /* 0x000fe200078e00ff */
[----:B------:R-:W-:Y:S01]  /*29e0*/  STL [R1+0x1ffc], R159 ;  /* 0x001ffc9f01007387 */ /* 0x000fe20000100800 */
[----:B------:R-:W-:-:S02]  /*29f0*/  IADD3 R142, R136, 0x78, RZ ;  /* 0x00000078888e7810 */ /* 0x000fc40007ffe0ff */
[----:B------:R-:W-:Y:S01]  /*2a00*/  IMAD R48, R0, R7, R11 ;  /* 0x0000000700307224 */ /* 0x000fe200078e020b */
[----:B------:R-:W-:Y:S01]  /*2a10*/  IABS R11, R174 ;  /* 0x000000ae000b7213 */ /* 0x000fe20000000000 */
[----:B------:R-:W-:Y:S01]  /*2a20*/  IMAD.MOV R6, RZ, RZ, -R6 ;  /* 0x000000ffff067224 */ /* 0x000fe200078e0a06 */
[----:B------:R-:W-:Y:S01]  /*2a30*/  IADD3 R8, -R8, RZ, RZ ;  /* 0x000000ff08087210 */ /* 0x000fe20007ffe1ff */
[----:B------:R-:W-:Y:S01]  /*2a40*/  IMAD.MOV R9, RZ, RZ, -R9 ;  /* 0x000000ffff097224 */ /* 0x000fe200078e0a09 */
[----:B------:R-:W-:Y:S01]  /*2a50*/  STL [R1+0x1ff8], R158 ;  /* 0x001ff89e01007387 */ /* 0x000fe20000100800 */
[----:B------:R-:W-:Y:S01]  /*2a60*/  IMAD.MOV R10, RZ, RZ, -R10 ;  /* 0x000000ffff0a7224 */ /* 0x000fe200078e0a0a */
[----:B------:R-:W-:Y:S01]  /*2a70*/  IABS R19, R149 ;  /* 0x0000009500137213 */ /* 0x000fe20000000000 */
[C---:B------:R-:W-:Y:S01]  /*2a80*/  IMAD R49, R0.reuse, R6, R49 ;  /* 0x0000000600317224 */ /* 0x040fe200078e0231 */
[----:B------:R-:W-:Y:S01]  /*2a90*/  STL [R1+0x1fec], R157 ;  /* 0x001fec9d01007387 */ /* 0x000fe20000100800 */
[----:B------:R-:W-:Y:S01]  /*2aa0*/  IMAD R46, R0, R9, R13 ;  /* 0x00000009002e7224 */ /* 0x000fe200078e020d */
[----:B------:R-:W-:Y:S01]  /*2ab0*/  IABS R13, R172 ;  /* 0x000000ac000d7213 */ /* 0x000fe20000000000 */
[----:B------:R-:W-:Y:S01]  /*2ac0*/  IMAD.HI.U32 R6, R2, R11, RZ ;  /* 0x0000000b02067227 */ /* 0x000fe200078e00ff */
[----:B------:R-:W-:Y:S01]  /*2ad0*/  STL [R1+0x1fe4], R156 ;  /* 0x001fe49c01007387 */ /* 0x000fe20000100800 */
[----:B-1----:R-:W-:-:S02]  /*2ae0*/  IABS R16, R146 ;  /* 0x0000009200107213 */ /* 0x002fc40000000000 */
[----:B------:R-:W-:Y:S01]  /*2af0*/  IMAD R55, R0, R10, R55 ;  /* 0x0000000a00377224 */ /* 0x000fe200078e0237 */
[----:B------:R-:W-:Y:S01]  /*2b00*/  IADD3 R6, -R6, RZ, RZ ;  /* 0x000000ff06067210 */ /* 0x000fe20007ffe1ff */
[----:B------:R-:W-:Y:S01]  /*2b10*/  IMAD.HI.U32 R10, R2, R15, RZ ;  /* 0x0000000f020a7227 */ /* 0x000fe200078e00ff */
[----:B------:R-:W-:Y:S01]  /*2b20*/  STL [R1+0x1fd8], R155 ;  /* 0x001fd89b01007387 */ /* 0x000fe20000100800 */
[----:B------:R-:W-:Y:S02]  /*2b30*/  IABS R27, R157 ;  /* 0x0000009d001b7213 */ /* 0x000fe40000000000 */
[----:B------:R-:W-:Y:S01]  /*2b40*/  IMAD R47, R0, R8, R47 ;  /* 0x00000008002f7224 */ /* 0x000fe200078e022f */
[----:B------:R-:W-:Y:S01]  /*2b50*/  IADD3 R10, -R10, RZ, RZ ;  /* 0x000000ff0a0a7210 */ /* 0x000fe20007ffe1ff */
[----:B------:R-:W-:Y:S01]  /*2b60*/  IMAD.HI.U32 R8, R2, R13, RZ ;  /* 0x0000000d02087227 */ /* 0x000fe200078e00ff */
[----:B------:R-:W-:Y:S01]  /*2b70*/  STL [R1+0x1fd4], R154 ;  /* 0x001fd49a01007387 */ /* 0x000fe20000100800 */
[----:B--2---:R-:W-:-:S02]  /*2b80*/  IABS R14, R144 ;  /* 0x00000090000e7213 */ /* 0x004fc40000000000 */
[----:B------:R-:W-:Y:S01]  /*2b90*/  IMAD.HI.U32 R7, R2, R43, RZ ;  /* 0x0000002b02077227 */ /* 0x000fe200078e00ff */
[----:B------:R-:W-:Y:S01]  /*2ba0*/  STL [R1+0x1fd0], R153 ;  /* 0x001fd09901007387 */ /* 0x000fe20000100800 */
[----:B------:R-:W-:Y:S02]  /*2bb0*/  ISETP.GT.U32.AND P2, PT, R0, R133, PT ;  /* 0x000000850000720c */ /* 0x000fe40003f44070 */
        /* <DEDUP_REMOVED lines=16> */
[----:B------:R-:W-:Y:S01]  /*2cc0*/  IMAD R43, R0, R7, R43 ;  /* 0x00000007002b7224 */ /* 0x000fe200078e022b */
[----:B------:R-:W-:Y:S01]  /*2cd0*/  STL [R1+0x1fac], R149 ;  /* 0x001fac9501007387 */ /* 0x000fe20000100800 */
[----:B------:R-:W-:Y:S01]  /*2ce0*/  IMAD.HI.U32 R7, R2, R11, RZ ;  /* 0x0000000b02077227 */ /* 0x000fe200078e00ff */
[C---:B------:R-:W-:Y:S02]  /*2cf0*/  ISETP.GT.U32.AND P5, PT, R0.reuse, R132, PT ;  /* 0x000000840000720c */ /* 0x040fe40003fa4070 */
[----:B------:R-:W-:Y:S01]  /*2d00*/  STL [R1+0x1fa8], R148 ;  /* 0x001fa89401007387 */ /* 0x000fe20000100800 */
[----:B------:R-:W-:Y:S01]  /*2d10*/  IMAD.MOV R10, RZ, RZ, -R10 ;  /* 0x000000ffff0a7224 */ /* 0x000fe200078e0a0a */
[----:B------:R-:W-:Y:S01]  /*2d20*/  IADD3 R7, -R7, RZ, RZ ;  /* 0x000000ff07077210 */ /* 0x000fe20007ffe1ff */
[----:B------:R-:W-:Y:S01]  /*2d30*/  IMAD R41, R0, R9, R41 ;  /* 0x0000000900297224 */ /* 0x000fe200078e0229 */
[----:B------:R-:W-:Y:S01]  /*2d40*/  STL [R1+0x1f9c], R147 ;  /* 0x001f9c9301007387 */ /* 0x000fe20000100800 */
[----:B------:R-:W-:Y:S01]  /*2d50*/  IMAD.HI.U32 R9, R2, R13, RZ ;  /* 0x0000000d02097227 */ /* 0x000fe200078e00ff */
[----:B------:R-:W-:-:S03]  /*2d60*/  IABS R12, R142 ;  /* 0x0000008e000c7213 */ /* 0x000fc60000000000 */
[----:B------:R-:W-:Y:S02]  /*2d70*/  IMAD R45, R0, R10, R45 ;  /* 0x0000000a002d7224 */ /* 0x000fe400078e022d */
[----:B------:R-:W-:-:S04]  /*2d80*/  IMAD.HI.U32 R10, R2, R15, RZ ;  /* 0x0000000f020a7227 */ /* 0x000fc800078e00ff */
[----:B------:R-:W-:-:S04]  /*2d90*/  IMAD.HI.U32 R6, R2, R39, RZ ;  /* 0x0000002702067227 */ /* 0x000fc800078e00ff */
[----:B------:R-:W-:Y:S02]  /*2da0*/  IMAD.MOV R9, RZ, RZ, -R9 ;  /* 0x000000ffff097224 */ /* 0x000fe400078e0a09 */
[----:B------:R-:W-:-:S04]  /*2db0*/  IMAD.HI.U32 R8, R2, R37, RZ ;  /* 0x0000002502087227 */ /* 0x000fc800078e00ff */
[----:B------:R-:W-:Y:S02]  /*2dc0*/  IMAD.MOV R10, RZ, RZ, -R10 ;  /* 0x000000ffff0a7224 */ /* 0x000fe400078e0a0a */
[C---:B------:R-:W-:Y:S01]  /*2dd0*/  IMAD R38, R0.reuse, R7, R11 ;  /* 0x0000000700267224 */ /* 0x040fe200078e020b */
[----:B------:R-:W-:Y:S01]  /*2de0*/  IABS R11, R164 ;  /* 0x000000a4000b7213 */ /* 0x000fe20000000000 */
[----:B------:R-:W-:Y:S02]  /*2df0*/  IMAD.MOV R6, RZ, RZ, -R6 ;  /* 0x000000ffff067224 */ /* 0x000fe400078e0a06 */
[C---:B------:R-:W-:Y:S01]  /*2e00*/  IMAD R36, R0.reuse, R9, R13 ;  /* 0x0000000900247224 */ /* 0x040fe200078e020d */
[----:B------:R-:W-:Y:S01]  /*2e10*/  IABS R13, R162 ;  /* 0x000000a2000d7213 */ /* 0x000fe20000000000 */
[----:B------:R-:W-:Y:S02]  /*2e20*/  IMAD.MOV R8, RZ, RZ, -R8 ;  /* 0x000000ffff087224 */ /* 0x000fe400078e0a08 */
[----:B------:R-:W-:Y:S01]  /*2e30*/  IMAD R40, R0, R10, R15 ;  /* 0x0000000a00287224 */ /* 0x000fe200078e020f */
[----:B------:R-:W-:Y:S01]  /*2e40*/  IABS R15, R160 ;  /* 0x000000a0000f7213 */ /* 0x000fe20000000000 */
[----:B------:R-:W-:-:S04]  /*2e50*/  IMAD.HI.U32 R10, R2, R35, RZ ;  /* 0x00000023020a7227 */ /* 0x000fc800078e00ff */
[----:B------:R-:W-:Y:S01]  /*2e60*/  IMAD R39, R0, R6, R39 ;  /* 0x0000000600277224 */ /* 0x000fe200078e0227 */
[----:B------:R-:W-:Y:S01]  /*2e70*/  IADD3 R10, -R10, RZ, RZ ;  /* 0x000000ff0a0a7210 */ /* 0x000fe20007ffe1ff */
[----:B------:R-:W-:Y:S02]  /*2e80*/  IMAD R37, R0, R8, R37 ;  /* 0x0000000800257224 */ /* 0x000fe400078e0225 */
[----:B------:R-:W-:-:S04]  /*2e90*/  IMAD.HI.U32 R6, R2, R11, RZ ;  /* 0x0000000b02067227 */ /* 0x000fc800078e00ff */
[----:B------:R-:W-:-:S04]  /*2ea0*/  IMAD.HI.U32 R8, R2, R13, RZ ;  /* 0x0000000d02087227 */ /* 0x000fc800078e00ff */
[----:B------:R-:W-:Y:S01]  /*2eb0*/  IMAD.MOV R6, RZ, RZ, -R6 ;  /* 0x000000ffff067224 */ /* 0x000fe200078e0a06 */
[----:B------:R-:W-:Y:S01]  /*2ec0*/  IADD3 R8, -R8, RZ, RZ ;  /* 0x000000ff08087210 */ /* 0x000fe20007ffe1ff */
[----:B------:R-:W-:-:S04]  /*2ed0*/  IMAD.HI.U32 R7, R2, R33, RZ ;  /* 0x0000002102077227 */ /* 0x000fc800078e00ff */
[----:B------:R-:W-:-:S04]  /*2ee0*/  IMAD.HI.U32 R9, R2, R31, RZ ;  /* 0x0000001f02097227 */ /* 0x000fc800078e00ff */
[C---:B------:R-:W-:Y:S01]  /*2ef0*/  IMAD R34, R0.reuse, R6, R11 ;  /* 0x0000000600227224 */ /* 0x040fe200078e020b */
[----:B------:R-:W-:Y:S01]  /*2f00*/  IABS R11, R158 ;  /* 0x0000009e000b7213 */ /* 0x000fe20000000000 */
[----:B------:R-:W-:Y:S02]  /*2f10*/  IMAD R35, R0, R10, R35 ;  /* 0x0000000a00237224 */ /* 0x000fe400078e0223 */
[----:B------:R-:W-:Y:S02]  /*2f20*/  IMAD.MOV R7, RZ, RZ, -R7 ;  /* 0x000000ffff077224 */ /* 0x000fe400078e0a07 */
[----:B------:R-:W-:-:S04]  /*2f30*/  IMAD.HI.U32 R10, R2, R15, RZ ;  /* 0x0000000f020a7227 */ /* 0x000fc800078e00ff */
[C---:B------:R-:W-:Y:S01]  /*2f40*/  IMAD R32, R0.reuse, R8, R13 ;  /* 0x0000000800207224 */ /* 0x040fe200078e020d */
[----:B------:R-:W-:Y:S01]  /*2f50*/  IABS R13, R156 ;  /* 0x0000009c000d7213 */ /* 0x000fe20000000000 */
[----:B------:R-:W-:Y:S02]  /*2f60*/  IMAD.MOV R9, RZ, RZ, -R9 ;  /* 0x000000ffff097224 */ /* 0x000fe400078e0a09 */
[----:B------:R-:W-:Y:S02]  /*2f70*/  IMAD R33, R0, R7, R33 ;  /* 0x0000000700217224 */ /* 0x000fe400078e0221 */
[----:B------:R-:W-:Y:S02]  /*2f80*/  IMAD.MOV R10, RZ, RZ, -R10 ;  /* 0x000000ffff0a7224 */ /* 0x000fe400078e0a0a */
[----:B------:R-:W-:-:S04]  /*2f90*/  IMAD.HI.U32 R7, R2, R11, RZ ;  /* 0x0000000b02077227 */ /* 0x000fc800078e00ff */
[----:B------:R-:W-:Y:S02]  /*2fa0*/  IMAD.SHL.U32 R5, R5, 0x40, RZ ;  /* 0x0000004005057824 */ /* 0x000fe400078e00ff */
[----:B------:R-:W-:Y:S02]  /*2fb0*/  IMAD R31, R0, R9, R31 ;  /* 0x00000009001f7224 */ /* 0x000fe400078e021f */
[----:B------:R-:W-:Y:S01]  /*2fc0*/  IMAD.HI.U32 R9, R2, R13, RZ ;  /* 0x0000000d02097227 */ /* 0x000fe200078e00ff */
[C---:B------:R-:W-:Y:S02]  /*2fd0*/  LOP3.LUT R131, R5.reuse, 0x1f, R134, 0xf8, !PT ;  /* 0x0000001f05837812 */ /* 0x040fe400078ef886 */
[----:B------:R-:W-:Y:S01]  /*2fe0*/  LOP3.LUT R141, R5, 0x20, R135, 0xfe, !PT ;  /* 0x00000020058d7812 */ /* 0x000fe200078efe87 */
[----:B------:R-:W-:Y:S01]  /*2ff0*/  IMAD R30, R0, R10, R15 ;  /* 0x0000000a001e7224 */ /* 0x000fe200078e020f */
[----:B------:R-:W-:Y:S01]  /*3000*/  IADD3 R9, -R9, RZ, RZ ;  /* 0x000000ff09097210 */ /* 0x000fe20007ffe1ff */
[----:B------:R-:W-:Y:S01]  /*3010*/  IMAD.MOV R7, RZ, RZ, -R7 ;  /* 0x000000ffff077224 */ /* 0x000fe200078e0a07 */
[----:B------:R-:W-:Y:S01]  /*3020*/  IABS R15, R150 ;  /* 0x00000096000f7213 */ /* 0x000fe20000000000 */
[----:B------:R-:W-:Y:S01]  /*3030*/  IMAD.HI.U32 R10, R2, R25, RZ ;  /* 0x00000019020a7227 */ /* 0x000fe200078e00ff */
[----:B------:R1:W-:Y:S01]  /*3040*/  STL [R1+0x55c], R131 ;  /* 0x00055c8301007387 */ /* 0x0003e20000100800 */
[----:B------:R-:W-:-:S02]  /*3050*/  IABS R5, R131 ;  /* 0x0000008300057213 */ /* 0x000fc40000000000 */
[----:B------:R-:W-:Y:S01]  /*3060*/  IMAD R28, R0, R7, R11 ;  /* 0x00000007001c7224 */ /* 0x000fe200078e020b */
[----:B------:R2:W-:Y:S01]  /*3070*/  STL [R1+0x560], R141 ;  /* 0x0005608d01007387 */ /* 0x0005e20000100800 */
[----:B------:R-:W-:Y:S01]  /*3080*/  IMAD.MOV R10, RZ, RZ, -R10 ;  /* 0x000000ffff0a7224 */ /* 0x000fe200078e0a0a */
[----:B------:R-:W-:Y:S01]  /*3090*/  ISETP.GE.AND P3, PT, R131, RZ, PT ;  /* 0x000000ff8300720c */ /* 0x000fe20003f66270 */
[----:B------:R-:W-:Y:S01]  /*30a0*/  IMAD.HI.U32 R7, R2, R23, RZ ;  /* 0x0000001702077227 */ /* 0x000fe200078e00ff */
[----:B------:R-:W-:Y:S01]  /*30b0*/  STL [R1+0x1f94], R146 ;  /* 0x001f949201007387 */ /* 0x000fe20000100800 */
[----:B------:R-:W-:Y:S02]  /*30c0*/  IABS R11, R154 ;  /* 0x0000009a000b7213 */ /* 0x000fe40000000000 */
[C---:B------:R-:W-:Y:S01]  /*30d0*/  IMAD R26, R0.reuse, R9, R13 ;  /* 0x00000009001a7224 */ /* 0x040fe200078e020d */
[----:B------:R-:W-:Y:S01]  /*30e0*/  IADD3 R7, -R7, RZ, RZ ;  /* 0x000000ff07077210 */ /* 0x000fe20007ffe1ff */
[----:B------:R-:W-:Y:S01]  /*30f0*/  IMAD R25, R0, R10, R25 ;  /* 0x0000000a00197224 */ /* 0x000fe200078e0219 */
[----:B------:R-:W-:Y:S01]  /*3100*/  STL [R1+0x1f88], R145 ;  /* 0x001f889101007387 */ /* 0x000fe20000100800 */
[----:B------:R-:W-:Y:S01]  /*3110*/  IMAD.HI.U32 R9, R2, R21, RZ ;  /* 0x0000001502097227 */ /* 0x000fe200078e00ff */
[----:B------:R-:W-:-:S02]  /*3120*/  IABS R13, R152 ;  /* 0x00000098000d7213 */ /* 0x000fc40000000000 */
[----:B------:R-:W-:Y:S01]  /*3130*/  STL [R1+0x1f84], R144 ;  /* 0x001f849001007387 */ /* 0x000fe20000100800 */
[----:B------:R-:W-:-:S03]  /*3140*/  IMAD.HI.U32 R10, R2, R15, RZ ;  /* 0x0000000f020a7227 */ /* 0x000fc600078e00ff */
[----:B------:R-:W-:Y:S01]  /*3150*/  STL [R1+0x1f80], R143 ;  /* 0x001f808f01007387 */ /* 0x000fe20000100800 */
[----:B------:R-:W-:Y:S01]  /*3160*/  IMAD.MOV R9, RZ, RZ, -R9 ;  /* 0x000000ffff097224 */ /* 0x000fe200078e0a09 */
[----:B------:R-:W-:Y:S01]  /*3170*/  IADD3 R10, -R10, RZ, RZ ;  /* 0x000000ff0a0a7210 */ /* 0x000fe20007ffe1ff */
[C---:B------:R-:W-:Y:S01]  /*3180*/  IMAD R23, R0.reuse, R7, R23 ;  /* 0x0000000700177224 */ /* 0x040fe200078e0217 */
[----:B------:R-:W-:Y:S01]  /*3190*/  STL [R1+0x1f74], R142 ;  /* 0x001f748e01007387 */ /* 0x000fe20000100800 */
[----:B------:R-:W-:Y:S01]  /*31a0*/  IABS R7, R148 ;  /* 0x0000009400077213 */ /* 0x000fe20000000000 */
[----:B------:R-:W-:Y:S02]  /*31b0*/  IMAD R21, R0, R9, R21 ;  /* 0x0000000900157224 */ /* 0x000fe400078e0215 */
[----:B-1----:R-:W3:Y:S01]  /*31c0*/  LDL.LU R131, [R1+0x2a00] ;  /* 0x002a000001837983 */ /* 0x002ee20000300800 */
[----:B------:R-:W-:-:S04]  /*31d0*/  IMAD.HI.U32 R9, R2, R19, RZ ;  /* 0x0000001302097227 */ /* 0x000fc800078e00ff */
[----:B------:R-:W-:Y:S01]  /*31e0*/  IMAD R20, R0, R10, R15 ;  /* 0x0000000a00147224 */ /* 0x000fe200078e020f */
[----:B------:R-:W-:Y:S01]  /*31f0*/  IABS R15, R145 ;  /* 0x00000091000f7213 */ /* 0x000fe20000000000 */
[----:B------:R-:W-:-:S04]  /*3200*/  IMAD.HI.U32 R10, R2, R7, RZ ;  /* 0x00000007020a7227 */ /* 0x000fc800078e00ff */
[----:B------:R-:W-:Y:S01]  /*3210*/  IMAD.MOV R9, RZ, RZ, -R9 ;  /* 0x000000ffff097224 */ /* 0x000fe200078e0a09 */
[----:B------:R-:W-:Y:S01]  /*3220*/  IADD3 R10, -R10, RZ, RZ ;  /* 0x000000ff0a0a7210 */ /* 0x000fe20007ffe1ff */
[----:B------:R-:W-:-:S04]  /*3230*/  IMAD.HI.U32 R8, R2, R27, RZ ;  /* 0x0000001b02087227 */ /* 0x000fc800078e00ff */
[----:B------:R-:W-:Y:S02]  /*3240*/  IMAD R19, R0, R9, R19 ;  /* 0x0000000900137224 */ /* 0x000fe400078e0213 */
[----:B------:R-:W-:-:S04]  /*3250*/  IMAD.HI.U32 R9, R2, R15, RZ ;  /* 0x0000000f02097227 */ /* 0x000fc800078e00ff */
[----:B------:R-:W-:Y:S02]  /*3260*/  IMAD R18, R0, R10, R7 ;  /* 0x0000000a00127224 */ /* 0x000fe400078e0207 */
[----:B------:R-:W-:-:S04]  /*3270*/  IMAD.HI.U32 R10, R2, R16, RZ ;  /* 0x00000010020a7227 */ /* 0x000fc800078e00ff */
[----:B------:R-:W-:Y:S02]  /*3280*/  IMAD.MOV R9, RZ, RZ, -R9 ;  /* 0x000000ffff097224 */ /* 0x000fe400078e0a09 */
[----:B------:R-:W-:Y:S02]  /*3290*/  IMAD.MOV R10, RZ, RZ, -R10 ;  /* 0x000000ffff0a7224 */ /* 0x000fe400078e0a0a */
[C---:B------:R-:W-:Y:S02]  /*32a0*/  IMAD R15, R0.reuse, R9, R15 ;  /* 0x00000009000f7224 */ /* 0x040fe400078e020f */
[----:B------:R-:W4:Y:S01]  /*32b0*/  LDL R9, [R1+0x1f20] ;  /* 0x001f200001097983 */ /* 0x000f220000100800 */
[----:B------:R-:W-:Y:S02]  /*32c0*/  IMAD R16, R0, R10, R16 ;  /* 0x0000000a00107224 */ /* 0x000fe400078e0210 */
[----:B------:R-:W-:Y:S01]  /*32d0*/  IMAD.MOV R8, RZ, RZ, -R8 ;  /* 0x000000ffff087224 */ /* 0x000fe200078e0a08 */
[----:B------:R-:W4:Y:S01]  /*32e0*/  LDL R10, [R1+0x1f1c] ;  /* 0x001f1c00010a7983 */ /* 0x000f220000100800 */
[----:B------:R-:W-:-:S04]  /*32f0*/  IMAD.HI.U32 R6, R2, R29, RZ ;  /* 0x0000001d02067227 */ /* 0x000fc800078e00ff */
[----:B------:R-:W-:Y:S01]  /*3300*/  IMAD R27, R0, R8, R27 ;  /* 0x00000008001b7224 */ /* 0x000fe200078e021b */
[----:B------:R-:W-:Y:S01]  /*3310*/  IADD3 R6, -R6, RZ, RZ ;  /* 0x000000ff06067210 */ /* 0x000fe20007ffe1ff */
[----:B------:R-:W-:-:S04]  /*3320*/  IMAD.HI.U32 R8, R2, R13, RZ ;  /* 0x0000000d02087227 */ /* 0x000fc800078e00ff */
[----:B------:R-:W-:Y:S02]  /*3330*/  IMAD.MOV R8, RZ, RZ, -R8 ;  /* 0x000000ffff087224 */ /* 0x000fe400078e0a08 */
[----:B------:R-:W-:Y:S02]  /*3340*/  @!P2 IMAD.IADD R133, R133, 0x1, -R0 ;  /* 0x000000018585a824 */ /* 0x000fe400078e0a00 */
[C---:B------:R-:W-:Y:S02]  /*3350*/  IMAD R22, R0.reuse, R8, R13 ;  /* 0x0000000800167224 */ /* 0x040fe400078e020d */
[----:B------:R-:W-:Y:S01]  /*3360*/  IMAD R29, R0, R6, R29 ;  /* 0x00000006001d7224 */ /* 0x000fe200078e021d */
[----:B------:R-:W-:Y:S01]  /*3370*/  ISETP.GE.AND P4, PT, R141, RZ, PT ;  /* 0x000000ff8d00720c */ /* 0x000fe20003f86270 */
[----:B------:R-:W-:Y:S01]  /*3380*/  IMAD.HI.U32 R8, R4, R5, RZ ;  /* 0x0000000504087227 */ /* 0x000fe200078e00ff */
[----:B---3--:R-:W-:-:S03]  /*3390*/  ISETP.GT.U32.AND P6, PT, R0, R131, PT ;  /* 0x000000830000720c */ /* 0x008fc60003fc4070 */
[----:B------:R-:W-:Y:S01]  /*33a0*/  IMAD.MOV R8, RZ, RZ, -R8 ;  /* 0x000000ffff087224 */ /* 0x000fe200078e0a08 */
[----:B------:R-:W-:Y:S01]  /*33b0*/  @!P5 IADD3 R132, R132, -R0, RZ ;  /* 0x800000008484d210 */ /* 0x000fe20007ffe0ff */
[C---:B------:R-:W-:Y:S01]  /*33c0*/  IMAD.HI.U32 R6, R2.reuse, R11, RZ ;  /* 0x0000000b02067227 */ /* 0x040fe200078e00ff */
[----:B------:R-:W-:Y:S02]  /*33d0*/  ISETP.NE.AND P2, PT, RZ, c[0x0][0x178], PT ;  /* 0x00005e00ff007a0c */ /* 0x000fe40003f45270 */
[----:B------:R-:W-:Y:S01]  /*33e0*/  IABS R13, R143 ;  /* 0x0000008f000d7213 */ /* 0x000fe20000000000 */
[----:B------:R-:W-:Y:S02]  /*33f0*/  IMAD R5, R3, R8, R5 ;  /* 0x0000000803057224 */ /* 0x000fe400078e0205 */
[----:B------:R-:W-:-:S03]  /*3400*/  IMAD.HI.U32 R8, R2, R14, RZ ;  /* 0x0000000e02087227 */ /* 0x000fc600078e00ff */
[----:B------:R-:W-:Y:S01]  /*3410*/  ISETP.GT.U32.AND P0, PT, R3, R5, PT ;  /* 0x000000050300720c */ /* 0x000fe20003f04070 */
[----:B------:R-:W-:Y:S02]  /*3420*/  IMAD.MOV R8, RZ, RZ, -R8 ;  /* 0x000000ffff087224 */ /* 0x000fe400078e0a08 */
[----:B------:R-:W-:Y:S02]  /*3430*/  IMAD.MOV R6, RZ, RZ, -R6 ;  /* 0x000000ffff067224 */ /* 0x000fe400078e0a06 */
[C---:B------:R-:W-:Y:S02]  /*3440*/  IMAD R14, R0.reuse, R8, R14 ;  /* 0x00000008000e7224 */ /* 0x040fe400078e020e */
[----:B------:R-:W3:Y:S01]  /*3450*/  LDL R8, [R1+0x1f2c] ;  /* 0x001f2c0001087983 */ /* 0x000ee20000100800 */
[----:B------:R-:W-:Y:S01]  /*3460*/  IMAD R24, R0, R6, R11 ;  /* 0x0000000600187224 */ /* 0x000fe200078e020b */
[----:B------:R-:W-:Y:S01]  /*3470*/  IABS R6, R141 ;  /* 0x0000008d00067213 */ /* 0x000fe20000000000 */
[----:B------:R-:W-:-:S04]  /*3480*/  IMAD.HI.U32 R11, R2, R17, RZ ;  /* 0x00000011020b7227 */ /* 0x000fc800078e00ff */
[----:B------:R-:W-:Y:S02]  /*3490*/  @!P0 IMAD.IADD R5, R5, 0x1, -R3 ;  /* 0x0000000105058824 */ /* 0x000fe400078e0a03 */
[----:B------:R-:W-:Y:S02]  /*34a0*/  IMAD.MOV R11, RZ, RZ, -R11 ;  /* 0x000000ffff0b7224 */ /* 0x000fe400078e0a0b */
[----:B------:R-:W-:Y:S01]  /*34b0*/  @!P6 IMAD.IADD R131, R131, 0x1, -R0 ;  /* 0x000000018383e824 */ /* 0x000fe200078e0a00 */
[----:B------:R-:W-:Y:S01]  /*34c0*/  ISETP.GT.U32.AND P0, PT, R3, R5, PT ;  /* 0x000000050300720c */ /* 0x000fe20003f04070 */
[C---:B------:R-:W-:Y:S01]  /*34d0*/  IMAD R17, R0.reuse, R11, R17 ;  /* 0x0000000b00117224 */ /* 0x040fe200078e0211 */
[----:B------:R-:W-:Y:S01]  /*34e0*/  ISETP.GT.U32.AND P6, PT, R0, R125, PT ;  /* 0x0000007d0000720c */ /* 0x000fe20003fc4070 */
[----:B------:R-:W3:Y:S01]  /*34f0*/  LDL R11, [R1+0x1f18] ;  /* 0x001f1800010b7983 */ /* 0x000ee20000100800 */
[----:B--2---:R-:W-:Y:S01]  /*3500*/  IADD3 R141, R136, 0x79, RZ ;  /* 0x00000079888d7810 */ /* 0x004fe20007ffe0ff */
[----:B------:R-:W-:Y:S01]  /*3510*/  IMAD.HI.U32 R4, R4, R6, RZ ;  /* 0x0000000604047227 */ /* 0x000fe200078e00ff */
[----:B------:R-:W-:-:S03]  /*3520*/  ISETP.GT.U32.AND P5, PT, R0, R129, PT ;  /* 0x000000810000720c */ /* 0x000fc60003fa4070 */
[----:B------:R-:W-:-:S04]  /*3530*/  IMAD.HI.U32 R7, R2, R13, RZ ;  /* 0x0000000d02077227 */ /* 0x000fc800078e00ff */
[----:B------:R-:W-:Y:S01]  /*3540*/  @!P0 IMAD.IADD R5, R5, 0x1, -R3 ;  /* 0x0000000105058824 */ /* 0x000fe200078e0a03 */
[----:B------:R-:W-:Y:S01]  /*3550*/  ISETP.GT.U32.AND P0, PT, R0, R133, PT ;  /* 0x000000850000720c */ /* 0x000fe20003f04070 */
[----:B------:R-:W-:Y:S01]  /*3560*/  STL [R1+0x1f68], R141 ;  /* 0x001f688d01007387 */ /* 0x000fe20000100800 */
[----:B------:R-:W-:Y:S01]  /*3570*/  @!P6 IMAD.IADD R125, R125, 0x1, -R0 ;  /* 0x000000017d7de824 */ /* 0x000fe200078e0a00 */
[----:B------:R-:W-:Y:S02]  /*3580*/  IADD3 R4, -R4, RZ, RZ ;  /* 0x000000ff04047210 */ /* 0x000fe40007ffe1ff */
[----:B------:R-:W-:Y:S02]  /*3590*/  @!P5 IADD3 R129, R129, -R0, RZ ;  /* 0x800000008181d210 */ /* 0x000fe40007ffe0ff */
[----:B------:R-:W-:Y:S01]  /*35a0*/  IADD3 R7, -R7, RZ, RZ ;  /* 0x000000ff07077210 */ /* 0x000fe20007ffe1ff */
[----:B------:R-:W-:-:S05]  /*35b0*/  IMAD R4, R3, R4, R6 ;  /* 0x0000000403047224 */ /* 0x000fca00078e0206 */
[----:B------:R-:W-:Y:S01]  /*35c0*/  @!P0 IADD3 R133, R133, -R0, RZ ;  /* 0x8000000085858210 */ /* 0x000fe20007ffe0ff */
[----:B------:R-:W-:Y:S01]  /*35d0*/  IMAD.HI.U32 R6, R2, R12, RZ ;  /* 0x0000000c02067227 */ /* 0x000fe200078e00ff */
[----:B------:R-:W-:Y:S02]  /*35e0*/  ISETP.GT.U32.AND P0, PT, R0, R126, PT ;  /* 0x0000007e0000720c */ /* 0x000fe40003f04070 */
[----:B----4-:R-:W-:Y:S01]  /*35f0*/  ISETP.GE.AND P6, PT, R10, RZ, PT ;  /* 0x000000ff0a00720c */ /* 0x010fe20003fc6270 */
[----:B------:R-:W-:Y:S01]  /*3600*/  IMAD.MOV R6, RZ, RZ, -R6 ;  /* 0x000000ffff067224 */ /* 0x000fe200078e0a06 */
[----:B------:R-:W2:Y:S01]  /*3610*/  LDL R10, [R1+0x1f28] ;  /* 0x001f2800010a7983 */ /* 0x000ea20000100800 */
[----:B------:R-:W-:Y:S01]  /*3620*/  ISETP.GT.U32.AND P1, PT, R3, R4, PT ;  /* 0x000000040300720c */ /* 0x000fe20003f24070 */
[----:B------:R-:W-:Y:S02]  /*3630*/  @!P3 IMAD.MOV R5, RZ, RZ, -R5 ;  /* 0x000000ffff05b224 */ /* 0x000fe400078e0a05 */
[C---:B------:R-:W-:Y:S01]  /*3640*/  IMAD R12, R0.reuse, R6, R12 ;  /* 0x00000006000c7224 */ /* 0x040fe200078e020c */
[C---:B------:R-:W-:Y:S01]  /*3650*/  ISETP.GT.U32.AND P5, PT, R0.reuse, R131, PT ;  /* 0x000000830000720c */ /* 0x040fe20003fa4070 */
[----:B------:R-:W-:-:S03]  /*3660*/  IMAD R13, R0, R7, R13 ;  /* 0x00000007000d7224 */ /* 0x000fc600078e020d */
[----:B------:R-:W-:Y:S01]  /*3670*/  @!P0 IMAD.IADD R126, R126, 0x1, -R0 ;  /* 0x000000017e7e8824 */ /* 0x000fe200078e0a00 */
[----:B------:R-:W-:Y:S02]  /*3680*/  ISETP.GE.AND P0, PT, R9, RZ, PT ;  /* 0x000000ff0900720c */ /* 0x000fe40003f06270 */
[----:B------:R-:W4:Y:S02]  /*3690*/  LDL R9, [R1+0x1f24] ;  /* 0x001f240001097983 */ /* 0x000f240000100800 */
[----:B------:R-:W-:-:S04]  /*36a0*/  @!P1 IADD3 R4, R4, -R3, RZ ;  /* 0x8000000304049210 */ /* 0x000fc80007ffe0ff */
[----:B------:R-:W-:Y:S02]  /*36b0*/  ISETP.GT.U32.AND P1, PT, R3, R4, PT ;  /* 0x000000040300720c */ /* 0x000fe40003f24070 */
[----:B------:R-:W-:-:S11]  /*36c0*/  LOP3.LUT R6, RZ, c[0x0][0x178], RZ, 0x33, !PT ;  /* 0x00005e00ff067a12 */ /* 0x000fd600078e33ff */
[----:B------:R-:W-:-:S05]  /*36d0*/  @!P1 IADD3 R4, R4, -R3, RZ ;  /* 0x8000000304049210 */ /* 0x000fca0007ffe0ff */
[----:B------:R-:W-:Y:S01]  /*36e0*/  IMAD.MOV.U32 R3, RZ, RZ, R4 ;  /* 0x000000ffff037224 */ /* 0x000fe200078e0004 */
[----:B------:R-:W-:-:S03]  /*36f0*/  ISETP.GT.U32.AND P1, PT, R0, R130, PT ;  /* 0x000000820000720c */ /* 0x000fc60003f24070 */
[----:B------:R-:W-:Y:S01]  /*3700*/  @!P4 IMAD.MOV R3, RZ, RZ, -R3 ;  /* 0x000000ffff03c224 */ /* 0x000fe200078e0a03 */
[----:B------:R-:W-:Y:S02]  /*3710*/  ISETP.GT.U32.AND P4, PT, R0, R132, PT ;  /* 0x000000840000720c */ /* 0x000fe40003f84070 */
[C---:B------:R-:W-:Y:S02]  /*3720*/  SEL R4, R6.reuse, R5, !P2 ;  /* 0x0000000506047207 */ /* 0x040fe40005000000 */
[----:B------:R-:W-:Y:S02]  /*3730*/  SEL R6, R6, R3, !P2 ;  /* 0x0000000306067207 */ /* 0x000fe40005000000 */
[C---:B------:R-:W-:Y:S02]  /*3740*/  ISETP.GT.U32.AND P3, PT, R0.reuse, R128, PT ;  /* 0x000000800000720c */ /* 0x040fe40003f64070 */
[----:B------:R-:W-:Y:S01]  /*3750*/  ISETP.GT.U32.AND P2, PT, R0, R127, PT ;  /* 0x0000007f0000720c */ /* 0x000fe20003f44070 */
[----:B------:R-:W-:-:S04]  /*3760*/  @!P1 IMAD.IADD R130, R130, 0x1, -R0 ;  /* 0x0000000182829824 */ /* 0x000fc800078e0a00 */
[----:B------:R-:W-:Y:S01]  /*3770*/  @!P4 IMAD.IADD R132, R132, 0x1, -R0 ;  /* 0x000000018484c824 */ /* 0x000fe200078e0a00 */
[----:B------:R-:W-:Y:S02]  /*3780*/  ISETP.GE.AND P4, PT, R136, RZ, PT ;  /* 0x000000ff8800720c */ /* 0x000fe40003f86270 */
[----:B------:R-:W-:-:S03]  /*3790*/  ISETP.GT.U32.AND P1, PT, R0, R124, PT ;  /* 0x0000007c0000720c */ /* 0x000fc60003f24070 */
[----:B------:R-:W-:Y:S01]  /*37a0*/  @!P3 IMAD.IADD R128, R128, 0x1, -R0 ;  /* 0x000000018080b824 */ /* 0x000fe200078e0a00 */
[----:B------:R-:W-:Y:S02]  /*37b0*/  ISETP.GT.U32.AND P3, PT, R0, R130, PT ;  /* 0x000000820000720c */ /* 0x000fe40003f64070 */
[----:B------:R-:W-:-:S05]  /*37c0*/  @!P2 IADD3 R127, R127, -R0, RZ ;  /* 0x800000007f7fa210 */ /* 0x000fca0007ffe0ff */
[----:B------:R-:W-:Y:S02]  /*37d0*/  @!P4 IADD3 R133, -R133, RZ, RZ ;  /* 0x000000ff8585c210 */ /* 0x000fe40007ffe1ff */
[----:B------:R-:W-:Y:S01]  /*37e0*/  ISETP.GT.U32.AND P4, PT, R0, R127, PT ;  /* 0x0000007f0000720c */ /* 0x000fe20003f84070 */
[--C-:B------:R-:W-:Y:S01]  /*37f0*/  @!P5 IMAD.IADD R131, R131, 0x1, -R0.reuse ;  /* 0x000000018383d824 */ /* 0x100fe200078e0a00 */
[----:B------:R-:W-:Y:S02]  /*3800*/  @!P1 IADD3 R124, R124, -R0, RZ ;  /* 0x800000007c7c9210 */ /* 0x000fe40007ffe0ff */
[----:B------:R-:W-:Y:S01]  /*3810*/  @!P3 IMAD.IADD R130, R130, 0x1, -R0 ;  /* 0x000000018282b824 */ /* 0x000fe200078e0a00 */
[C---:B------:R-:W-:Y:S02]  /*3820*/  ISETP.GT.U32.AND P1, PT, R0.reuse, R129, PT ;  /* 0x000000810000720c */ /* 0x040fe40003f24070 */
[C---:B------:R-:W-:Y:S01]  /*3830*/  ISETP.GT.U32.AND P3, PT, R0.reuse, R128, PT ;  /* 0x000000800000720c */ /* 0x040fe20003f64070 */
[----:B------:R-:W-:Y:S01]  /*3840*/  @!P0 IMAD.MOV R131, RZ, RZ, -R131 ;  /* 0x000000ffff838224 */ /* 0x000fe200078e0a83 */
[----:B------:R-:W-:-:S02]  /*3850*/  ISETP.GT.U32.AND P0, PT, R0, R125, PT ;  /* 0x0000007d0000720c */ /* 0x000fc40003f04070 */
[----:B------:R-:W-:Y:S02]  /*3860*/  @!P6 IADD3 R130, -R130, RZ, RZ ;  /* 0x000000ff8282e210 */ /* 0x000fe40007ffe1ff */
[----:B------:R-:W-:Y:S02]  /*3870*/  @!P4 IADD3 R127, R127, -R0, RZ ;  /* 0x800000007f7fc210 */ /* 0x000fe40007ffe0ff */
[C---:B------:R-:W-:Y:S02]  /*3880*/  ISETP.GT.U32.AND P4, PT, R0.reuse, R121, PT ;  /* 0x000000790000720c */ /* 0x040fe40003f84070 */
[C---:B------:R-:W-:Y:S02]  /*3890*/  ISETP.GT.U32.AND P5, PT, R0.reuse, R124, PT ;  /* 0x0000007c0000720c */ /* 0x040fe40003fa4070 */
[----:B------:R-:W-:Y:S01]  /*38a0*/  ISETP.GT.U32.AND P6, PT, R0, R123, PT ;  /* 0x0000007b0000720c */ /* 0x000fe20003fc4070 */
[--C-:B------:R-:W-:Y:S02]  /*38b0*/  @!P1 IMAD.IADD R129, R129, 0x1, -R0.reuse ;  /* 0x0000000181819824 */ /* 0x100fe400078e0a00 */
[--C-:B------:R-:W-:Y:S01]  /*38c0*/  @!P3 IMAD.IADD R128, R128, 0x1, -R0.reuse ;  /* 0x000000018080b824 */ /* 0x100fe200078e0a00 */
[C---:B------:R-:W-:Y:S01]  /*38d0*/  ISETP.GT.U32.AND P3, PT, R0.reuse, R122, PT ;  /* 0x0000007a0000720c */ /* 0x040fe20003f64070 */
[----:B------:R-:W-:Y:S01]  /*38e0*/  @!P0 IMAD.IADD R125, R125, 0x1, -R0 ;  /* 0x000000017d7d8824 */ /* 0x000fe200078e0a00 */
[----:B------:R-:W-:-:S03]  /*38f0*/  ISETP.GT.U32.AND P0, PT, R0, R119, PT ;  /* 0x000000770000720c */ /* 0x000fc60003f04070 */
[-C--:B------:R-:W-:Y:S02]  /*3900*/  @!P4 IADD3 R121, R121, -R0.reuse, RZ ;  /* 0x800000007979c210 */ /* 0x080fe40007ffe0ff */
[----:B------:R-:W-:Y:S02]  /*3910*/  ISETP.GE.AND P4, PT, R252, RZ, PT ;  /* 0x000000fffc00720c */ /* 0x000fe40003f86270 */
[----:B------:R-:W-:Y:S01]  /*3920*/  @!P5 IADD3 R124, R124, -R0, RZ ;  /* 0x800000007c7cd210 */ /* 0x000fe20007ffe0ff */
[----:B------:R-:W-:-:S03]  /*3930*/  @!P6 IMAD.IADD R123, R123, 0x1, -R0 ;  /* 0x000000017b7be824 */ /* 0x000fc600078e0a00 */
[--C-:B------:R-:W-:Y:S02]  /*3940*/  @!P3 IMAD.IADD R122, R122, 0x1, -R0.reuse ;  /* 0x000000017a7ab824 */ /* 0x100fe400078e0a00 */
[----:B------:R-:W-:Y:S01]  /*3950*/  @!P0 IMAD.IADD R119, R119, 0x1, -R0 ;  /* 0x0000000177778824 */ /* 0x000fe200078e0a00 */
[----:B------:R-:W-:Y:S02]  /*3960*/  ISETP.GE.AND P0, PT, R250, RZ, PT ;  /* 0x000000fffa00720c */ /* 0x000fe40003f06270 */
[----:B------:R-:W-:-:S11]  /*3970*/  ISETP.GT.U32.AND P6, PT, R0, R118, PT ;  /* 0x000000760000720c */ /* 0x000fd60003fc4070 */
[----:B------:R-:W-:Y:S01]  /*3980*/  @!P0 IMAD.MOV R124, RZ, RZ, -R124 ;  /* 0x000000ffff7c8224 */ /* 0x000fe200078e0a7c */
[----:B------:R-:W-:Y:S01]  /*3990*/  ISETP.GT.U32.AND P0, PT, R0, R117, PT ;  /* 0x000000750000720c */ /* 0x000fe20003f04070 */
[----:B------:R-:W-:-:S05]  /*39a0*/  @!P6 IMAD.IADD R118, R118, 0x1, -R0 ;  /* 0x000000017676e824 */ /* 0x000fca00078e0a00 */
[----:B------:R-:W-:-:S07]  /*39b0*/  ISETP.GT.U32.AND P6, PT, R0, R118, PT ;  /* 0x000000760000720c */ /* 0x000fce0003fc4070 */
[----:B------:R-:W-:Y:S01]  /*39c0*/  @!P0 IMAD.IADD R117, R117, 0x1, -R0 ;  /* 0x0000000175758824 */ /* 0x000fe200078e0a00 */
[----:B------:R-:W-:-:S05]  /*39d0*/  ISETP.GE.AND P0, PT, R248, RZ, PT ;  /* 0x000000fff800720c */ /* 0x000fca0003f06270 */
[----:B------:R-:W-:Y:S01]  /*39e0*/  @!P6 IMAD.IADD R118, R118, 0x1, -R0 ;  /* 0x000000017676e824 */ /* 0x000fe200078e0a00 */
[----:B------:R-:W-:Y:S02]  /*39f0*/  ISETP.GE.AND P6, PT, R249, RZ, PT ;  /* 0x000000fff900720c */ /* 0x000fe40003fc6270 */
[----:B---3--:R-:W-:-:S13]  /*3a00*/  ISETP.GE.AND P2, PT, R8, RZ, PT ;  /* 0x000000ff0800720c */ /* 0x008fda0003f46270 */
[----:B------:R-:W-:Y:S01]  /*3a10*/  @!P2 IMAD.MOV R132, RZ, RZ, -R132 ;  /* 0x000000ffff84a224 */ /* 0x000fe200078e0a84 */
[----:B------:R-:W-:Y:S02]  /*3a20*/  ISETP.GT.U32.AND P2, PT, R0, R126, PT ;  /* 0x0000007e0000720c */ /* 0x000fe40003f44070 */
[----:B------:R-:W-:-:S11]  /*3a30*/  ISETP.GE.AND P1, PT, R11, RZ, PT ;  /* 0x000000ff0b00720c */ /* 0x000fd60003f26270 */
[----:B------:R-:W-:Y:S01]  /*3a40*/  @!P2 IMAD.IADD R126, R126, 0x1, -R0 ;  /* 0x000000017e7ea824 */ /* 0x000fe200078e0a00 */
[C---:B------:R-:W-:Y:S01]  /*3a50*/  ISETP.GT.U32.AND P2, PT, R0.reuse, R120, PT ;  /* 0x000000780000720c */ /* 0x040fe20003f44070 */
[----:B------:R-:W-:Y:S01]  /*3a60*/  @!P1 IMAD.MOV R129, RZ, RZ, -R129 ;  /* 0x000000ffff819224 */ /* 0x000fe200078e0a81 */
[----:B------:R-:W-:Y:S01]  /*3a70*/  ISETP.GT.U32.AND P1, PT, R0, R123, PT ;  /* 0x0000007b0000720c */ /* 0x000fe20003f24070 */
[----:B------:R-:W-:-:S10]  /*3a80*/  @!P4 IMAD.MOV R126, RZ, RZ, -R126 ;  /* 0x000000ffff7ec224 */ /* 0x000fd400078e0a7e */
[----:B------:R-:W-:Y:S01]  /*3a90*/  @!P2 IMAD.IADD R120, R120, 0x1, -R0 ;  /* 0x000000017878a824 */ /* 0x000fe200078e0a00 */
[----:B------:R-:W-:Y:S02]  /*3aa0*/  ISETP.GE.AND P2, PT, R251, RZ, PT ;  /* 0x000000fffb00720c */ /* 0x000fe40003f46270 */
[----:B--2---:R-:W-:Y:S02]  /*3ab0*/  ISETP.GE.AND P3, PT, R10, RZ, PT ;  /* 0x000000ff0a00720c */ /* 0x004fe40003f66270 */
[----:B----4-:R-:W-:Y:S02]  /*3ac0*/  ISETP.GE.AND P5, PT, R9, RZ, PT ;  /* 0x000000ff0900720c */ /* 0x010fe40003fa6270 */
[----:B------:R-:W-:-:S09]  /*3ad0*/  ISETP.GT.U32.AND P4, PT, R0, R120, PT ;  /* 0x000000780000720c */ /* 0x000fd20003f84070 */
[----:B------:R-:W-:Y:S01]  /*3ae0*/  @!P3 IMAD.MOV R127, RZ, RZ, -R127 ;  /* 0x000000ffff7fb224 */ /* 0x000fe200078e0a7f */
[----:B------:R-:W-:Y:S01]  /*3af0*/  @!P2 IADD3 R125, -R125, RZ, RZ ;  /* 0x000000ff7d7da210 */ /* 0x000fe20007ffe1ff */
[--C-:B------:R-:W-:Y:S01]  /*3b00*/  @!P1 IMAD.IADD R123, R123, 0x1, -R0.reuse ;  /* 0x000000017b7b9824 */ /* 0x100fe200078e0a00 */
[C---:B------:R-:W-:Y:S02]  /*3b10*/  ISETP.GT.U32.AND P3, PT, R0.reuse, R121, PT ;  /* 0x000000790000720c */ /* 0x040fe40003f64070 */
[----:B------:R-:W-:Y:S02]  /*3b20*/  ISETP.GT.U32.AND P2, PT, R0, R119, PT ;  /* 0x000000770000720c */ /* 0x000fe40003f44070 */
[----:B------:R-:W-:Y:S02]  /*3b30*/  @!P5 IADD3 R128, -R128, RZ, RZ ;  /* 0x000000ff8080d210 */ /* 0x000fe40007ffe1ff */
[C---:B------:R-:W-:Y:S02]  /*3b40*/  ISETP.GT.U32.AND P5, PT, R0.reuse, R122, PT ;  /* 0x0000007a0000720c */ /* 0x040fe40003fa4070 */
[----:B------:R-:W-:Y:S01]  /*3b50*/  ISETP.GT.U32.AND P1, PT, R0, R116, PT ;  /* 0x000000740000720c */ /* 0x000fe20003f24070 */
[----:B------:R-:W-:Y:S01]  /*3b60*/  @!P4 IMAD.IADD R120, R120, 0x1, -R0 ;  /* 0x000000017878c824 */ /* 0x000fe200078e0a00 */
[----:B------:R-:W-:-:S03]  /*3b70*/  ISETP.GT.U32.AND P4, PT, R0, R113, PT ;  /* 0x000000710000720c */ /* 0x000fc60003f84070 */
[----:B------:R-:W-:Y:S02]  /*3b80*/  @!P3 IMAD.IADD R121, R121, 0x1, -R0 ;  /* 0x000000017979b824 */ /* 0x000fe400078e0a00 */
[----:B------:R-:W-:Y:S02]  /*3b90*/  @!P2 IADD3 R119, R119, -R0, RZ ;  /* 0x800000007777a210 */ /* 0x000fe40007ffe0ff */
[----:B------:R-:W-:Y:S02]  /*3ba0*/  ISETP.GT.U32.AND P3, PT, R0, R114, PT ;  /* 0x000000720000720c */ /* 0x000fe40003f64070 */
[-C--:B------:R-:W-:Y:S02]  /*3bb0*/  @!P5 IADD3 R122, R122, -R0.reuse, RZ ;  /* 0x800000007a7ad210 */ /* 0x080fe40007ffe0ff */
[----:B------:R-:W-:Y:S02]  /*3bc0*/  ISETP.GT.U32.AND P5, PT, R0, R115, PT ;  /* 0x000000730000720c */ /* 0x000fe40003fa4070 */
[----:B------:R-:W-:-:S02]  /*3bd0*/  @!P1 IADD3 R116, R116, -R0, RZ ;  /* 0x8000000074749210 */ /* 0x000fc40007ffe0ff */
[----:B------:R-:W-:Y:S02]  /*3be0*/  ISETP.GT.U32.AND P2, PT, R0, R112, PT ;  /* 0x000000700000720c */ /* 0x000fe40003f44070 */
[----:B------:R-:W-:Y:S02]  /*3bf0*/  ISETP.GE.AND P1, PT, R247, RZ, PT ;  /* 0x000000fff700720c */ /* 0x000fe40003f26270 */
[----:B------:R-:W-:Y:S02]  /*3c00*/  @!P4 IADD3 R113, R113, -R0, RZ ;  /* 0x800000007171c210 */ /* 0x000fe40007ffe0ff */
[----:B------:R-:W-:-:S03]  /*3c10*/  ISETP.GE.AND P4, PT, R140, RZ, PT ;  /* 0x000000ff8c00720c */ /* 0x000fc60003f86270 */
[--C-:B------:R-:W-:Y:S02]  /*3c20*/  @!P5 IMAD.IADD R115, R115, 0x1, -R0.reuse ;  /* 0x000000017373d824 */ /* 0x100fe400078e0a00 */
[--C-:B------:R-:W-:Y:S01]  /*3c30*/  @!P3 IMAD.IADD R114, R114, 0x1, -R0.reuse ;  /* 0x000000017272b824 */ /* 0x100fe200078e0a00 */
[----:B------:R-:W-:Y:S01]  /*3c40*/  ISETP.GE.AND P3, PT, R245, RZ, PT ;  /* 0x000000fff500720c */ /* 0x000fe20003f66270 */
[----:B------:R-:W-:Y:S01]  /*3c50*/  @!P2 IMAD.IADD R112, R112, 0x1, -R0 ;  /* 0x000000017070a824 */ /* 0x000fe200078e0a00 */
[C---:B------:R-:W-:Y:S01]  /*3c60*/  ISETP.GT.U32.AND P2, PT, R0.reuse, R117, PT ;  /* 0x000000750000720c */ /* 0x040fe20003f44070 */
[----:B------:R-:W-:Y:S01]  /*3c70*/  @!P1 IMAD.MOV R121, RZ, RZ, -R121 ;  /* 0x000000ffff799224 */ /* 0x000fe200078e0a79 */
[----:B------:R-:W-:Y:S02]  /*3c80*/  ISETP.GT.U32.AND P1, PT, R0, R115, PT ;  /* 0x000000730000720c */ /* 0x000fe40003f24070 */
[----:B------:R-:W-:Y:S02]  /*3c90*/  @!P0 IADD3 R122, -R122, RZ, RZ ;  /* 0x000000ff7a7a8210 */ /* 0x000fe40007ffe1ff */
[C---:B------:R-:W-:Y:S01]  /*3ca0*/  ISETP.GT.U32.AND P0, PT, R0.reuse, R116, PT ;  /* 0x000000740000720c */ /* 0x040fe20003f04070 */
[----:B------:R-:W-:Y:S01]  /*3cb0*/  @!P4 IMAD.MOV R118, RZ, RZ, -R118 ;  /* 0x000000ffff76c224 */ /* 0x000fe200078e0a76 */
[----:B------:R-:W-:Y:S01]  /*3cc0*/  ISETP.GT.U32.AND P4, PT, R0, R111, PT ;  /* 0x0000006f0000720c */ /* 0x000fe20003f84070 */
[----:B------:R-:W-:Y:S01]  /*3cd0*/  @!P6 IMAD.MOV R123, RZ, RZ, -R123 ;  /* 0x000000ffff7be224 */ /* 0x000fe200078e0a7b */
[----:B------:R-:W-:-:S02]  /*3ce0*/  ISETP.GE.AND P5, PT, R246, RZ, PT ;  /* 0x000000fff600720c */ /* 0x000fc40003fa6270 */
[C---:B------:R-:W-:Y:S01]  /*3cf0*/  ISETP.GT.U32.AND P6, PT, R0.reuse, R114, PT ;  /* 0x000000720000720c */ /* 0x040fe20003fc4070 */
[--C-:B------:R-:W-:Y:S01]  /*3d00*/  @!P2 IMAD.IADD R117, R117, 0x1, -R0.reuse ;  /* 0x000000017575a824 */ /* 0x100fe200078e0a00 */
[----:B------:R-:W-:Y:S01]  /*3d10*/  @!P3 IADD3 R119, -R119, RZ, RZ ;  /* 0x000000ff7777b210 */ /* 0x000fe20007ffe1ff */
[----:B------:R-:W-:Y:S01]  /*3d20*/  @!P1 IMAD.IADD R115, R115, 0x1, -R0 ;  /* 0x0000000173739824 */ /* 0x000fe200078e0a00 */
[C---:B------:R-:W-:Y:S02]  /*3d30*/  ISETP.GT.U32.AND P3, PT, R0.reuse, R113, PT ;  /* 0x000000710000720c */ /* 0x040fe40003f64070 */
[C---:B------:R-:W-:Y:S02]  /*3d40*/  ISETP.GT.U32.AND P2, PT, R0.reuse, R110, PT ;  /* 0x0000006e0000720c */ /* 0x040fe40003f44070 */
[----:B------:R-:W-:Y:S02]  /*3d50*/  ISETP.GT.U32.AND P1, PT, R0, R108, PT ;  /* 0x0000006c0000720c */ /* 0x000fe40003f24070 */
[----:B------:R-:W-:-:S02]  /*3d60*/  @!P0 IADD3 R116, R116, -R0, RZ ;  /* 0x8000000074748210 */ /* 0x000fc40007ffe0ff */
[C---:B------:R-:W-:Y:S01]  /*3d70*/  ISETP.GT.U32.AND P0, PT, R0.reuse, R109, PT ;  /* 0x0000006d0000720c */ /* 0x040fe20003f04070 */
[----:B------:R-:W-:Y:S01]  /*3d80*/  @!P4 IMAD.IADD R111, R111, 0x1, -R0 ;  /* 0x000000016f6fc824 */ /* 0x000fe200078e0a00 */
[----:B------:R-:W-:Y:S01]  /*3d90*/  ISETP.GE.AND P4, PT, R243, RZ, PT ;  /* 0x000000fff300720c */ /* 0x000fe20003f86270 */
[----:B------:R-:W-:Y:S01]  /*3da0*/  @!P5 IMAD.MOV R120, RZ, RZ, -R120 ;  /* 0x000000ffff78d224 */ /* 0x000fe200078e0a78 */
[----:B------:R-:W-:Y:S01]  /*3db0*/  ISETP.GT.U32.AND P5, PT, R0, R112, PT ;  /* 0x000000700000720c */ /* 0x000fe20003fa4070 */
[--C-:B------:R-:W-:Y:S01]  /*3dc0*/  @!P6 IMAD.IADD R114, R114, 0x1, -R0.reuse ;  /* 0x000000017272e824 */ /* 0x100fe200078e0a00 */
[----:B------:R-:W-:Y:S02]  /*3dd0*/  ISETP.GT.U32.AND P6, PT, R0, R107, PT ;  /* 0x0000006b0000720c */ /* 0x000fe40003fc4070 */
[-C--:B------:R-:W-:Y:S01]  /*3de0*/  @!P3 IADD3 R113, R113, -R0.reuse, RZ ;  /* 0x800000007171b210 */ /* 0x080fe20007ffe0ff */
[----:B------:R-:W-:Y:S01]  /*3df0*/  @!P1 IMAD.IADD R108, R108, 0x1, -R0 ;  /* 0x000000016c6c9824 */ /* 0x000fe200078e0a00 */
[----:B------:R-:W-:-:S02]  /*3e00*/  @!P2 IADD3 R110, R110, -R0, RZ ;  /* 0x800000006e6ea210 */ /* 0x000fc40007ffe0ff */
[----:B------:R-:W-:Y:S02]  /*3e10*/  ISETP.GT.U32.AND P3, PT, R0, R106, PT ;  /* 0x0000006a0000720c */ /* 0x000fe40003f64070 */
[----:B------:R-:W-:Y:S02]  /*3e20*/  ISETP.GE.AND P2, PT, R242, RZ, PT ;  /* 0x000000fff200720c */ /* 0x000fe40003f46270 */
[----:B------:R-:W-:Y:S01]  /*3e30*/  ISETP.GE.AND P1, PT, R240, RZ, PT ;  /* 0x000000fff000720c */ /* 0x000fe20003f26270 */
[--C-:B------:R-:W-:Y:S01]  /*3e40*/  @!P0 IMAD.IADD R109, R109, 0x1, -R0.reuse ;  /* 0x000000016d6d8824 */ /* 0x100fe200078e0a00 */
[----:B------:R-:W-:Y:S02]  /*3e50*/  ISETP.GE.AND P0, PT, R241, RZ, PT ;  /* 0x000000fff100720c */ /* 0x000fe40003f06270 */
[----:B------:R-:W-:Y:S01]  /*3e60*/  @!P4 IADD3 R116, -R116, RZ, RZ ;  /* 0x000000ff7474c210 */ /* 0x000fe20007ffe1ff */
[----:B------:R-:W-:Y:S01]  /*3e70*/  @!P5 IMAD.IADD R112, R112, 0x1, -R0 ;  /* 0x000000017070d824 */ /* 0x000fe200078e0a00 */
[----:B------:R-:W-:-:S02]  /*3e80*/  ISETP.GT.U32.AND P4, PT, R0, R110, PT ;  /* 0x0000006e0000720c */ /* 0x000fc40003f84070 */
[----:B------:R-:W-:Y:S02]  /*3e90*/  @!P6 IADD3 R107, R107, -R0, RZ ;  /* 0x800000006b6be210 */ /* 0x000fe40007ffe0ff */
[----:B------:R-:W-:Y:S02]  /*3ea0*/  ISETP.GE.AND P5, PT, R244, RZ, PT ;  /* 0x000000fff400720c */ /* 0x000fe40003fa6270 */
[----:B------:R-:W-:Y:S01]  /*3eb0*/  ISETP.GE.AND P6, PT, R239, RZ, PT ;  /* 0x000000ffef00720c */ /* 0x000fe20003fc6270 */
[----:B------:R-:W-:Y:S01]  /*3ec0*/  @!P3 IMAD.IADD R106, R106, 0x1, -R0 ;  /* 0x000000016a6ab824 */ /* 0x000fe200078e0a00 */
[----:B------:R-:W-:Y:S01]  /*3ed0*/  @!P1 IADD3 R113, -R113, RZ, RZ ;  /* 0x000000ff71719210 */ /* 0x000fe20007ffe1ff */
[----:B------:R-:W-:Y:S01]  /*3ee0*/  @!P2 IMAD.MOV R115, RZ, RZ, -R115 ;  /* 0x000000ffff73a224 */ /* 0x000fe200078e0a73 */
[C---:B------:R-:W-:Y:S02]  /*3ef0*/  ISETP.GT.U32.AND P3, PT, R0.reuse, R111, PT ;  /* 0x0000006f0000720c */ /* 0x040fe40003f64070 */
[----:B------:R-:W-:-:S02]  /*3f00*/  ISETP.GT.U32.AND P2, PT, R0, R109, PT ;  /* 0x0000006d0000720c */ /* 0x000fc40003f44070 */
[C---:B------:R-:W-:Y:S01]  /*3f10*/  ISETP.GT.U32.AND P1, PT, R0.reuse, R107, PT ;  /* 0x0000006b0000720c */ /* 0x040fe20003f24070 */
[----:B------:R-:W-:Y:S01]  /*3f20*/  @!P0 IMAD.MOV R114, RZ, RZ, -R114 ;  /* 0x000000ffff728224 */ /* 0x000fe200078e0a72 */
[----:B------:R-:W-:Y:S02]  /*3f30*/  ISETP.GT.U32.AND P0, PT, R0, R108, PT ;  /* 0x0000006c0000720c */ /* 0x000fe40003f04070 */
[----:B------:R-:W-:Y:S01]  /*3f40*/  @!P4 IADD3 R110, R110, -R0, RZ ;  /* 0x800000006e6ec210 */ /* 0x000fe20007ffe0ff */
[----:B------:R-:W-:Y:S01]  /*3f50*/  @!P5 IMAD.MOV R117, RZ, RZ, -R117 ;  /* 0x000000ffff75d224 */ /* 0x000fe200078e0a75 */
[C---:B------:R-:W-:Y:S01]  /*3f60*/  ISETP.GT.U32.AND P4, PT, R0.reuse, R104, PT ;  /* 0x000000680000720c */ /* 0x040fe20003f84070 */
[----:B------:R-:W-:Y:S01]  /*3f70*/  @!P6 IMAD.MOV R112, RZ, RZ, -R112 ;  /* 0x000000ffff70e224 */ /* 0x000fe200078e0a70 */
[C---:B------:R-:W-:Y:S02]  /*3f80*/  ISETP.GT.U32.AND P5, PT, R0.reuse, R106, PT ;  /* 0x0000006a0000720c */ /* 0x040fe40003fa4070 */
[----:B------:R-:W-:Y:S01]  /*3f90*/  ISETP.GT.U32.AND P6, PT, R0, R105, PT ;  /* 0x000000690000720c */ /* 0x000fe20003fc4070 */
[--C-:B------:R-:W-:Y:S01]  /*3fa0*/  @!P3 IMAD.IADD R111, R111, 0x1, -R0.reuse ;  /* 0x000000016f6fb824 */ /* 0x100fe200078e0a00 */
[----:B------:R-:W-:Y:S01]  /*3fb0*/  ISETP.GE.AND P3, PT, R238, RZ, PT ;  /* 0x000000ffee00720c */ /* 0x000fe20003f66270 */
[----:B------:R-:W-:Y:S01]  /*3fc0*/  @!P2 IMAD.IADD R109, R109, 0x1, -R0 ;  /* 0x000000016d6da824 */ /* 0x000fe200078e0a00 */
[----:B------:R-:W-:-:S02]  /*3fd0*/  @!P1 IADD3 R107, R107, -R0, RZ ;  /* 0x800000006b6b9210 */ /* 0x000fc40007ffe0ff */
[C---:B------:R-:W-:Y:S02]  /*3fe0*/  ISETP.GT.U32.AND P2, PT, R0.reuse, R103, PT ;  /* 0x000000670000720c */ /* 0x040fe40003f44070 */
[----:B------:R-:W-:Y:S01]  /*3ff0*/  ISETP.GT.U32.AND P1, PT, R0, R101, PT ;  /* 0x000000650000720c */ /* 0x000fe20003f24070 */
[--C-:B------:R-:W-:Y:S01]  /*4000*/  @!P0 IMAD.IADD R108, R108, 0x1, -R0.reuse ;  /* 0x000000016c6c8824 */ /* 0x100fe200078e0a00 */
[----:B------:R-:W-:Y:S02]  /*4010*/  ISETP.GT.U32.AND P0, PT, R0, R102, PT ;  /* 0x000000660000720c */ /* 0x000fe40003f04070 */
[----:B------:R-:W-:Y:S01]  /*4020*/  @!P4 IADD3 R104, R104, -R0, RZ ;  /* 0x800000006868c210 */ /* 0x000fe20007ffe0ff */
[--C-:B------:R-:W-:Y:S01]  /*4030*/  @!P5 IMAD.IADD R106, R106, 0x1, -R0.reuse ;  /* 0x000000016a6ad824 */ /* 0x100fe200078e0a00 */
[----:B------:R-:W-:Y:S01]  /*4040*/  ISETP.GE.AND P4, PT, R236, RZ, PT ;  /* 0x000000ffec00720c */ /* 0x000fe20003f86270 */
[----:B------:R-:W-:Y:S01]  /*4050*/  @!P6 IMAD.IADD R105, R105, 0x1, -R0 ;  /* 0x000000016969e824 */ /* 0x000fe200078e0a00 */
[----:B------:R-:W-:-:S02]  /*4060*/  ISETP.GE.AND P5, PT, R237, RZ, PT ;  /* 0x000000ffed00720c */ /* 0x000fc40003fa6270 */
[----:B------:R-:W-:Y:S01]  /*4070*/  @!P3 IADD3 R111, -R111, RZ, RZ ;  /* 0x000000ff6f6fb210 */ /* 0x000fe20007ffe1ff */
[--C-:B------:R-:W-:Y:S01]  /*4080*/  @!P2 IMAD.IADD R103, R103, 0x1, -R0.reuse ;  /* 0x000000016767a824 */ /* 0x100fe200078e0a00 */
[----:B------:R-:W-:Y:S02]  /*4090*/  ISETP.GE.AND P2, PT, R235, RZ, PT ;  /* 0x000000ffeb00720c */ /* 0x000fe40003f46270 */
[----:B------:R-:W-:Y:S02]  /*40a0*/  @!P1 IADD3 R101, R101, -R0, RZ ;  /* 0x8000000065659210 */ /* 0x000fe40007ffe0ff */
[----:B------:R-:W-:Y:S02]  /*40b0*/  ISETP.GE.AND P1, PT, R233, RZ, PT ;  /* 0x000000ffe900720c */ /* 0x000fe40003f26270 */
[C---:B------:R-:W-:Y:S02]  /*40c0*/  ISETP.GT.U32.AND P3, PT, R0.reuse, R105, PT ;  /* 0x000000690000720c */ /* 0x040fe40003f64070 */
[----:B------:R-:W-:Y:S01]  /*40d0*/  ISETP.GT.U32.AND P6, PT, R0, R100, PT ;  /* 0x000000640000720c */ /* 0x000fe20003fc4070 */
[----:B------:R-:W-:Y:S01]  /*40e0*/  @!P0 IMAD.IADD R102, R102, 0x1, -R0 ;  /* 0x0000000166668824 */ /* 0x000fe200078e0a00 */
[----:B------:R-:W-:Y:S01]  /*40f0*/  ISETP.GE.AND P0, PT, R234, RZ, PT ;  /* 0x000000ffea00720c */ /* 0x000fe20003f06270 */
[----:B------:R-:W-:Y:S01]  /*4100*/  @!P4 IMAD.MOV R109, RZ, RZ, -R109 ;  /* 0x000000ffff6dc224 */ /* 0x000fe200078e0a6d */
[C---:B------:R-:W-:Y:S01]  /*4110*/  ISETP.GT.U32.AND P4, PT, R0.reuse, R103, PT ;  /* 0x000000670000720c */ /* 0x040fe20003f84070 */
[----:B------:R-:W-:Y:S01]  /*4120*/  @!P5 IMAD.MOV R110, RZ, RZ, -R110 ;  /* 0x000000ffff6ed224 */ /* 0x000fe200078e0a6e */
[----:B------:R-:W-:-:S02]  /*4130*/  ISETP.GT.U32.AND P5, PT, R0, R104, PT ;  /* 0x000000680000720c */ /* 0x000fc40003fa4070 */
[----:B------:R-:W-:Y:S01]  /*4140*/  @!P2 IADD3 R108, -R108, RZ, RZ ;  /* 0x000000ff6c6ca210 */ /* 0x000fe20007ffe1ff */
[----:B------:R-:W-:Y:S01]  /*4150*/  @!P1 IMAD.MOV R106, RZ, RZ, -R106 ;  /* 0x000000ffff6a9224 */ /* 0x000fe200078e0a6a */
[----:B------:R-:W-:Y:S02]  /*4160*/  ISETP.GT.U32.AND P2, PT, R0, R102, PT ;  /* 0x000000660000720c */ /* 0x000fe40003f44070 */
[----:B------:R-:W-:Y:S01]  /*4170*/  @!P3 IADD3 R105, R105, -R0, RZ ;  /* 0x800000006969b210 */ /* 0x000fe20007ffe0ff */
[----:B------:R-:W-:Y:S01]  /*4180*/  @!P6 IMAD.IADD R100, R100, 0x1, -R0 ;  /* 0x000000016464e824 */ /* 0x000fe200078e0a00 */
[C---:B------:R-:W-:Y:S02]  /*4190*/  ISETP.GT.U32.AND P1, PT, R0.reuse, R99, PT ;  /* 0x000000630000720c */ /* 0x040fe40003f24070 */
[C---:B------:R-:W-:Y:S01]  /*41a0*/  ISETP.GT.U32.AND P3, PT, R0.reuse, R98, PT ;  /* 0x000000620000720c */ /* 0x040fe20003f64070 */
[----:B------:R-:W-:Y:S01]  /*41b0*/  @!P0 IMAD.MOV R107, RZ, RZ, -R107 ;  /* 0x000000ffff6b8224 */ /* 0x000fe200078e0a6b */
[----:B------:R-:W-:-:S02]  /*41c0*/  ISETP.GT.U32.AND P0, PT, R0, R101, PT ;  /* 0x000000650000720c */ /* 0x000fc40003f04070 */
[C---:B------:R-:W-:Y:S01]  /*41d0*/  ISETP.GT.U32.AND P6, PT, R0.reuse, R100, PT ;  /* 0x000000640000720c */ /* 0x040fe20003fc4070 */
[--C-:B------:R-:W-:Y:S01]  /*41e0*/  @!P4 IMAD.IADD R103, R103, 0x1, -R0.reuse ;  /* 0x000000016767c824 */ /* 0x100fe200078e0a00 */
[----:B------:R-:W-:Y:S01]  /*41f0*/  ISETP.GT.U32.AND P4, PT, R0, R96, PT ;  /* 0x000000600000720c */ /* 0x000fe20003f84070 */
[--C-:B------:R-:W-:Y:S01]  /*4200*/  @!P5 IMAD.IADD R104, R104, 0x1, -R0.reuse ;  /* 0x000000016868d824 */ /* 0x100fe200078e0a00 */
[----:B------:R-:W-:Y:S02]  /*4210*/  ISETP.GT.U32.AND P5, PT, R0, R97, PT ;  /* 0x000000610000720c */ /* 0x000fe40003fa4070 */
[-C--:B------:R-:W-:Y:S02]  /*4220*/  @!P2 IADD3 R102, R102, -R0.reuse, RZ ;  /* 0x800000006666a210 */ /* 0x080fe40007ffe0ff */
[----:B------:R-:W-:Y:S01]  /*4230*/  @!P1 IADD3 R99, R99, -R0, RZ ;  /* 0x8000000063639210 */ /* 0x000fe20007ffe0ff */
[----:B------:R-:W-:Y:S01]  /*4240*/  @!P3 IMAD.IADD R98, R98, 0x1, -R0 ;  /* 0x000000016262b824 */ /* 0x000fe200078e0a00 */
[----:B------:R-:W-:-:S02]  /*4250*/  ISETP.GT.U32.AND P2, PT, R0, R95, PT ;  /* 0x0000005f0000720c */ /* 0x000fc40003f44070 */
[----:B------:R-:W-:Y:S02]  /*4260*/  ISETP.GE.AND P1, PT, R231, RZ, PT ;  /* 0x000000ffe700720c */ /* 0x000fe40003f26270 */
[----:B------:R-:W-:Y:S01]  /*4270*/  ISETP.GE.AND P3, PT, R230, RZ, PT ;  /* 0x000000ffe600720c */ /* 0x000fe20003f66270 */
[--C-:B------:R-:W-:Y:S01]  /*4280*/  @!P0 IMAD.IADD R101, R101, 0x1, -R0.reuse ;  /* 0x0000000165658824 */ /* 0x100fe200078e0a00 */
[----:B------:R-:W-:Y:S01]  /*4290*/  ISETP.GT.U32.AND P0, PT, R0, R94, PT ;  /* 0x0000005e0000720c */ /* 0x000fe20003f04070 */
[--C-:B------:R-:W-:Y:S01]  /*42a0*/  @!P6 IMAD.IADD R100, R100, 0x1, -R0.reuse ;  /* 0x000000016464e824 */ /* 0x100fe200078e0a00 */
[----:B------:R-:W-:Y:S02]  /*42b0*/  ISETP.GE.AND P6, PT, R232, RZ, PT ;  /* 0x000000ffe800720c */ /* 0x000fe40003fc6270 */
[----:B------:R-:W-:Y:S01]  /*42c0*/  @!P4 IADD3 R96, R96, -R0, RZ ;  /* 0x800000006060c210 */ /* 0x000fe20007ffe0ff */
[--C-:B------:R-:W-:Y:S01]  /*42d0*/  @!P5 IMAD.IADD R97, R97, 0x1, -R0.reuse ;  /* 0x000000016161d824 */ /* 0x100fe200078e0a00 */
[----:B------:R-:W-:Y:S01]  /*42e0*/  ISETP.GE.AND P4, PT, R228, RZ, PT ;  /* 0x000000ffe400720c */ /* 0x000fe20003f86270 */
[----:B------:R-:W-:Y:S01]  /*42f0*/  @!P2 IMAD.IADD R95, R95, 0x1, -R0 ;  /* 0x000000015f5fa824 */ /* 0x000fe200078e0a00 */
[----:B------:R-:W-:Y:S01]  /*4300*/  ISETP.GE.AND P2, PT, R139, RZ, PT ;  /* 0x000000ff8b00720c */ /* 0x000fe20003f46270 */
[----:B------:R-:W-:Y:S01]  /*4310*/  @!P1 IMAD.MOV R104, RZ, RZ, -R104 ;  /* 0x000000ffff689224 */ /* 0x000fe200078e0a68 */
[C---:B------:R-:W-:Y:S01]  /*4320*/  ISETP.GT.U32.AND P1, PT, R0.reuse, R98, PT ;  /* 0x000000620000720c */ /* 0x040fe20003f24070 */
[----:B------:R-:W-:Y:S01]  /*4330*/  @!P3 IMAD.MOV R103, RZ, RZ, -R103 ;  /* 0x000000ffff67b224 */ /* 0x000fe200078e0a67 */
[----:B------:R-:W-:Y:S01]  /*4340*/  ISETP.GT.U32.AND P3, PT, R0, R97, PT ;  /* 0x000000610000720c */ /* 0x000fe20003f64070 */
[----:B------:R-:W-:Y:S01]  /*4350*/  @!P0 IMAD.IADD R94, R94, 0x1, -R0 ;  /* 0x000000015e5e8824 */ /* 0x000fe200078e0a00 */
[----:B------:R-:W-:-:S02]  /*4360*/  ISETP.GT.U32.AND P0, PT, R0, R99, PT ;  /* 0x000000630000720c */ /* 0x000fc40003f04070 */
[----:B------:R-:W-:Y:S02]  /*4370*/  @!P6 IADD3 R105, -R105, RZ, RZ ;  /* 0x000000ff6969e210 */ /* 0x000fe40007ffe1ff */
[----:B------:R-:W-:Y:S02]  /*4380*/  ISETP.GE.AND P5, PT, R229, RZ, PT ;  /* 0x000000ffe500720c */ /* 0x000fe40003fa6270 */
[C---:B------:R-:W-:Y:S01]  /*4390*/  ISETP.GT.U32.AND P6, PT, R0.reuse, R96, PT ;  /* 0x000000600000720c */ /* 0x040fe20003fc4070 */
[----:B------:R-:W-:Y:S01]  /*43a0*/  @!P4 IMAD.MOV R101, RZ, RZ, -R101 ;  /* 0x000000ffff65c224 */ /* 0x000fe200078e0a65 */
[C---:B------:R-:W-:Y:S01]  /*43b0*/  ISETP.GT.U32.AND P4, PT, R0.reuse, R95, PT ;  /* 0x0000005f0000720c */ /* 0x040fe20003f84070 */
[----:B------:R-:W-:Y:S01]  /*43c0*/  @!P2 IMAD.MOV R100, RZ, RZ, -R100 ;  /* 0x000000ffff64a224 */ /* 0x000fe200078e0a64 */
[----:B------:R-:W-:Y:S01]  /*43d0*/  ISETP.GT.U32.AND P2, PT, R0, R93, PT ;  /* 0x0000005d0000720c */ /* 0x000fe20003f44070 */
[--C-:B------:R-:W-:Y:S01]  /*43e0*/  @!P1 IMAD.IADD R98, R98, 0x1, -R0.reuse ;  /* 0x0000000162629824 */ /* 0x100fe200078e0a00 */
[C---:B------:R-:W-:Y:S01]  /*43f0*/  ISETP.GT.U32.AND P1, PT, R0.reuse, R91, PT ;  /* 0x0000005b0000720c */ /* 0x040fe20003f24070 */
[----:B------:R-:W-:Y:S01]  /*4400*/  @!P3 IMAD.IADD R97, R97, 0x1, -R0 ;  /* 0x000000016161b824 */ /* 0x000fe200078e0a00 */
[----:B------:R-:W-:-:S02]  /*4410*/  ISETP.GT.U32.AND P3, PT, R0, R90, PT ;  /* 0x0000005a0000720c */ /* 0x000fc40003f64070 */
[----:B------:R-:W-:Y:S02]  /*4420*/  @!P0 IADD3 R99, R99, -R0, RZ ;  /* 0x8000000063638210 */ /* 0x000fe40007ffe0ff */
[----:B------:R-:W-:Y:S02]  /*4430*/  @!P5 IADD3 R102, -R102, RZ, RZ ;  /* 0x000000ff6666d210 */ /* 0x000fe40007ffe1ff */
[----:B------:R-:W-:Y:S02]  /*4440*/  ISETP.GT.U32.AND P0, PT, R0, R92, PT ;  /* 0x0000005c0000720c */ /* 0x000fe40003f04070 */
[----:B------:R-:W-:Y:S02]  /*4450*/  @!P6 IADD3 R96, R96, -R0, RZ ;  /* 0x800000006060e210 */ /* 0x000fe40007ffe0ff */
[C---:B------:R-:W-:Y:S02]  /*4460*/  ISETP.GT.U32.AND P5, PT, R0.reuse, R94, PT ;  /* 0x0000005e0000720c */ /* 0x040fe40003fa4070 */
[C---:B------:R-:W-:Y:S01]  /*4470*/  ISETP.GT.U32.AND P6, PT, R0.reuse, R89, PT ;  /* 0x000000590000720c */ /* 0x040fe20003fc4070 */
[--C-:B------:R-:W-:Y:S01]  /*4480*/  @!P4 IMAD.IADD R95, R95, 0x1, -R0.reuse ;  /* 0x000000015f5fc824 */ /* 0x100fe200078e0a00 */
[----:B------:R-:W-:Y:S01]  /*4490*/  ISETP.GT.U32.AND P4, PT, R0, R88, PT ;  /* 0x000000580000720c */ /* 0x000fe20003f84070 */
[----:B------:R-:W-:Y:S01]  /*44a0*/  @!P1 IMAD.IADD R91, R91, 0x1, -R0 ;  /* 0x000000015b5b9824 */ /* 0x000fe200078e0a00 */
[----:B------:R-:W-:-:S02]  /*44b0*/  @!P2 IADD3 R93, R93, -R0, RZ ;  /* 0x800000005d5da210 */ /* 0x000fc40007ffe0ff */
[----:B------:R-:W-:Y:S02]  /*44c0*/  @!P3 IADD3 R90, R90, -R0, RZ ;  /* 0x800000005a5ab210 */ /* 0x000fe40007ffe0ff */
[----:B------:R-:W-:Y:S02]  /*44d0*/  ISETP.GE.AND P2, PT, R226, RZ, PT ;  /* 0x000000ffe200720c */ /* 0x000fe40003f46270 */
[----:B------:R-:W-:Y:S02]  /*44e0*/  ISETP.GE.AND P1, PT, R224, RZ, PT ;  /* 0x000000ffe000720c */ /* 0x000fe40003f26270 */
[----:B------:R-:W-:Y:S01]  /*44f0*/  ISETP.GE.AND P3, PT, R223, RZ, PT ;  /* 0x000000ffdf00720c */ /* 0x000fe20003f66270 */
[--C-:B------:R-:W-:Y:S01]  /*4500*/  @!P0 IMAD.IADD R92, R92, 0x1, -R0.reuse ;  /* 0x000000015c5c8824 */ /* 0x100fe200078e0a00 */
[----:B------:R-:W-:Y:S01]  /*4510*/  ISETP.GE.AND P0, PT, R225, RZ, PT ;  /* 0x000000ffe100720c */ /* 0x000fe20003f06270 */
[--C-:B------:R-:W-:Y:S01]  /*4520*/  @!P5 IMAD.IADD R94, R94, 0x1, -R0.reuse ;  /* 0x000000015e5ed824 */ /* 0x100fe200078e0a00 */
[----:B------:R-:W-:Y:S01]  /*4530*/  ISETP.GE.AND P5, PT, R227, RZ, PT ;  /* 0x000000ffe300720c */ /* 0x000fe20003fa6270 */
[--C-:B------:R-:W-:Y:S01]  /*4540*/  @!P6 IMAD.IADD R89, R89, 0x1, -R0.reuse ;  /* 0x000000015959e824 */ /* 0x100fe200078e0a00 */
[----:B------:R-:W-:Y:S01]  /*4550*/  ISETP.GE.AND P6, PT, R222, RZ, PT ;  /* 0x000000ffde00720c */ /* 0x000fe20003fc6270 */
[----:B------:R-:W-:Y:S01]  /*4560*/  @!P4 IMAD.IADD R88, R88, 0x1, -R0 ;  /* 0x000000015858c824 */ /* 0x000fe200078e0a00 */
[C---:B------:R-:W-:Y:S01]  /*4570*/  ISETP.GT.U32.AND P4, PT, R0.reuse, R93, PT ;  /* 0x0000005d0000720c */ /* 0x040fe20003f84070 */
[----:B------:R-:W-:Y:S01]  /*4580*/  @!P2 IMAD.MOV R98, RZ, RZ, -R98 ;  /* 0x000000ffff62a224 */ /* 0x000fe200078e0a62 */
[----:B------:R-:W-:-:S02]  /*4590*/  ISETP.GT.U32.AND P2, PT, R0, R92, PT ;  /* 0x0000005c0000720c */ /* 0x000fc40003f44070 */
[----:B------:R-:W-:Y:S01]  /*45a0*/  @!P1 IADD3 R96, -R96, RZ, RZ ;  /* 0x000000ff60609210 */ /* 0x000fe20007ffe1ff */
[----:B------:R-:W-:Y:S01]  /*45b0*/  @!P3 IMAD.MOV R95, RZ, RZ, -R95 ;  /* 0x000000ffff5fb224 */ /* 0x000fe200078e0a5f */
[C---:B------:R-:W-:Y:S02]  /*45c0*/  ISETP.GT.U32.AND P1, PT, R0.reuse, R90, PT ;  /* 0x0000005a0000720c */ /* 0x040fe40003f24070 */
[C---:B------:R-:W-:Y:S01]  /*45d0*/  ISETP.GT.U32.AND P3, PT, R0.reuse, R89, PT ;  /* 0x000000590000720c */ /* 0x040fe20003f64070 */
[----:B------:R-:W-:Y:S01]  /*45e0*/  @!P0 IMAD.MOV R97, RZ, RZ, -R97 ;  /* 0x000000ffff618224 */ /* 0x000fe200078e0a61 */
[----:B------:R-:W-:Y:S01]  /*45f0*/  @!P5 IADD3 R99, -R99, RZ, RZ ;  /* 0x000000ff6363d210 */ /* 0x000fe20007ffe1ff */
[----:B------:R-:W-:Y:S01]  /*4600*/  @!P6 IMAD.MOV R94, RZ, RZ, -R94 ;  /* 0x000000ffff5ee224 */ /* 0x000fe200078e0a5e */
[C---:B------:R-:W-:Y:S02]  /*4610*/  ISETP.GT.U32.AND P0, PT, R0.reuse, R91, PT ;  /* 0x0000005b0000720c */ /* 0x040fe40003f04070 */
[----:B------:R-:W-:-:S02]  /*4620*/  ISETP.GT.U32.AND P5, PT, R0, R88, PT ;  /* 0x000000580000720c */ /* 0x000fc40003fa4070 */
[----:B------:R-:W-:Y:S02]  /*4630*/  ISETP.GT.U32.AND P6, PT, R0, R87, PT ;  /* 0x000000570000720c */ /* 0x000fe40003fc4070 */
[-C--:B------:R-:W-:Y:S02]  /*4640*/  @!P4 IADD3 R93, R93, -R0.reuse, RZ ;  /* 0x800000005d5dc210 */ /* 0x080fe40007ffe0ff */
[----:B------:R-:W-:Y:S01]  /*4650*/  ISETP.GE.AND P4, PT, R221, RZ, PT ;  /* 0x000000ffdd00720c */ /* 0x000fe20003f86270 */
[--C-:B------:R-:W-:Y:S01]  /*4660*/  @!P2 IMAD.IADD R92, R92, 0x1, -R0.reuse ;  /* 0x000000015c5ca824 */ /* 0x100fe200078e0a00 */
[----:B------:R-:W-:Y:S01]  /*4670*/  @!P1 IADD3 R90, R90, -R0, RZ ;  /* 0x800000005a5a9210 */ /* 0x000fe20007ffe0ff */
[----:B------:R-:W-:Y:S01]  /*4680*/  @!P3 IMAD.IADD R89, R89, 0x1, -R0 ;  /* 0x000000015959b824 */ /* 0x000fe200078e0a00 */
[C---:B------:R-:W-:Y:S02]  /*4690*/  ISETP.GT.U32.AND P2, PT, R0.reuse, R86, PT ;  /* 0x000000560000720c */ /* 0x040fe40003f44070 */
[----:B------:R-:W-:-:S02]  /*46a0*/  ISETP.GT.U32.AND P1, PT, R0, R84, PT ;  /* 0x000000540000720c */ /* 0x000fc40003f24070 */
[C---:B------:R-:W-:Y:S01]  /*46b0*/  ISETP.GT.U32.AND P3, PT, R0.reuse, R83, PT ;  /* 0x000000530000720c */ /* 0x040fe20003f64070 */
[--C-:B------:R-:W-:Y:S01]  /*46c0*/  @!P0 IMAD.IADD R91, R91, 0x1, -R0.reuse ;  /* 0x000000015b5b8824 */ /* 0x100fe200078e0a00 */
[----:B------:R-:W-:Y:S01]  /*46d0*/  ISETP.GT.U32.AND P0, PT, R0, R85, PT ;  /* 0x000000550000720c */ /* 0x000fe20003f04070 */
[--C-:B------:R-:W-:Y:S01]  /*46e0*/  @!P5 IMAD.IADD R88, R88, 0x1, -R0.reuse ;  /* 0x000000015858d824 */ /* 0x100fe200078e0a00 */
[----:B------:R-:W-:Y:S02]  /*46f0*/  @!P6 IADD3 R87, R87, -R0, RZ ;  /* 0x800000005757e210 */ /* 0x000fe40007ffe0ff */
[----:B------:R-:W-:Y:S01]  /*4700*/  ISETP.GE.AND P5, PT, R220, RZ, PT ;  /* 0x000000ffdc00720c */ /* 0x000fe20003fa6270 */
[----:B------:R-:W-:Y:S01]  /*4710*/  @!P4 IMAD.MOV R93, RZ, RZ, -R93 ;  /* 0x000000ffff5dc224 */ /* 0x000fe200078e0a5d */
[----:B------:R-:W-:Y:S01]  /*4720*/  ISETP.GT.U32.AND P4, PT, R0, R87, PT ;  /* 0x000000570000720c */ /* 0x000fe20003f84070 */
[----:B------:R-:W-:Y:S01]  /*4730*/  @!P2 IMAD.IADD R86, R86, 0x1, -R0 ;  /* 0x000000015656a824 */ /* 0x000fe200078e0a00 */
[----:B------:R-:W-:-:S02]  /*4740*/  ISETP.GE.AND P2, PT, R219, RZ, PT ;  /* 0x000000ffdb00720c */ /* 0x000fc40003f46270 */
[----:B------:R-:W-:Y:S01]  /*4750*/  @!P1 IADD3 R84, R84, -R0, RZ ;  /* 0x8000000054549210 */ /* 0x000fe20007ffe0ff */
[--C-:B------:R-:W-:Y:S01]  /*4760*/  @!P3 IMAD.IADD R83, R83, 0x1, -R0.reuse ;  /* 0x000000015353b824 */ /* 0x100fe200078e0a00 */
[----:B------:R-:W-:Y:S02]  /*4770*/  ISETP.GE.AND P1, PT, R217, RZ, PT ;  /* 0x000000ffd900720c */ /* 0x000fe40003f26270 */
[----:B------:R-:W-:Y:S02]  /*4780*/  ISETP.GE.AND P3, PT, R216, RZ, PT ;  /* 0x000000ffd800720c */ /* 0x000fe40003f66270 */
[----:B------:R-:W-:Y:S01]  /*4790*/  ISETP.GT.U32.AND P6, PT, R0, R82, PT ;  /* 0x000000520000720c */ /* 0x000fe20003fc4070 */
[----:B------:R-:W-:Y:S01]  /*47a0*/  @!P0 IMAD.IADD R85, R85, 0x1, -R0 ;  /* 0x0000000155558824 */ /* 0x000fe200078e0a00 */
[----:B------:R-:W-:Y:S01]  /*47b0*/  ISETP.GE.AND P0, PT, R218, RZ, PT ;  /* 0x000000ffda00720c */ /* 0x000fe20003f06270 */
[----:B------:R-:W-:Y:S01]  /*47c0*/  @!P5 IMAD.MOV R92, RZ, RZ, -R92 ;  /* 0x000000ffff5cd224 */ /* 0x000fe200078e0a5c */
[C---:B------:R-:W-:Y:S01]  /*47d0*/  ISETP.GT.U32.AND P5, PT, R0.reuse, R86, PT ;  /* 0x000000560000720c */ /* 0x040fe20003fa4070 */
[----:B------:R-:W-:Y:S01]  /*47e0*/  @!P4 IMAD.IADD R87, R87, 0x1, -R0 ;  /* 0x000000015757c824 */ /* 0x000fe200078e0a00 */
[----:B------:R-:W-:-:S02]  /*47f0*/  ISETP.GT.U32.AND P4, PT, R0, R80, PT ;  /* 0x000000500000720c */ /* 0x000fc40003f84070 */
[----:B------:R-:W-:Y:S01]  /*4800*/  @!P2 IADD3 R91, -R91, RZ, RZ ;  /* 0x000000ff5b5ba210 */ /* 0x000fe20007ffe1ff */
[----:B------:R-:W-:Y:S01]  /*4810*/  @!P1 IMAD.MOV R89, RZ, RZ, -R89 ;  /* 0x000000ffff599224 */ /* 0x000fe200078e0a59 */
[----:B------:R-:W-:Y:S02]  /*4820*/  ISETP.GT.U32.AND P2, PT, R0, R85, PT ;  /* 0x000000550000720c */ /* 0x000fe40003f44070 */
[----:B------:R-:W-:Y:S02]  /*4830*/  @!P3 IADD3 R88, -R88, RZ, RZ ;  /* 0x000000ff5858b210 */ /* 0x000fe40007ffe1ff */
[----:B------:R-:W-:Y:S02]  /*4840*/  @!P6 IADD3 R82, R82, -R0, RZ ;  /* 0x800000005252e210 */ /* 0x000fe40007ffe0ff */
[C---:B------:R-:W-:Y:S02]  /*4850*/  ISETP.GT.U32.AND P1, PT, R0.reuse, R83, PT ;  /* 0x000000530000720c */ /* 0x040fe40003f24070 */
[C---:B------:R-:W-:Y:S01]  /*4860*/  ISETP.GT.U32.AND P3, PT, R0.reuse, R81, PT ;  /* 0x000000510000720c */ /* 0x040fe20003f64070 */
[----:B------:R-:W-:Y:S01]  /*4870*/  @!P0 IMAD.MOV R90, RZ, RZ, -R90 ;  /* 0x000000ffff5a8224 */ /* 0x000fe200078e0a5a */
[----:B------:R-:W-:Y:S01]  /*4880*/  ISETP.GT.U32.AND P0, PT, R0, R84, PT ;  /* 0x000000540000720c */ /* 0x000fe20003f04070 */
[----:B------:R-:W-:Y:S01]  /*4890*/  @!P5 IMAD.IADD R86, R86, 0x1, -R0 ;  /* 0x000000015656d824 */ /* 0x000fe200078e0a00 */
[----:B------:R-:W-:-:S02]  /*48a0*/  ISETP.GT.U32.AND P6, PT, R0, R82, PT ;  /* 0x000000520000720c */ /* 0x000fc40003fc4070 */
[----:B------:R-:W-:Y:S01]  /*48b0*/  ISETP.GT.U32.AND P5, PT, R0, R79, PT ;  /* 0x0000004f0000720c */ /* 0x000fe20003fa4070 */
[--C-:B------:R-:W-:Y:S01]  /*48c0*/  @!P4 IMAD.IADD R80, R80, 0x1, -R0.reuse ;  /* 0x000000015050c824 */ /* 0x100fe200078e0a00 */
[----:B------:R-:W-:Y:S02]  /*48d0*/  ISETP.GE.AND P4, PT, R213, RZ, PT ;  /* 0x000000ffd500720c */ /* 0x000fe40003f86270 */
[----:B------:R-:W-:Y:S01]  /*48e0*/  @!P2 IADD3 R85, R85, -R0, RZ ;  /* 0x800000005555a210 */ /* 0x000fe20007ffe0ff */
[--C-:B------:R-:W-:Y:S01]  /*48f0*/  @!P1 IMAD.IADD R83, R83, 0x1, -R0.reuse ;  /* 0x0000000153539824 */ /* 0x100fe200078e0a00 */
[C---:B------:R-:W-:Y:S01]  /*4900*/  ISETP.GT.U32.AND P2, PT, R0.reuse, R78, PT ;  /* 0x0000004e0000720c */ /* 0x040fe20003f44070 */
[--C-:B------:R-:W-:Y:S01]  /*4910*/  @!P3 IMAD.IADD R81, R81, 0x1, -R0.reuse ;  /* 0x000000015151b824 */ /* 0x100fe200078e0a00 */
[----:B------:R-:W-:Y:S02]  /*4920*/  ISETP.GT.U32.AND P1, PT, R0, R76, PT ;  /* 0x0000004c0000720c */ /* 0x000fe40003f24070 */
[----:B------:R-:W-:Y:S01]  /*4930*/  ISETP.GE.AND P3, PT, R214, RZ, PT ;  /* 0x000000ffd600720c */ /* 0x000fe20003f66270 */
[----:B------:R-:W-:Y:S01]  /*4940*/  @!P0 IMAD.IADD R84, R84, 0x1, -R0 ;  /* 0x0000000154548824 */ /* 0x000fe200078e0a00 */
[----:B------:R-:W-:-:S02]  /*4950*/  @!P6 IADD3 R82, R82, -R0, RZ ;  /* 0x800000005252e210 */ /* 0x000fc40007ffe0ff */
[C---:B------:R-:W-:Y:S02]  /*4960*/  ISETP.GT.U32.AND P0, PT, R0.reuse, R77, PT ;  /* 0x0000004d0000720c */ /* 0x040fe40003f04070 */
[----:B------:R-:W-:Y:S02]  /*4970*/  ISETP.GE.AND P6, PT, R215, RZ, PT ;  /* 0x000000ffd700720c */ /* 0x000fe40003fc6270 */
[-C--:B------:R-:W-:Y:S02]  /*4980*/  @!P5 IADD3 R79, R79, -R0.reuse, RZ ;  /* 0x800000004f4fd210 */ /* 0x080fe40007ffe0ff */
[----:B------:R-:W-:Y:S02]  /*4990*/  @!P4 IADD3 R85, -R85, RZ, RZ ;  /* 0x000000ff5555c210 */ /* 0x000fe40007ffe1ff */
[----:B------:R-:W-:Y:S01]  /*49a0*/  ISETP.GT.U32.AND P4, PT, R0, R79, PT ;  /* 0x0000004f0000720c */ /* 0x000fe20003f84070 */
[----:B------:R-:W-:Y:S01]  /*49b0*/  @!P2 IMAD.IADD R78, R78, 0x1, -R0 ;  /* 0x000000014e4ea824 */ /* 0x000fe200078e0a00 */
[----:B------:R-:W-:Y:S01]  /*49c0*/  @!P1 IADD3 R76, R76, -R0, RZ ;  /* 0x800000004c4c9210 */ /* 0x000fe20007ffe0ff */
[----:B------:R-:W-:Y:S01]  /*49d0*/  @!P3 IMAD.MOV R86, RZ, RZ, -R86 ;  /* 0x000000ffff56b224 */ /* 0x000fe200078e0a56 */
[----:B------:R-:W-:-:S02]  /*49e0*/  ISETP.GT.U32.AND P1, PT, R0, R81, PT ;  /* 0x000000510000720c */ /* 0x000fc40003f24070 */
[----:B------:R-:W-:Y:S01]  /*49f0*/  ISETP.GT.U32.AND P3, PT, R0, R80, PT ;  /* 0x000000500000720c */ /* 0x000fe20003f64070 */
[--C-:B------:R-:W-:Y:S01]  /*4a00*/  @!P0 IMAD.IADD R77, R77, 0x1, -R0.reuse ;  /* 0x000000014d4d8824 */ /* 0x100fe200078e0a00 */
[----:B------:R-:W-:Y:S01]  /*4a10*/  ISETP.GE.AND P2, PT, R211, RZ, PT ;  /* 0x000000ffd300720c */ /* 0x000fe20003f46270 */
[----:B------:R-:W-:Y:S01]  /*4a20*/  @!P6 IMAD.MOV R87, RZ, RZ, -R87 ;  /* 0x000000ffff57e224 */ /* 0x000fe200078e0a57 */
[----:B------:R-:W-:Y:S02]  /*4a30*/  ISETP.GE.AND P0, PT, R138, RZ, PT ;  /* 0x000000ff8a00720c */ /* 0x000fe40003f06270 */
[C---:B------:R-:W-:Y:S02]  /*4a40*/  ISETP.GT.U32.AND P6, PT, R0.reuse, R78, PT ;  /* 0x0000004e0000720c */ /* 0x040fe40003fc4070 */
[----:B------:R-:W-:Y:S02]  /*4a50*/  @!P4 IADD3 R79, R79, -R0, RZ ;  /* 0x800000004f4fc210 */ /* 0x000fe40007ffe0ff */
[----:B------:R-:W-:Y:S01]  /*4a60*/  ISETP.GT.U32.AND P4, PT, R0, R72, PT ;  /* 0x000000480000720c */ /* 0x000fe20003f84070 */
[--C-:B------:R-:W-:Y:S01]  /*4a70*/  @!P1 IMAD.IADD R81, R81, 0x1, -R0.reuse ;  /* 0x0000000151519824 */ /* 0x100fe200078e0a00 */
[----:B------:R-:W-:Y:S01]  /*4a80*/  ISETP.GE.AND P5, PT, R212, RZ, PT ;  /* 0x000000ffd400720c */ /* 0x000fe20003fa6270 */
[----:B------:R-:W-:Y:S01]  /*4a90*/  @!P3 IMAD.IADD R80, R80, 0x1, -R0 ;  /* 0x000000015050b824 */ /* 0x000fe200078e0a00 */
[----:B------:R-:W-:-:S02]  /*4aa0*/  ISETP.GT.U32.AND P1, PT, R0, R74, PT ;  /* 0x0000004a0000720c */ /* 0x000fc40003f24070 */
[----:B------:R-:W-:Y:S01]  /*4ab0*/  ISETP.GT.U32.AND P3, PT, R0, R73, PT ;  /* 0x000000490000720c */ /* 0x000fe20003f64070 */
[----:B------:R-:W-:Y:S01]  /*4ac0*/  @!P2 IMAD.MOV R83, RZ, RZ, -R83 ;  /* 0x000000ffff53a224 */ /* 0x000fe200078e0a53 */
[----:B------:R-:W-:Y:S01]  /*4ad0*/  @!P0 IADD3 R82, -R82, RZ, RZ ;  /* 0x000000ff52528210 */ /* 0x000fe20007ffe1ff */
[--C-:B------:R-:W-:Y:S01]  /*4ae0*/  @!P6 IMAD.IADD R78, R78, 0x1, -R0.reuse ;  /* 0x000000014e4ee824 */ /* 0x100fe200078e0a00 */
[C---:B------:R-:W-:Y:S02]  /*4af0*/  ISETP.GT.U32.AND P2, PT, R0.reuse, R77, PT ;  /* 0x0000004d0000720c */ /* 0x040fe40003f44070 */
[C---:B------:R-:W-:Y:S02]  /*4b00*/  ISETP.GT.U32.AND P0, PT, R0.reuse, R75, PT ;  /* 0x0000004b0000720c */ /* 0x040fe40003f04070 */
[----:B------:R-:W-:Y:S01]  /*4b10*/  ISETP.GT.U32.AND P6, PT, R0, R71, PT ;  /* 0x000000470000720c */ /* 0x000fe20003fc4070 */
[----:B------:R-:W-:Y:S01]  /*4b20*/  @!P4 IMAD.IADD R72, R72, 0x1, -R0 ;  /* 0x000000014848c824 */ /* 0x000fe200078e0a00 */
[----:B------:R-:W-:Y:S01]  /*4b30*/  ISETP.GE.AND P4, PT, R206, RZ, PT ;  /* 0x000000ffce00720c */ /* 0x000fe20003f86270 */
[----:B------:R-:W-:Y:S01]  /*4b40*/  @!P5 IMAD.MOV R84, RZ, RZ, -R84 ;  /* 0x000000ffff54d224 */ /* 0x000fe200078e0a54 */
[----:B------:R-:W-:Y:S01]  /*4b50*/  ISETP.GT.U32.AND P5, PT, R0, R76, PT ;  /* 0x0000004c0000720c */ /* 0x000fe20003fa4070 */
[----:B------:R-:W-:Y:S01]  /*4b60*/  @!P1 IMAD.IADD R74, R74, 0x1, -R0 ;  /* 0x000000014a4a9824 */ /* 0x000fe200078e0a00 */
[----:B------:R-:W-:-:S02]  /*4b70*/  @!P3 IADD3 R73, R73, -R0, RZ ;  /* 0x800000004949b210 */ /* 0x000fc40007ffe0ff */
[----:B------:R-:W-:Y:S02]  /*4b80*/  ISETP.GE.AND P1, PT, R208, RZ, PT ;  /* 0x000000ffd000720c */ /* 0x000fe40003f26270 */
[----:B------:R-:W-:Y:S01]  /*4b90*/  ISETP.GE.AND P3, PT, R207, RZ, PT ;  /* 0x000000ffcf00720c */ /* 0x000fe20003f66270 */
[--C-:B------:R-:W-:Y:S01]  /*4ba0*/  @!P2 IMAD.IADD R77, R77, 0x1, -R0.reuse ;  /* 0x000000014d4da824 */ /* 0x100fe200078e0a00 */
[----:B------:R-:W-:Y:S01]  /*4bb0*/  ISETP.GT.U32.AND P2, PT, R0, R70, PT ;  /* 0x000000460000720c */ /* 0x000fe20003f44070 */
[--C-:B------:R-:W-:Y:S01]  /*4bc0*/  @!P0 IMAD.IADD R75, R75, 0x1, -R0.reuse ;  /* 0x000000014b4b8824 */ /* 0x100fe200078e0a00 */
[----:B------:R-:W-:Y:S01]  /*4bd0*/  ISETP.GE.AND P0, PT, R209, RZ, PT ;  /* 0x000000ffd100720c */ /* 0x000fe20003f06270 */
[----:B------:R-:W-:Y:S02]  /*4be0*/  @!P6 IMAD.IADD R71, R71, 0x1, -R0 ;  /* 0x000000014747e824 */ /* 0x000fe400078e0a00 */
[----:B------:R-:W-:-:S03]  /*4bf0*/  @!P4 IMAD.MOV R77, RZ, RZ, -R77 ;  /* 0x000000ffff4dc224 */ /* 0x000fc600078e0a4d */
[----:B------:R-:W-:Y:S02]  /*4c00*/  ISETP.GT.U32.AND P4, PT, R0, R71, PT ;  /* 0x000000470000720c */ /* 0x000fe40003f84070 */
[----:B------:R-:W-:Y:S01]  /*4c10*/  @!P5 IADD3 R76, R76, -R0, RZ ;  /* 0x800000004c4cd210 */ /* 0x000fe20007ffe0ff */
[----:B------:R-:W-:Y:S01]  /*4c20*/  @!P3 IMAD.MOV R78, RZ, RZ, -R78 ;  /* 0x000000ffff4eb224 */ /* 0x000fe200078e0a4e */
[----:B------:R-:W-:Y:S02]  /*4c30*/  @!P1 IADD3 R79, -R79, RZ, RZ ;  /* 0x000000ff4f4f9210 */ /* 0x000fe40007ffe1ff */
[----:B------:R-:W-:Y:S02]  /*4c40*/  ISETP.GE.AND P5, PT, R210, RZ, PT ;  /* 0x000000ffd200720c */ /* 0x000fe40003fa6270 */
[----:B------:R-:W-:Y:S02]  /*4c50*/  ISETP.GE.AND P6, PT, R205, RZ, PT ;  /* 0x000000ffcd00720c */ /* 0x000fe40003fc6270 */
[----:B------:R-:W-:-:S02]  /*4c60*/  ISETP.GT.U32.AND P1, PT, R0, R73, PT ;  /* 0x000000490000720c */ /* 0x000fc40003f24070 */
[----:B------:R-:W-:Y:S01]  /*4c70*/  ISETP.GT.U32.AND P3, PT, R0, R72, PT ;  /* 0x000000480000720c */ /* 0x000fe20003f64070 */
[----:B------:R-:W-:Y:S01]  /*4c80*/  @!P0 IMAD.MOV R80, RZ, RZ, -R80 ;  /* 0x000000ffff508224 */ /* 0x000fe200078e0a50 */
[----:B------:R-:W-:Y:S02]  /*4c90*/  @!P2 IADD3 R70, R70, -R0, RZ ;  /* 0x800000004646a210 */ /* 0x000fe40007ffe0ff */
[C---:B------:R-:W-:Y:S02]  /*4ca0*/  ISETP.GT.U32.AND P2, PT, R0.reuse, R75, PT ;  /* 0x0000004b0000720c */ /* 0x040fe40003f44070 */
[C---:B------:R-:W-:Y:S01]  /*4cb0*/  ISETP.GT.U32.AND P0, PT, R0.reuse, R74, PT ;  /* 0x0000004a0000720c */ /* 0x040fe20003f04070 */
[----:B------:R-:W-:Y:S01]  /*4cc0*/  @!P4 IMAD.IADD R71, R71, 0x1, -R0 ;  /* 0x000000014747c824 */ /* 0x000fe200078e0a00 */
[----:B------:R-:W-:Y:S01]  /*4cd0*/  ISETP.GT.U32.AND P4, PT, R0, R65, PT ;  /* 0x000000410000720c */ /* 0x000fe20003f84070 */
[----:B------:R-:W-:Y:S01]  /*4ce0*/  @!P5 IMAD.MOV R81, RZ, RZ, -R81 ;  /* 0x000000ffff51d224 */ /* 0x000fe200078e0a51 */
[----:B------:R-:W-:-:S02]  /*4cf0*/  @!P6 IADD3 R76, -R76, RZ, RZ ;  /* 0x000000ff4c4ce210 */ /* 0x000fc40007ffe1ff */
[----:B------:R-:W-:Y:S01]  /*4d00*/  @!P1 IADD3 R73, R73, -R0, RZ ;  /* 0x8000000049499210 */ /* 0x000fe20007ffe0ff */
[--C-:B------:R-:W-:Y:S01]  /*4d10*/  @!P3 IMAD.IADD R72, R72, 0x1, -R0.reuse ;  /* 0x000000014848b824 */ /* 0x100fe200078e0a00 */
[C---:B------:R-:W-:Y:S02]  /*4d20*/  ISETP.GT.U32.AND P5, PT, R0.reuse, R70, PT ;  /* 0x000000460000720c */ /* 0x040fe40003fa4070 */
[C---:B------:R-:W-:Y:S02]  /*4d30*/  ISETP.GT.U32.AND P6, PT, R0.reuse, R69, PT ;  /* 0x000000450000720c */ /* 0x040fe40003fc4070 */
[C---:B------:R-:W-:Y:S02]  /*4d40*/  ISETP.GT.U32.AND P1, PT, R0.reuse, R67, PT ;  /* 0x000000430000720c */ /* 0x040fe40003f24070 */
[----:B------:R-:W-:Y:S01]  /*4d50*/  ISETP.GT.U32.AND P3, PT, R0, R66, PT ;  /* 0x000000420000720c */ /* 0x000fe20003f64070 */
[--C-:B------:R-:W-:Y:S01]  /*4d60*/  @!P2 IMAD.IADD R75, R75, 0x1, -R0.reuse ;  /* 0x000000014b4ba824 */ /* 0x100fe200078e0a00 */
[----:B------:R-:W-:Y:S01]  /*4d70*/  ISETP.GE.AND P2, PT, R204, RZ, PT ;  /* 0x000000ffcc00720c */ /* 0x000fe20003f46270 */
[--C-:B------:R-:W-:Y:S01]  /*4d80*/  @!P0 IMAD.IADD R74, R74, 0x1, -R0.reuse ;  /* 0x000000014a4a8824 */ /* 0x100fe200078e0a00 */
[----:B------:R-:W-:Y:S01]  /*4d90*/  ISETP.GT.U32.AND P0, PT, R0, R68, PT ;  /* 0x000000440000720c */ /* 0x000fe20003f04070 */
[----:B------:R-:W-:Y:S01]  /*4da0*/  @!P4 IMAD.IADD R65, R65, 0x1, -R0 ;  /* 0x000000014141c824 */ /* 0x000fe200078e0a00 */
[----:B------:R-:W-:-:S02]  /*4db0*/  ISETP.GE.AND P4, PT, R199, RZ, PT ;  /* 0x000000ffc700720c */ /* 0x000fc40003f86270 */
[-C--:B------:R-:W-:Y:S01]  /*4dc0*/  @!P5 IADD3 R70, R70, -R0.reuse, RZ ;  /* 0x800000004646d210 */ /* 0x080fe20007ffe0ff */
[--C-:B------:R-:W-:Y:S01]  /*4dd0*/  @!P6 IMAD.IADD R69, R69, 0x1, -R0.reuse ;  /* 0x000000014545e824 */ /* 0x100fe200078e0a00 */
[----:B------:R-:W-:Y:S02]  /*4de0*/  ISETP.GE.AND P5, PT, R203, RZ, PT ;  /* 0x000000ffcb00720c */ /* 0x000fe40003fa6270 */
[----:B------:R-:W-:Y:S01]  /*4df0*/  @!P1 IADD3 R67, R67, -R0, RZ ;  /* 0x8000000043439210 */ /* 0x000fe20007ffe0ff */
[--C-:B------:R-:W-:Y:S01]  /*4e00*/  @!P3 IMAD.IADD R66, R66, 0x1, -R0.reuse ;  /* 0x000000014242b824 */ /* 0x100fe200078e0a00 */
[----:B------:R-:W-:Y:S02]  /*4e10*/  ISETP.GE.AND P1, PT, R201, RZ, PT ;  /* 0x000000ffc900720c */ /* 0x000fe40003f26270 */
[----:B------:R-:W-:Y:S01]  /*4e20*/  ISETP.GE.AND P3, PT, R200, RZ, PT ;  /* 0x000000ffc800720c */ /* 0x000fe20003f66270 */
[----:B------:R-:W-:Y:S01]  /*4e30*/  @!P0 IMAD.IADD R68, R68, 0x1, -R0 ;  /* 0x0000000144448824 */ /* 0x000fe200078e0a00 */
[----:B------:R-:W-:Y:S01]  /*4e40*/  ISETP.GE.AND P0, PT, R202, RZ, PT ;  /* 0x000000ffca00720c */ /* 0x000fe20003f06270 */
[----:B------:R-:W-:Y:S01]  /*4e50*/  @!P2 IMAD.MOV R75, RZ, RZ, -R75 ;  /* 0x000000ffff4ba224 */ /* 0x000fe200078e0a4b */
[C---:B------:R-:W-:Y:S01]  /*4e60*/  ISETP.GT.U32.AND P2, PT, R0.reuse, R69, PT ;  /* 0x000000450000720c */ /* 0x040fe20003f44070 */
[----:B------:R-:W-:Y:S01]  /*4e70*/  @!P4 IMAD.MOV R70, RZ, RZ, -R70 ;  /* 0x000000ffff46c224 */ /* 0x000fe200078e0a46 */
[----:B------:R-:W-:-:S02]  /*4e80*/  ISETP.GT.U32.AND P4, PT, R0, R63, PT ;  /* 0x0000003f0000720c */ /* 0x000fc40003f84070 */
[----:B------:R-:W-:Y:S02]  /*4e90*/  ISETP.GT.U32.AND P6, PT, R0, R64, PT ;  /* 0x000000400000720c */ /* 0x000fe40003fc4070 */
[----:B------:R-:W-:Y:S01]  /*4ea0*/  @!P5 IADD3 R74, -R74, RZ, RZ ;  /* 0x000000ff4a4ad210 */ /* 0x000fe20007ffe1ff */
[----:B------:R-:W-:Y:S01]  /*4eb0*/  @!P1 IMAD.MOV R72, RZ, RZ, -R72 ;  /* 0x000000ffff489224 */ /* 0x000fe200078e0a48 */
[C---:B------:R-:W-:Y:S02]  /*4ec0*/  ISETP.GT.U32.AND P5, PT, R0.reuse, R68, PT ;  /* 0x000000440000720c */ /* 0x040fe40003fa4070 */
[----:B------:R-:W-:Y:S02]  /*4ed0*/  @!P3 IADD3 R71, -R71, RZ, RZ ;  /* 0x000000ff4747b210 */ /* 0x000fe40007ffe1ff */
[C---:B------:R-:W-:Y:S02]  /*4ee0*/  ISETP.GT.U32.AND P1, PT, R0.reuse, R66, PT ;  /* 0x000000420000720c */ /* 0x040fe40003f24070 */
[C---:B------:R-:W-:Y:S01]  /*4ef0*/  ISETP.GT.U32.AND P3, PT, R0.reuse, R65, PT ;  /* 0x000000410000720c */ /* 0x040fe20003f64070 */
[----:B------:R-:W-:Y:S01]  /*4f00*/  @!P0 IMAD.MOV R73, RZ, RZ, -R73 ;  /* 0x000000ffff498224 */ /* 0x000fe200078e0a49 */
[C---:B------:R-:W-:Y:S01]  /*4f10*/  ISETP.GT.U32.AND P0, PT, R0.reuse, R67, PT ;  /* 0x000000430000720c */ /* 0x040fe20003f04070 */
[--C-:B------:R-:W-:Y:S01]  /*4f20*/  @!P2 IMAD.IADD R69, R69, 0x1, -R0.reuse ;  /* 0x000000014545a824 */ /* 0x100fe200078e0a00 */
[----:B------:R-:W-:Y:S01]  /*4f30*/  ISETP.GT.U32.AND P2, PT, R0, R62, PT ;  /* 0x0000003e0000720c */ /* 0x000fe20003f44070 */
[--C-:B------:R-:W-:Y:S01]  /*4f40*/  @!P4 IMAD.IADD R63, R63, 0x1, -R0.reuse ;  /* 0x000000013f3fc824 */ /* 0x100fe200078e0a00 */
[----:B------:R-:W-:Y:S01]  /*4f50*/  ISETP.GE.AND P4, PT, R197, RZ, PT ;  /* 0x000000ffc500720c */ /* 0x000fe20003f86270 */
[----:B------:R-:W-:Y:S01]  /*4f60*/  @!P6 IMAD.IADD R64, R64, 0x1, -R0 ;  /* 0x000000014040e824 */ /* 0x000fe200078e0a00 */
[----:B------:R-:W-:-:S02]  /*4f70*/  @!P5 IADD3 R68, R68, -R0, RZ ;  /* 0x800000004444d210 */ /* 0x000fc40007ffe0ff */
[----:B------:R-:W-:Y:S01]  /*4f80*/  ISETP.GT.U32.AND P5, PT, R0, R61, PT ;  /* 0x0000003d0000720c */ /* 0x000fe20003fa4070 */
[--C-:B------:R-:W-:Y:S01]  /*4f90*/  @!P1 IMAD.IADD R66, R66, 0x1, -R0.reuse ;  /* 0x0000000142429824 */ /* 0x100fe200078e0a00 */
[C---:B------:R-:W-:Y:S02]  /*4fa0*/  ISETP.GT.U32.AND P6, PT, R0.reuse, R64, PT ;  /* 0x000000400000720c */ /* 0x040fe40003fc4070 */
[----:B------:R-:W-:Y:S02]  /*4fb0*/  @!P3 IADD3 R65, R65, -R0, RZ ;  /* 0x800000004141b210 */ /* 0x000fe40007ffe0ff */
[C---:B------:R-:W-:Y:S02]  /*4fc0*/  ISETP.GT.U32.AND P1, PT, R0.reuse, R59, PT ;  /* 0x0000003b0000720c */ /* 0x040fe40003f24070 */
[----:B------:R-:W-:Y:S01]  /*4fd0*/  ISETP.GT.U32.AND P3, PT, R0, R58, PT ;  /* 0x0000003a0000720c */ /* 0x000fe20003f64070 */
[----:B------:R-:W-:Y:S01]  /*4fe0*/  @!P0 IMAD.IADD R67, R67, 0x1, -R0 ;  /* 0x0000000143438824 */ /* 0x000fe200078e0a00 */
[----:B------:R-:W-:-:S02]  /*4ff0*/  @!P2 IADD3 R62, R62, -R0, RZ ;  /* 0x800000003e3ea210 */ /* 0x000fc40007ffe0ff */
[----:B------:R-:W-:Y:S02]  /*5000*/  ISETP.GT.U32.AND P0, PT, R0, R60, PT ;  /* 0x0000003c0000720c */ /* 0x000fe40003f04070 */
[----:B------:R-:W-:Y:S02]  /*5010*/  ISETP.GE.AND P2, PT, R196, RZ, PT ;  /* 0x000000ffc400720c */ /* 0x000fe40003f46270 */
[----:B------:R-:W-:Y:S02]  /*5020*/  @!P4 IADD3 R68, -R68, RZ, RZ ;  /* 0x000000ff4444c210 */ /* 0x000fe40007ffe1ff */
[----:B------:R-:W-:Y:S01]  /*5030*/  ISETP.GT.U32.AND P4, PT, R0, R62, PT ;  /* 0x0000003e0000720c */ /* 0x000fe20003f84070 */
[--C-:B------:R-:W-:Y:S01]  /*5040*/  @!P6 IMAD.IADD R64, R64, 0x1, -R0.reuse ;  /* 0x000000014040e824 */ /* 0x100fe200078e0a00 */
[----:B------:R-:W-:Y:S01]  /*5050*/  @!P1 IADD3 R59, R59, -R0, RZ ;  /* 0x800000003b3b9210 */ /* 0x000fe20007ffe0ff */
[--C-:B------:R-:W-:Y:S01]  /*5060*/  @!P5 IMAD.IADD R61, R61, 0x1, -R0.reuse ;  /* 0x000000013d3dd824 */ /* 0x100fe200078e0a00 */
[----:B------:R-:W-:Y:S01]  /*5070*/  ISETP.GE.AND P6, PT, R198, RZ, PT ;  /* 0x000000ffc600720c */ /* 0x000fe20003fc6270 */
[----:B------:R-:W-:Y:S01]  /*5080*/  @!P3 IMAD.IADD R58, R58, 0x1, -R0 ;  /* 0x000000013a3ab824 */ /* 0x000fe200078e0a00 */
[----:B------:R-:W-:-:S02]  /*5090*/  ISETP.GE.AND P1, PT, R137, RZ, PT ;  /* 0x000000ff8900720c */ /* 0x000fc40003f26270 */
[----:B------:R-:W-:Y:S01]  /*50a0*/  ISETP.GT.U32.AND P3, PT, R0, R63, PT ;  /* 0x0000003f0000720c */ /* 0x000fe20003f64070 */
[----:B------:R-:W-:Y:S01]  /*50b0*/  @!P0 IMAD.IADD R60, R60, 0x1, -R0 ;  /* 0x000000013c3c8824 */ /* 0x000fe200078e0a00 */
[----:B------:R-:W-:Y:S01]  /*50c0*/  ISETP.GE.AND P0, PT, R194, RZ, PT ;  /* 0x000000ffc200720c */ /* 0x000fe20003f06270 */
[----:B------:R-:W-:Y:S01]  /*50d0*/  @!P2 IMAD.MOV R67, RZ, RZ, -R67 ;  /* 0x000000ffff43a224 */ /* 0x000fe200078e0a43 */
[----:B------:R-:W-:Y:S02]  /*50e0*/  ISETP.GT.U32.AND P2, PT, R0, R61, PT ;  /* 0x0000003d0000720c */ /* 0x000fe40003f44070 */
[----:B------:R-:W-:Y:S02]  /*50f0*/  @!P4 IADD3 R62, R62, -R0, RZ ;  /* 0x800000003e3ec210 */ /* 0x000fe40007ffe0ff */
[C---:B------:R-:W-:Y:S01]  /*5100*/  ISETP.GT.U32.AND P4, PT, R0.reuse, R55, PT ;  /* 0x000000370000720c */ /* 0x040fe20003f84070 */
[----:B------:R-:W-:Y:S01]  /*5110*/  @!P6 IMAD.MOV R69, RZ, RZ, -R69 ;  /* 0x000000ffff45e224 */ /* 0x000fe200078e0a45 */
[----:B------:R-:W-:Y:S01]  /*5120*/  ISETP.GE.AND P5, PT, R195, RZ, PT ;  /* 0x000000ffc300720c */ /* 0x000fe20003fa6270 */
[----:B------:R-:W-:Y:S01]  /*5130*/  @!P1 IMAD.MOV R64, RZ, RZ, -R64 ;  /* 0x000000ffff409224 */ /* 0x000fe200078e0a40 */
[C---:B------:R-:W-:Y:S01]  /*5140*/  ISETP.GT.U32.AND P6, PT, R0.reuse, R60, PT ;  /* 0x0000003c0000720c */ /* 0x040fe20003fc4070 */
[----:B------:R-:W-:Y:S01]  /*5150*/  @!P3 IMAD.IADD R63, R63, 0x1, -R0 ;  /* 0x000000013f3fb824 */ /* 0x000fe200078e0a00 */
[----:B------:R-:W-:-:S02]  /*5160*/  ISETP.GT.U32.AND P1, PT, R0, R57, PT ;  /* 0x000000390000720c */ /* 0x000fc40003f24070 */
[C---:B------:R-:W-:Y:S01]  /*5170*/  ISETP.GT.U32.AND P3, PT, R0.reuse, R56, PT ;  /* 0x000000380000720c */ /* 0x040fe20003f64070 */
[--C-:B------:R-:W-:Y:S01]  /*5180*/  @!P2 IMAD.IADD R61, R61, 0x1, -R0.reuse ;  /* 0x000000013d3da824 */ /* 0x100fe200078e0a00 */
[----:B------:R-:W-:Y:S02]  /*5190*/  @!P0 IADD3 R65, -R65, RZ, RZ ;  /* 0x000000ff41418210 */ /* 0x000fe40007ffe1ff */
[C---:B------:R-:W-:Y:S02]  /*51a0*/  ISETP.GT.U32.AND P0, PT, R0.reuse, R59, PT ;  /* 0x0000003b0000720c */ /* 0x040fe40003f04070 */
[----:B------:R-:W-:Y:S01]  /*51b0*/  ISETP.GT.U32.AND P2, PT, R0, R54, PT ;  /* 0x000000360000720c */ /* 0x000fe20003f44070 */
[----:B------:R-:W-:Y:S01]  /*51c0*/  @!P4 IMAD.IADD R55, R55, 0x1, -R0 ;  /* 0x000000013737c824 */ /* 0x000fe200078e0a00 */
[----:B------:R-:W-:Y:S01]  /*51d0*/  ISETP.GE.AND P4, PT, R190, RZ, PT ;  /* 0x000000ffbe00720c */ /* 0x000fe20003f86270 */
[----:B------:R-:W-:Y:S01]  /*51e0*/  @!P5 IMAD.MOV R66, RZ, RZ, -R66 ;  /* 0x000000ffff42d224 */ /* 0x000fe200078e0a42 */
[----:B------:R-:W-:Y:S01]  /*51f0*/  ISETP.GT.U32.AND P5, PT, R0, R58, PT ;  /* 0x0000003a0000720c */ /* 0x000fe20003fa4070 */
[--C-:B------:R-:W-:Y:S01]  /*5200*/  @!P6 IMAD.IADD R60, R60, 0x1, -R0.reuse ;  /* 0x000000013c3ce824 */ /* 0x100fe200078e0a00 */
[----:B------:R-:W-:Y:S01]  /*5210*/  ISETP.GT.U32.AND P6, PT, R0, R53, PT ;  /* 0x000000350000720c */ /* 0x000fe20003fc4070 */
[----:B------:R-:W-:Y:S01]  /*5220*/  @!P1 IMAD.IADD R57, R57, 0x1, -R0 ;  /* 0x0000000139399824 */ /* 0x000fe200078e0a00 */
[----:B------:R-:W-:-:S02]  /*5230*/  @!P3 IADD3 R56, R56, -R0, RZ ;  /* 0x800000003838b210 */ /* 0x000fc40007ffe0ff */
[----:B------:R-:W-:Y:S02]  /*5240*/  ISETP.GE.AND P1, PT, R192, RZ, PT ;  /* 0x000000ffc000720c */ /* 0x000fe40003f26270 */
[----:B------:R-:W-:Y:S01]  /*5250*/  ISETP.GE.AND P3, PT, R191, RZ, PT ;  /* 0x000000ffbf00720c */ /* 0x000fe20003f66270 */
[----:B------:R-:W-:Y:S01]  /*5260*/  @!P2 IMAD.IADD R54, R54, 0x1, -R0 ;  /* 0x000000013636a824 */ /* 0x000fe200078e0a00 */
[----:B------:R-:W-:Y:S02]  /*5270*/  @!P0 IADD3 R59, R59, -R0, RZ ;  /* 0x800000003b3b8210 */ /* 0x000fe40007ffe0ff */
[C---:B------:R-:W-:Y:S02]  /*5280*/  ISETP.GT.U32.AND P0, PT, R0.reuse, R52, PT ;  /* 0x000000340000720c */ /* 0x040fe40003f04070 */
[----:B------:R-:W-:Y:S01]  /*5290*/  ISETP.GE.AND P2, PT, R189, RZ, PT ;  /* 0x000000ffbd00720c */ /* 0x000fe20003f46270 */
[----:B------:R-:W-:Y:S01]  /*52a0*/  @!P4 IMAD.MOV R60, RZ, RZ, -R60 ;  /* 0x000000ffff3cc224 */ /* 0x000fe200078e0a3c */
[----:B------:R-:W-:Y:S01]  /*52b0*/  ISETP.GT.U32.AND P4, PT, R0, R54, PT ;  /* 0x000000360000720c */ /* 0x000fe20003f84070 */
[----:B------:R-:W-:Y:S01]  /*52c0*/  @!P5 IMAD.IADD R58, R58, 0x1, -R0 ;  /* 0x000000013a3ad824 */ /* 0x000fe200078e0a00 */
[----:B------:R-:W-:-:S02]  /*52d0*/  @!P6 IADD3 R53, R53, -R0, RZ ;  /* 0x800000003535e210 */ /* 0x000fc40007ffe0ff */
[----:B------:R-:W-:Y:S01]  /*52e0*/  @!P1 IADD3 R62, -R62, RZ, RZ ;  /* 0x000000ff3e3e9210 */ /* 0x000fe20007ffe1ff */
[----:B------:R-:W-:Y:S01]  /*52f0*/  @!P3 IMAD.MOV R61, RZ, RZ, -R61 ;  /* 0x000000ffff3db224 */ /* 0x000fe200078e0a3d */
[----:B------:R-:W-:Y:S02]  /*5300*/  ISETP.GE.AND P5, PT, R193, RZ, PT ;  /* 0x000000ffc100720c */ /* 0x000fe40003fa6270 */
[----:B------:R-:W-:Y:S02]  /*5310*/  ISETP.GE.AND P6, PT, R188, RZ, PT ;  /* 0x000000ffbc00720c */ /* 0x000fe40003fc6270 */
[C---:B------:R-:W-:Y:S02]  /*5320*/  ISETP.GT.U32.AND P1, PT, R0.reuse, R56, PT ;  /* 0x000000380000720c */ /* 0x040fe40003f24070 */
[----:B------:R-:W-:Y:S01]  /*5330*/  ISETP.GT.U32.AND P3, PT, R0, R55, PT ;  /* 0x000000370000720c */ /* 0x000fe20003f64070 */
[----:B------:R-:W-:Y:S01]  /*5340*/  @!P0 IMAD.IADD R52, R52, 0x1, -R0 ;  /* 0x0000000134348824 */ /* 0x000fe200078e0a00 */
[----:B------:R-:W-:-:S02]  /*5350*/  @!P2 IADD3 R59, -R59, RZ, RZ ;  /* 0x000000ff3b3ba210 */ /* 0x000fc40007ffe1ff */
[C---:B------:R-:W-:Y:S02]  /*5360*/  ISETP.GT.U32.AND P0, PT, R0.reuse, R57, PT ;  /* 0x000000390000720c */ /* 0x040fe40003f04070 */
[----:B------:R-:W-:Y:S01]  /*5370*/  ISETP.GT.U32.AND P2, PT, R0, R53, PT ;  /* 0x000000350000720c */ /* 0x000fe20003f44070 */
[----:B------:R-:W-:Y:S01]  /*5380*/  @!P4 IMAD.IADD R54, R54, 0x1, -R0 ;  /* 0x000000013636c824 */ /* 0x000fe200078e0a00 */
[C---:B------:R-:W-:Y:S01]  /*5390*/  ISETP.GT.U32.AND P4, PT, R0.reuse, R48, PT ;  /* 0x000000300000720c */ /* 0x040fe20003f84070 */
[----:B------:R-:W-:Y:S01]  /*53a0*/  @!P5 IMAD.MOV R63, RZ, RZ, -R63 ;  /* 0x000000ffff3fd224 */ /* 0x000fe200078e0a3f */
[----:B------:R-:W-:Y:S01]  /*53b0*/  ISETP.GT.U32.AND P5, PT, R0, R52, PT ;  /* 0x000000340000720c */ /* 0x000fe20003fa4070 */
[----:B------:R-:W-:Y:S01]  /*53c0*/  @!P6 IMAD.MOV R58, RZ, RZ, -R58 ;  /* 0x000000ffff3ae224 */ /* 0x000fe200078e0a3a */
[----:B------:R-:W-:Y:S01]  /*53d0*/  @!P1 IADD3 R56, R56, -R0, RZ ;  /* 0x8000000038389210 */ /* 0x000fe20007ffe0ff */
[----:B------:R-:W-:Y:S01]  /*53e0*/  @!P3 IMAD.IADD R55, R55, 0x1, -R0 ;  /* 0x000000013737b824 */ /* 0x000fe200078e0a00 */
[----:B------:R-:W-:-:S02]  /*53f0*/  ISETP.GT.U32.AND P6, PT, R0, R51, PT ;  /* 0x000000330000720c */ /* 0x000fc40003fc4070 */
[C---:B------:R-:W-:Y:S02]  /*5400*/  ISETP.GT.U32.AND P1, PT, R0.reuse, R50, PT ;  /* 0x000000320000720c */ /* 0x040fe40003f24070 */
[C---:B------:R-:W-:Y:S01]  /*5410*/  ISETP.GT.U32.AND P3, PT, R0.reuse, R49, PT ;  /* 0x000000310000720c */ /* 0x040fe20003f64070 */
[--C-:B------:R-:W-:Y:S01]  /*5420*/  @!P0 IMAD.IADD R57, R57, 0x1, -R0.reuse ;  /* 0x0000000139398824 */ /* 0x100fe200078e0a00 */
[-C--:B------:R-:W-:Y:S02]  /*5430*/  @!P2 IADD3 R53, R53, -R0.reuse, RZ ;  /* 0x800000003535a210 */ /* 0x080fe40007ffe0ff */
[----:B------:R-:W-:Y:S02]  /*5440*/  ISETP.GE.AND P0, PT, R187, RZ, PT ;  /* 0x000000ffbb00720c */ /* 0x000fe40003f06270 */
[----:B------:R-:W-:Y:S01]  /*5450*/  ISETP.GT.U32.AND P2, PT, R0, R47, PT ;  /* 0x0000002f0000720c */ /* 0x000fe20003f44070 */
[--C-:B------:R-:W-:Y:S01]  /*5460*/  @!P4 IMAD.IADD R48, R48, 0x1, -R0.reuse ;  /* 0x000000013030c824 */ /* 0x100fe200078e0a00 */
[----:B------:R-:W-:Y:S01]  /*5470*/  ISETP.GE.AND P4, PT, R183, RZ, PT ;  /* 0x000000ffb700720c */ /* 0x000fe20003f86270 */
[--C-:B------:R-:W-:Y:S01]  /*5480*/  @!P5 IMAD.IADD R52, R52, 0x1, -R0.reuse ;  /* 0x000000013434d824 */ /* 0x100fe200078e0a00 */
[----:B------:R-:W-:Y:S01]  /*5490*/  ISETP.GE.AND P5, PT, R186, RZ, PT ;  /* 0x000000ffba00720c */ /* 0x000fe20003fa6270 */
[--C-:B------:R-:W-:Y:S01]  /*54a0*/  @!P6 IMAD.IADD R51, R51, 0x1, -R0.reuse ;  /* 0x000000013333e824 */ /* 0x100fe200078e0a00 */
[----:B------:R-:W-:Y:S01]  /*54b0*/  @!P1 IADD3 R50, R50, -R0, RZ ;  /* 0x8000000032329210 */ /* 0x000fe20007ffe0ff */
[----:B------:R-:W-:Y:S01]  /*54c0*/  @!P3 IMAD.IADD R49, R49, 0x1, -R0 ;  /* 0x000000013131b824 */ /* 0x000fe200078e0a00 */
[----:B------:R-:W-:-:S02]  /*54d0*/  ISETP.GE.AND P1, PT, R185, RZ, PT ;  /* 0x000000ffb900720c */ /* 0x000fc40003f26270 */
[----:B------:R-:W-:Y:S02]  /*54e0*/  ISETP.GE.AND P3, PT, R184, RZ, PT ;  /* 0x000000ffb800720c */ /* 0x000fe40003f66270 */
[----:B------:R-:W-:Y:S02]  /*54f0*/  @!P0 IADD3 R57, -R57, RZ, RZ ;  /* 0x000000ff39398210 */ /* 0x000fe40007ffe1ff */
[----:B------:R-:W-:Y:S02]  /*5500*/  @!P2 IADD3 R47, R47, -R0, RZ ;  /* 0x800000002f2fa210 */ /* 0x000fe40007ffe0ff */
[----:B------:R-:W-:Y:S02]  /*5510*/  ISETP.GE.AND P2, PT, R182, RZ, PT ;  /* 0x000000ffb600720c */ /* 0x000fe40003f46270 */
[C---:B------:R-:W-:Y:S01]  /*5520*/  ISETP.GT.U32.AND P0, PT, R0.reuse, R51, PT ;  /* 0x000000330000720c */ /* 0x040fe20003f04070 */
[----:B------:R-:W-:Y:S01]  /*5530*/  @!P4 IMAD.MOV R53, RZ, RZ, -R53 ;  /* 0x000000ffff35c224 */ /* 0x000fe200078e0a35 */
[----:B------:R-:W-:-:S02]  /*5540*/  ISETP.GT.U32.AND P4, PT, R0, R47, PT ;  /* 0x0000002f0000720c */ /* 0x000fc40003f84070 */
[----:B------:R-:W-:Y:S01]  /*5550*/  ISETP.GT.U32.AND P6, PT, R0, R46, PT ;  /* 0x0000002e0000720c */ /* 0x000fe20003fc4070 */
[----:B------:R-:W-:Y:S01]  /*5560*/  @!P5 IMAD.MOV R56, RZ, RZ, -R56 ;  /* 0x000000ffff38d224 */ /* 0x000fe200078e0a38 */
[----:B------:R-:W-:Y:S01]  /*5570*/  @!P3 IADD3 R54, -R54, RZ, RZ ;  /* 0x000000ff3636b210 */ /* 0x000fe20007ffe1ff */
[----:B------:R-:W-:Y:S01]  /*5580*/  @!P1 IMAD.MOV R55, RZ, RZ, -R55 ;  /* 0x000000ffff379224 */ /* 0x000fe200078e0a37 */
[C---:B------:R-:W-:Y:S02]  /*5590*/  ISETP.GT.U32.AND P5, PT, R0.reuse, R50, PT ;  /* 0x000000320000720c */ /* 0x040fe40003fa4070 */
[C---:B------:R-:W-:Y:S02]  /*55a0*/  ISETP.GT.U32.AND P1, PT, R0.reuse, R49, PT ;  /* 0x000000310000720c */ /* 0x040fe40003f24070 */
[----:B------:R-:W-:Y:S01]  /*55b0*/  ISETP.GT.U32.AND P3, PT, R0, R48, PT ;  /* 0x000000300000720c */ /* 0x000fe20003f64070 */
[----:B------:R-:W-:Y:S01]  /*55c0*/  @!P2 IMAD.MOV R52, RZ, RZ, -R52 ;  /* 0x000000ffff34a224 */ /* 0x000fe200078e0a34 */
[----:B------:R-:W-:-:S02]  /*55d0*/  @!P0 IADD3 R51, R51, -R0, RZ ;  /* 0x8000000033338210 */ /* 0x000fc40007ffe0ff */
[C---:B------:R-:W-:Y:S02]  /*55e0*/  ISETP.GT.U32.AND P2, PT, R0.reuse, R45, PT ;  /* 0x0000002d0000720c */ /* 0x040fe40003f44070 */
[C---:B------:R-:W-:Y:S01]  /*55f0*/  ISETP.GT.U32.AND P0, PT, R0.reuse, R44, PT ;  /* 0x0000002c0000720c */ /* 0x040fe20003f04070 */
[--C-:B------:R-:W-:Y:S01]  /*5600*/  @!P4 IMAD.IADD R47, R47, 0x1, -R0.reuse ;  /* 0x000000012f2fc824 */ /* 0x100fe200078e0a00 */
[----:B------:R-:W-:Y:S01]  /*5610*/  ISETP.GT.U32.AND P4, PT, R0, R40, PT ;  /* 0x000000280000720c */ /* 0x000fe20003f84070 */
[--C-:B------:R-:W-:Y:S02]  /*5620*/  @!P6 IMAD.IADD R46, R46, 0x1, -R0.reuse ;  /* 0x000000012e2ee824 */ /* 0x100fe400078e0a00 */
[--C-:B------:R-:W-:Y:S01]  /*5630*/  @!P5 IMAD.IADD R50, R50, 0x1, -R0.reuse ;  /* 0x000000013232d824 */ /* 0x100fe200078e0a00 */
[----:B------:R-:W-:Y:S01]  /*5640*/  ISETP.GT.U32.AND P5, PT, R0, R43, PT ;  /* 0x0000002b0000720c */ /* 0x000fe20003fa4070 */
[----:B------:R-:W-:Y:S01]  /*5650*/  @!P1 IMAD.IADD R49, R49, 0x1, -R0 ;  /* 0x0000000131319824 */ /* 0x000fe200078e0a00 */
[----:B------:R-:W-:-:S02]  /*5660*/  @!P3 IADD3 R48, R48, -R0, RZ ;  /* 0x800000003030b210 */ /* 0x000fc40007ffe0ff */
[C---:B------:R-:W-:Y:S02]  /*5670*/  ISETP.GT.U32.AND P6, PT, R0.reuse, R46, PT ;  /* 0x0000002e0000720c */ /* 0x040fe40003fc4070 */
[C---:B------:R-:W-:Y:S02]  /*5680*/  ISETP.GT.U32.AND P1, PT, R0.reuse, R42, PT ;  /* 0x0000002a0000720c */ /* 0x040fe40003f24070 */
[----:B------:R-:W-:Y:S01]  /*5690*/  ISETP.GT.U32.AND P3, PT, R0, R41, PT ;  /* 0x000000290000720c */ /* 0x000fe20003f64070 */
[--C-:B------:R-:W-:Y:S01]  /*56a0*/  @!P0 IMAD.IADD R44, R44, 0x1, -R0.reuse ;  /* 0x000000012c2c8824 */ /* 0x100fe200078e0a00 */
[-C--:B------:R-:W-:Y:S02]  /*56b0*/  @!P2 IADD3 R45, R45, -R0.reuse, RZ ;  /* 0x800000002d2da210 */ /* 0x080fe40007ffe0ff */
[----:B------:R-:W-:Y:S02]  /*56c0*/  ISETP.GE.AND P2, PT, R180, RZ, PT ;  /* 0x000000ffb400720c */ /* 0x000fe40003f46270 */
[----:B------:R-:W-:Y:S01]  /*56d0*/  ISETP.GE.AND P0, PT, R179, RZ, PT ;  /* 0x000000ffb300720c */ /* 0x000fe20003f06270 */
[--C-:B------:R-:W-:Y:S01]  /*56e0*/  @!P4 IMAD.IADD R40, R40, 0x1, -R0.reuse ;  /* 0x000000012828c824 */ /* 0x100fe200078e0a00 */
[----:B------:R-:W-:Y:S01]  /*56f0*/  ISETP.GT.U32.AND P4, PT, R0, R45, PT ;  /* 0x0000002d0000720c */ /* 0x000fe20003f84070 */
[--C-:B------:R-:W-:Y:S01]  /*5700*/  @!P6 IMAD.IADD R46, R46, 0x1, -R0.reuse ;  /* 0x000000012e2ee824 */ /* 0x100fe200078e0a00 */
[----:B------:R-:W-:Y:S01]  /*5710*/  ISETP.GE.AND P6, PT, R181, RZ, PT ;  /* 0x000000ffb500720c */ /* 0x000fe20003fc6270 */
[--C-:B------:R-:W-:Y:S01]  /*5720*/  @!P5 IMAD.IADD R43, R43, 0x1, -R0.reuse ;  /* 0x000000012b2bd824 */ /* 0x100fe200078e0a00 */
[----:B------:R-:W-:Y:S01]  /*5730*/  @!P1 IADD3 R42, R42, -R0, RZ ;  /* 0x800000002a2a9210 */ /* 0x000fe20007ffe0ff */
[----:B------:R-:W-:Y:S01]  /*5740*/  @!P3 IMAD.IADD R41, R41, 0x1, -R0 ;  /* 0x000000012929b824 */ /* 0x000fe200078e0a00 */
[----:B------:R-:W-:-:S02]  /*5750*/  ISETP.GE.AND P1, PT, R177, RZ, PT ;  /* 0x000000ffb100720c */ /* 0x000fc40003f26270 */
[----:B------:R-:W-:Y:S01]  /*5760*/  ISETP.GE.AND P3, PT, R176, RZ, PT ;  /* 0x000000ffb000720c */ /* 0x000fe20003f66270 */
[----:B------:R-:W-:Y:S01]  /*5770*/  @!P2 IMAD.MOV R50, RZ, RZ, -R50 ;  /* 0x000000ffff32a224 */ /* 0x000fe200078e0a32 */
[----:B------:R-:W-:Y:S01]  /*5780*/  ISETP.GE.AND P5, PT, R178, RZ, PT ;  /* 0x000000ffb200720c */ /* 0x000fe20003fa6270 */
[----:B------:R-:W-:Y:S01]  /*5790*/  @!P0 IMAD.MOV R49, RZ, RZ, -R49 ;  /* 0x000000ffff318224 */ /* 0x000fe200078e0a31 */
[C---:B------:R-:W-:Y:S02]  /*57a0*/  ISETP.GT.U32.AND P2, PT, R0.reuse, R44, PT ;  /* 0x0000002c0000720c */ /* 0x040fe40003f44070 */
[C---:B------:R-:W-:Y:S02]  /*57b0*/  ISETP.GT.U32.AND P0, PT, R0.reuse, R43, PT ;  /* 0x0000002b0000720c */ /* 0x040fe40003f04070 */
[----:B------:R-:W-:Y:S02]  /*57c0*/  @!P4 IADD3 R45, R45, -R0, RZ ;  /* 0x800000002d2dc210 */ /* 0x000fe40007ffe0ff */
[C---:B------:R-:W-:Y:S01]  /*57d0*/  ISETP.GT.U32.AND P4, PT, R0.reuse, R38, PT ;  /* 0x000000260000720c */ /* 0x040fe20003f84070 */
[----:B------:R-:W-:Y:S01]  /*57e0*/  @!P1 IMAD.MOV R47, RZ, RZ, -R47 ;  /* 0x000000ffff2f9224 */ /* 0x000fe200078e0a2f */
[----:B------:R-:W-:Y:S01]  /*57f0*/  @!P6 IADD3 R51, -R51, RZ, RZ ;  /* 0x000000ff3333e210 */ /* 0x000fe20007ffe1ff */
[----:B------:R-:W-:Y:S01]  /*5800*/  @!P3 IMAD.MOV R46, RZ, RZ, -R46 ;  /* 0x000000ffff2eb224 */ /* 0x000fe200078e0a2e */
[----:B------:R-:W-:-:S02]  /*5810*/  ISETP.GT.U32.AND P6, PT, R0, R42, PT ;  /* 0x0000002a0000720c */ /* 0x000fc40003fc4070 */
[C---:B------:R-:W-:Y:S02]  /*5820*/  ISETP.GT.U32.AND P1, PT, R0.reuse, R41, PT ;  /* 0x000000290000720c */ /* 0x040fe40003f24070 */
[----:B------:R-:W-:Y:S01]  /*5830*/  ISETP.GT.U32.AND P3, PT, R0, R39, PT ;  /* 0x000000270000720c */ /* 0x000fe20003f64070 */
[--C-:B------:R-:W-:Y:S01]  /*5840*/  @!P2 IMAD.IADD R44, R44, 0x1, -R0.reuse ;  /* 0x000000012c2ca824 */ /* 0x100fe200078e0a00 */
[----:B------:R-:W-:Y:S01]  /*5850*/  @!P5 IADD3 R48, -R48, RZ, RZ ;  /* 0x000000ff3030d210 */ /* 0x000fe20007ffe1ff */
[--C-:B------:R-:W-:Y:S01]  /*5860*/  @!P0 IMAD.IADD R43, R43, 0x1, -R0.reuse ;  /* 0x000000012b2b8824 */ /* 0x100fe200078e0a00 */
[C---:B------:R-:W-:Y:S02]  /*5870*/  ISETP.GT.U32.AND P5, PT, R0.reuse, R40, PT ;  /* 0x000000280000720c */ /* 0x040fe40003fa4070 */
[C---:B------:R-:W-:Y:S02]  /*5880*/  ISETP.GT.U32.AND P2, PT, R0.reuse, R37, PT ;  /* 0x000000250000720c */ /* 0x040fe40003f44070 */
[----:B------:R-:W-:Y:S01]  /*5890*/  ISETP.GT.U32.AND P0, PT, R0, R36, PT ;  /* 0x000000240000720c */ /* 0x000fe20003f04070 */
[--C-:B------:R-:W-:Y:S01]  /*58a0*/  @!P4 IMAD.IADD R38, R38, 0x1, -R0.reuse ;  /* 0x000000012626c824 */ /* 0x100fe200078e0a00 */
[----:B------:R-:W-:Y:S01]  /*58b0*/  ISETP.GE.AND P4, PT, R173, RZ, PT ;  /* 0x000000ffad00720c */ /* 0x000fe20003f86270 */
[----:B------:R-:W-:Y:S01]  /*58c0*/  @!P1 IMAD.IADD R41, R41, 0x1, -R0 ;  /* 0x0000000129299824 */ /* 0x000fe200078e0a00 */
[----:B------:R-:W-:-:S02]  /*58d0*/  @!P6 IADD3 R42, R42, -R0, RZ ;  /* 0x800000002a2ae210 */ /* 0x000fc40007ffe0ff */
[----:B------:R-:W-:Y:S02]  /*58e0*/  @!P3 IADD3 R39, R39, -R0, RZ ;  /* 0x800000002727b210 */ /* 0x000fe40007ffe0ff */
[C---:B------:R-:W-:Y:S02]  /*58f0*/  ISETP.GT.U32.AND P6, PT, R0.reuse, R35, PT ;  /* 0x000000230000720c */ /* 0x040fe40003fc4070 */
[----:B------:R-:W-:Y:S02]  /*5900*/  ISETP.GT.U32.AND P1, PT, R0, R34, PT ;  /* 0x000000220000720c */ /* 0x000fe40003f24070 */
[----:B------:R-:W-:Y:S01]  /*5910*/  ISETP.GE.AND P3, PT, R174, RZ, PT ;  /* 0x000000ffae00720c */ /* 0x000fe20003f66270 */
[--C-:B------:R-:W-:Y:S01]  /*5920*/  @!P5 IMAD.IADD R40, R40, 0x1, -R0.reuse ;  /* 0x000000012828d824 */ /* 0x100fe200078e0a00 */
[----:B------:R-:W-:Y:S01]  /*5930*/  @!P0 IADD3 R36, R36, -R0, RZ ;  /* 0x8000000024248210 */ /* 0x000fe20007ffe0ff */
[----:B------:R-:W-:Y:S01]  /*5940*/  @!P2 IMAD.IADD R37, R37, 0x1, -R0 ;  /* 0x000000012525a824 */ /* 0x000fe200078e0a00 */
[----:B------:R-:W-:-:S02]  /*5950*/  ISETP.GE.AND P5, PT, R175, RZ, PT ;  /* 0x000000ffaf00720c */ /* 0x000fc40003fa6270 */
[----:B------:R-:W-:Y:S02]  /*5960*/  ISETP.GE.AND P2, PT, R172, RZ, PT ;  /* 0x000000ffac00720c */ /* 0x000fe40003f46270 */
[----:B------:R-:W-:Y:S01]  /*5970*/  ISETP.GE.AND P0, PT, R171, RZ, PT ;  /* 0x000000ffab00720c */ /* 0x000fe20003f06270 */
[----:B------:R-:W-:Y:S01]  /*5980*/  @!P4 IMAD.MOV R43, RZ, RZ, -R43 ;  /* 0x000000ffff2bc224 */ /* 0x000fe200078e0a2b */
[----:B------:R-:W-:Y:S01]  /*5990*/  ISETP.GT.U32.AND P4, PT, R0, R37, PT ;  /* 0x000000250000720c */ /* 0x000fe20003f84070 */
[--C-:B------:R-:W-:Y:S02]  /*59a0*/  @!P6 IMAD.IADD R35, R35, 0x1, -R0.reuse ;  /* 0x000000012323e824 */ /* 0x100fe400078e0a00 */
[----:B------:R-:W-:Y:S02]  /*59b0*/  @!P1 IMAD.IADD R34, R34, 0x1, -R0 ;  /* 0x0000000122229824 */ /* 0x000fe400078e0a00 */
[----:B------:R-:W-:Y:S01]  /*59c0*/  @!P3 IMAD.MOV R44, RZ, RZ, -R44 ;  /* 0x000000ffff2cb224 */ /* 0x000fe200078e0a2c */
[----:B------:R-:W-:-:S02]  /*59d0*/  ISETP.GT.U32.AND P3, PT, R0, R38, PT ;  /* 0x000000260000720c */ /* 0x000fc40003f64070 */
[----:B------:R-:W-:Y:S02]  /*59e0*/  ISETP.GE.AND P6, PT, R170, RZ, PT ;  /* 0x000000ffaa00720c */ /* 0x000fe40003fc6270 */
[----:B------:R-:W-:Y:S01]  /*59f0*/  @!P5 IADD3 R45, -R45, RZ, RZ ;  /* 0x000000ff2d2dd210 */ /* 0x000fe20007ffe1ff */
[----:B------:R-:W-:Y:S01]  /*5a00*/  @!P0 IMAD.MOV R41, RZ, RZ, -R41 ;  /* 0x000000ffff298224 */ /* 0x000fe200078e0a29 */
[----:B------:R-:W-:Y:S02]  /*5a10*/  @!P2 IADD3 R42, -R42, RZ, RZ ;  /* 0x000000ff2a2aa210 */ /* 0x000fe40007ffe1ff */
[C---:B------:R-:W-:Y:S02]  /*5a20*/  ISETP.GT.U32.AND P1, PT, R0.reuse, R39, PT ;  /* 0x000000270000720c */ /* 0x040fe40003f24070 */
[C---:B------:R-:W-:Y:S02]  /*5a30*/  ISETP.GT.U32.AND P5, PT, R0.reuse, R36, PT ;  /* 0x000000240000720c */ /* 0x040fe40003fa4070 */
[----:B------:R-:W-:-:S02]  /*5a40*/  ISETP.GT.U32.AND P0, PT, R0, R35, PT ;  /* 0x000000230000720c */ /* 0x000fc40003f04070 */
[C---:B------:R-:W-:Y:S01]  /*5a50*/  ISETP.GT.U32.AND P2, PT, R0.reuse, R34, PT ;  /* 0x000000220000720c */ /* 0x040fe20003f44070 */
[--C-:B------:R-:W-:Y:S01]  /*5a60*/  @!P4 IMAD.IADD R37, R37, 0x1, -R0.reuse ;  /* 0x000000012525c824 */ /* 0x100fe200078e0a00 */
[----:B------:R-:W-:Y:S01]  /*5a70*/  ISETP.GT.U32.AND P4, PT, R0, R31, PT ;  /* 0x0000001f0000720c */ /* 0x000fe20003f84070 */
[----:B------:R-:W-:Y:S01]  /*5a80*/  @!P3 IMAD.IADD R38, R38, 0x1, -R0 ;  /* 0x000000012626b824 */ /* 0x000fe200078e0a00 */
[C---:B------:R-:W-:Y:S01]  /*5a90*/  ISETP.GT.U32.AND P3, PT, R0.reuse, R32, PT ;  /* 0x000000200000720c */ /* 0x040fe20003f64070 */
[----:B------:R-:W-:Y:S01]  /*5aa0*/  @!P6 IMAD.MOV R40, RZ, RZ, -R40 ;  /* 0x000000ffff28e224 */ /* 0x000fe200078e0a28 */
[----:B------:R-:W-:Y:S02]  /*5ab0*/  ISETP.GT.U32.AND P6, PT, R0, R33, PT ;  /* 0x000000210000720c */ /* 0x000fe40003fc4070 */
[-C--:B------:R-:W-:Y:S02]  /*5ac0*/  @!P1 IADD3 R39, R39, -R0.reuse, RZ ;  /* 0x8000000027279210 */ /* 0x080fe40007ffe0ff */
[----:B------:R-:W-:Y:S01]  /*5ad0*/  @!P5 IADD3 R36, R36, -R0, RZ ;  /* 0x800000002424d210 */ /* 0x000fe20007ffe0ff */
[--C-:B------:R-:W-:Y:S01]  /*5ae0*/  @!P0 IMAD.IADD R35, R35, 0x1, -R0.reuse ;  /* 0x0000000123238824 */ /* 0x100fe200078e0a00 */
[----:B------:R-:W-:Y:S01]  /*5af0*/  ISETP.GE.AND P1, PT, R169, RZ, PT ;  /* 0x000000ffa900720c */ /* 0x000fe20003f26270 */
[----:B------:R-:W-:Y:S01]  /*5b00*/  @!P2 IMAD.IADD R34, R34, 0x1, -R0 ;  /* 0x000000012222a824 */ /* 0x000fe200078e0a00 */
[----:B------:R-:W-:-:S02]  /*5b10*/  ISETP.GT.U32.AND P5, PT, R0, R30, PT ;  /* 0x0000001e0000720c */ /* 0x000fc40003fa4070 */
[----:B------:R-:W-:Y:S02]  /*5b20*/  ISETP.GT.U32.AND P0, PT, R0, R29, PT ;  /* 0x0000001d0000720c */ /* 0x000fe40003f04070 */
[----:B------:R-:W-:Y:S01]  /*5b30*/  ISETP.GE.AND P2, PT, R168, RZ, PT ;  /* 0x000000ffa800720c */ /* 0x000fe20003f46270 */
[--C-:B------:R-:W-:Y:S01]  /*5b40*/  @!P4 IMAD.IADD R31, R31, 0x1, -R0.reuse ;  /* 0x000000011f1fc824 */ /* 0x100fe200078e0a00 */
[----:B------:R-:W-:Y:S01]  /*5b50*/  ISETP.GE.AND P4, PT, R166, RZ, PT ;  /* 0x000000ffa600720c */ /* 0x000fe20003f86270 */
[----:B------:R-:W-:Y:S01]  /*5b60*/  @!P3 IMAD.IADD R32, R32, 0x1, -R0 ;  /* 0x000000012020b824 */ /* 0x000fe200078e0a00 */
[----:B------:R-:W-:Y:S02]  /*5b70*/  @!P6 IADD3 R33, R33, -R0, RZ ;  /* 0x800000002121e210 */ /* 0x000fe40007ffe0ff */
[----:B------:R-:W-:Y:S01]  /*5b80*/  ISETP.GE.AND P3, PT, R167, RZ, PT ;  /* 0x000000ffa700720c */ /* 0x000fe20003f66270 */
[----:B------:R-:W-:Y:S01]  /*5b90*/  @!P1 IMAD.MOV R39, RZ, RZ, -R39 ;  /* 0x000000ffff279224 */ /* 0x000fe200078e0a27 */
[----:B------:R-:W-:-:S02]  /*5ba0*/  ISETP.GT.U32.AND P1, PT, R0, R33, PT ;  /* 0x000000210000720c */ /* 0x000fc40003f24070 */
[----:B------:R-:W-:Y:S01]  /*5bb0*/  @!P5 IADD3 R30, R30, -R0, RZ ;  /* 0x800000001e1ed210 */ /* 0x000fe20007ffe0ff */
[----:B------:R-:W-:Y:S01]  /*5bc0*/  @!P0 IMAD.IADD R29, R29, 0x1, -R0 ;  /* 0x000000011d1d8824 */ /* 0x000fe200078e0a00 */
[----:B------:R-:W-:Y:S01]  /*5bd0*/  ISETP.GE.AND P5, PT, R165, RZ, PT ;  /* 0x000000ffa500720c */ /* 0x000fe20003fa6270 */
[----:B------:R-:W-:Y:S01]  /*5be0*/  @!P2 IMAD.MOV R38, RZ, RZ, -R38 ;  /* 0x000000ffff26a224 */ /* 0x000fe200078e0a26 */
[----:B------:R-:W-:Y:S02]  /*5bf0*/  ISETP.GE.AND P0, PT, R164, RZ, PT ;  /* 0x000000ffa400720c */ /* 0x000fe40003f06270 */
[C---:B------:R-:W-:Y:S01]  /*5c00*/  ISETP.GT.U32.AND P2, PT, R0.reuse, R32, PT ;  /* 0x000000200000720c */ /* 0x040fe20003f44070 */
[----:B------:R-:W-:Y:S01]  /*5c10*/  @!P4 IMAD.MOV R36, RZ, RZ, -R36 ;  /* 0x000000ffff24c224 */ /* 0x000fe200078e0a24 */
[C---:B------:R-:W-:Y:S02]  /*5c20*/  ISETP.GT.U32.AND P4, PT, R0.reuse, R30, PT ;  /* 0x0000001e0000720c */ /* 0x040fe40003f84070 */
[----:B------:R-:W-:-:S02]  /*5c30*/  ISETP.GT.U32.AND P6, PT, R0, R28, PT ;  /* 0x0000001c0000720c */ /* 0x000fc40003fc4070 */
[----:B------:R-:W-:Y:S02]  /*5c40*/  @!P3 IADD3 R37, -R37, RZ, RZ ;  /* 0x000000ff2525b210 */ /* 0x000fe40007ffe1ff */
[C---:B------:R-:W-:Y:S01]  /*5c50*/  ISETP.GT.U32.AND P3, PT, R0.reuse, R31, PT ;  /* 0x0000001f0000720c */ /* 0x040fe20003f64070 */
[----:B------:R-:W-:Y:S01]  /*5c60*/  @!P5 IMAD.MOV R35, RZ, RZ, -R35 ;  /* 0x000000ffff23d224 */ /* 0x000fe200078e0a23 */
[----:B------:R-:W-:Y:S01]  /*5c70*/  ISETP.GT.U32.AND P5, PT, R0, R29, PT ;  /* 0x0000001d0000720c */ /* 0x000fe20003fa4070 */
[--C-:B------:R-:W-:Y:S01]  /*5c80*/  @!P1 IMAD.IADD R33, R33, 0x1, -R0.reuse ;  /* 0x0000000121219824 */ /* 0x100fe200078e0a00 */
[----:B------:R-:W-:Y:S01]  /*5c90*/  @!P0 IADD3 R34, -R34, RZ, RZ ;  /* 0x000000ff22228210 */ /* 0x000fe20007ffe1ff */
[----:B------:R-:W-:Y:S01]  /*5ca0*/  @!P2 IMAD.IADD R32, R32, 0x1, -R0 ;  /* 0x000000012020a824 */ /* 0x000fe200078e0a00 */
[C---:B------:R-:W-:Y:S02]  /*5cb0*/  ISETP.GT.U32.AND P0, PT, R0.reuse, R27, PT ;  /* 0x0000001b0000720c */ /* 0x040fe40003f04070 */
[----:B------:R-:W-:-:S02]  /*5cc0*/  ISETP.GT.U32.AND P1, PT, R0, R26, PT ;  /* 0x0000001a0000720c */ /* 0x000fc40003f24070 */
[----:B------:R-:W-:Y:S01]  /*5cd0*/  ISETP.GT.U32.AND P2, PT, R0, R25, PT ;  /* 0x000000190000720c */ /* 0x000fe20003f44070 */
[--C-:B------:R-:W-:Y:S01]  /*5ce0*/  @!P4 IMAD.IADD R30, R30, 0x1, -R0.reuse ;  /* 0x000000011e1ec824 */ /* 0x100fe200078e0a00 */
[----:B------:R-:W-:Y:S02]  /*5cf0*/  ISETP.GT.U32.AND P4, PT, R0, R23, PT ;  /* 0x000000170000720c */ /* 0x000fe40003f84070 */
[-C--:B------:R-:W-:Y:S02]  /*5d00*/  @!P6 IADD3 R28, R28, -R0.reuse, RZ ;  /* 0x800000001c1ce210 */ /* 0x080fe40007ffe0ff */
[----:B------:R-:W-:Y:S02]  /*5d10*/  @!P3 IADD3 R31, R31, -R0, RZ ;  /* 0x800000001f1fb210 */ /* 0x000fe40007ffe0ff */
[C---:B------:R-:W-:Y:S02]  /*5d20*/  ISETP.GT.U32.AND P6, PT, R0.reuse, R28, PT ;  /* 0x0000001c0000720c */ /* 0x040fe40003fc4070 */
[C---:B------:R-:W-:Y:S01]  /*5d30*/  ISETP.GT.U32.AND P3, PT, R0.reuse, R24, PT ;  /* 0x000000180000720c */ /* 0x040fe20003f64070 */
[--C-:B------:R-:W-:Y:S01]  /*5d40*/  @!P5 IMAD.IADD R29, R29, 0x1, -R0.reuse ;  /* 0x000000011d1dd824 */ /* 0x100fe200078e0a00 */
[----:B------:R-:W-:Y:S01]  /*5d50*/  ISETP.GT.U32.AND P5, PT, R0, R22, PT ;  /* 0x000000160000720c */ /* 0x000fe20003fa4070 */
[--C-:B------:R-:W-:Y:S01]  /*5d60*/  @!P0 IMAD.IADD R27, R27, 0x1, -R0.reuse ;  /* 0x000000011b1b8824 */ /* 0x100fe200078e0a00 */
[----:B------:R-:W-:Y:S01]  /*5d70*/  @!P2 IADD3 R25, R25, -R0, RZ ;  /* 0x800000001919a210 */ /* 0x000fe20007ffe0ff */
[----:B------:R-:W-:Y:S01]  /*5d80*/  @!P1 IMAD.IADD R26, R26, 0x1, -R0 ;  /* 0x000000011a1a9824 */ /* 0x000fe200078e0a00 */
[----:B------:R-:W-:-:S02]  /*5d90*/  ISETP.GE.AND P0, PT, R162, RZ, PT ;  /* 0x000000ffa200720c */ /* 0x000fc40003f06270 */
[----:B------:R-:W-:Y:S02]  /*5da0*/  ISETP.GE.AND P1, PT, R161, RZ, PT ;  /* 0x000000ffa100720c */ /* 0x000fe40003f26270 */
[----:B------:R-:W-:Y:S01]  /*5db0*/  ISETP.GE.AND P2, PT, R160, RZ, PT ;  /* 0x000000ffa000720c */ /* 0x000fe20003f46270 */
[--C-:B------:R-:W-:Y:S01]  /*5dc0*/  @!P4 IMAD.IADD R23, R23, 0x1, -R0.reuse ;  /* 0x000000011717c824 */ /* 0x100fe200078e0a00 */
[----:B------:R-:W-:Y:S01]  /*5dd0*/  ISETP.GE.AND P4, PT, R158, RZ, PT ;  /* 0x000000ff9e00720c */ /* 0x000fe20003f86270 */
[----:B------:R-:W-:Y:S01]  /*5de0*/  @!P3 IMAD.IADD R24, R24, 0x1, -R0 ;  /* 0x000000011818b824 */ /* 0x000fe200078e0a00 */
[-C--:B------:R-:W-:Y:S02]  /*5df0*/  @!P6 IADD3 R28, R28, -R0.reuse, RZ ;  /* 0x800000001c1ce210 */ /* 0x080fe40007ffe0ff */
[----:B------:R-:W-:Y:S02]  /*5e00*/  ISETP.GE.AND P6, PT, R163, RZ, PT ;  /* 0x000000ffa300720c */ /* 0x000fe40003fc6270 */
[----:B------:R-:W-:Y:S01]  /*5e10*/  ISETP.GE.AND P3, PT, R159, RZ, PT ;  /* 0x000000ff9f00720c */ /* 0x000fe20003f66270 */
[----:B------:R-:W-:Y:S01]  /*5e20*/  @!P0 IMAD.MOV R32, RZ, RZ, -R32 ;  /* 0x000000ffff208224 */ /* 0x000fe200078e0a20 */
[----:B------:R-:W-:-:S02]  /*5e30*/  @!P5 IADD3 R22, R22, -R0, RZ ;  /* 0x800000001616d210 */ /* 0x000fc40007ffe0ff */
[----:B------:R-:W-:Y:S01]  /*5e40*/  @!P1 IADD3 R31, -R31, RZ, RZ ;  /* 0x000000ff1f1f9210 */ /* 0x000fe20007ffe1ff */
[----:B------:R-:W-:Y:S01]  /*5e50*/  @!P2 IMAD.MOV R30, RZ, RZ, -R30 ;  /* 0x000000ffff1ea224 */ /* 0x000fe200078e0a1e */
[C---:B------:R-:W-:Y:S02]  /*5e60*/  ISETP.GT.U32.AND P5, PT, R0.reuse, R27, PT ;  /* 0x0000001b0000720c */ /* 0x040fe40003fa4070 */
[C---:B------:R-:W-:Y:S02]  /*5e70*/  ISETP.GT.U32.AND P0, PT, R0.reuse, R26, PT ;  /* 0x0000001a0000720c */ /* 0x040fe40003f04070 */
[C---:B------:R-:W-:Y:S02]  /*5e80*/  ISETP.GT.U32.AND P1, PT, R0.reuse, R25, PT ;  /* 0x000000190000720c */ /* 0x040fe40003f24070 */
[C---:B------:R-:W-:Y:S01]  /*5e90*/  ISETP.GT.U32.AND P2, PT, R0.reuse, R24, PT ;  /* 0x000000180000720c */ /* 0x040fe20003f44070 */
[----:B------:R-:W-:Y:S01]  /*5ea0*/  @!P4 IMAD.MOV R28, RZ, RZ, -R28 ;  /* 0x000000ffff1cc224 */ /* 0x000fe200078e0a1c */
[C---:B------:R-:W-:Y:S01]  /*5eb0*/  ISETP.GT.U32.AND P4, PT, R0.reuse, R21, PT ;  /* 0x000000150000720c */ /* 0x040fe20003f84070 */
[----:B------:R-:W-:Y:S01]  /*5ec0*/  @!P6 IMAD.MOV R33, RZ, RZ, -R33 ;  /* 0x000000ffff21e224 */ /* 0x000fe200078e0a21 */
[C---:B------:R-:W-:Y:S01]  /*5ed0*/  ISETP.GT.U32.AND P6, PT, R0.reuse, R23, PT ;  /* 0x000000170000720c */ /* 0x040fe20003fc4070 */
[----:B------:R-:W-:Y:S01]  /*5ee0*/  @!P3 IMAD.MOV R29, RZ, RZ, -R29 ;  /* 0x000000ffff1db224 */ /* 0x000fe200078e0a1d */
[C---:B------:R-:W-:Y:S01]  /*5ef0*/  ISETP.GT.U32.AND P3, PT, R0.reuse, R22, PT ;  /* 0x000000160000720c */ /* 0x040fe20003f64070 */
[----:B------:R-:W-:Y:S01]  /*5f00*/  @!P5 IMAD.IADD R27, R27, 0x1, -R0 ;  /* 0x000000011b1bd824 */ /* 0x000fe200078e0a00 */
[----:B------:R-:W-:-:S02]  /*5f10*/  ISETP.GT.U32.AND P5, PT, R0, R20, PT ;  /* 0x000000140000720c */ /* 0x000fc40003fa4070 */
[----:B------:R-:W-:Y:S01]  /*5f20*/  @!P0 IADD3 R26, R26, -R0, RZ ;  /* 0x800000001a1a8210 */ /* 0x000fe20007ffe0ff */
[--C-:B------:R-:W-:Y:S01]  /*5f30*/  @!P1 IMAD.IADD R25, R25, 0x1, -R0.reuse ;  /* 0x0000000119199824 */ /* 0x100fe200078e0a00 */
[----:B------:R-:W-:Y:S01]  /*5f40*/  ISETP.GT.U32.AND P0, PT, R0, R19, PT ;  /* 0x000000130000720c */ /* 0x000fe20003f04070 */
[--C-:B------:R-:W-:Y:S01]  /*5f50*/  @!P2 IMAD.IADD R24, R24, 0x1, -R0.reuse ;  /* 0x000000011818a824 */ /* 0x100fe200078e0a00 */
[C---:B------:R-:W-:Y:S02]  /*5f60*/  ISETP.GT.U32.AND P1, PT, R0.reuse, R18, PT ;  /* 0x000000120000720c */ /* 0x040fe40003f24070 */
[----:B------:R-:W-:Y:S01]  /*5f70*/  ISETP.GT.U32.AND P2, PT, R0, R17, PT ;  /* 0x000000110000720c */ /* 0x000fe20003f44070 */
[--C-:B------:R-:W-:Y:S01]  /*5f80*/  @!P4 IMAD.IADD R21, R21, 0x1, -R0.reuse ;  /* 0x000000011515c824 */ /* 0x100fe200078e0a00 */
[----:B------:R-:W-:Y:S02]  /*5f90*/  ISETP.GE.AND P4, PT, R155, RZ, PT ;  /* 0x000000ff9b00720c */ /* 0x000fe40003f86270 */
[----:B------:R-:W-:Y:S01]  /*5fa0*/  @!P6 IADD3 R23, R23, -R0, RZ ;  /* 0x800000001717e210 */ /* 0x000fe20007ffe0ff */
[----:B------:R-:W-:Y:S01]  /*5fb0*/  @!P3 IMAD.IADD R22, R22, 0x1, -R0 ;  /* 0x000000011616b824 */ /* 0x000fe200078e0a00 */
[----:B------:R-:W-:-:S02]  /*5fc0*/  ISETP.GE.AND P6, PT, R157, RZ, PT ;  /* 0x000000ff9d00720c */ /* 0x000fc40003fc6270 */
[----:B------:R-:W-:Y:S01]  /*5fd0*/  ISETP.GE.AND P3, PT, R156, RZ, PT ;  /* 0x000000ff9c00720c */ /* 0x000fe20003f66270 */
[--C-:B------:R-:W-:Y:S01]  /*5fe0*/  @!P0 IMAD.IADD R19, R19, 0x1, -R0.reuse ;  /* 0x0000000113138824 */ /* 0x100fe200078e0a00 */
[-C--:B------:R-:W-:Y:S01]  /*5ff0*/  @!P5 IADD3 R20, R20, -R0.reuse, RZ ;  /* 0x800000001414d210 */ /* 0x080fe20007ffe0ff */
[----:B------:R-:W-:Y:S01]  /*6000*/  @!P1 IMAD.IADD R18, R18, 0x1, -R0 ;  /* 0x0000000112129824 */ /* 0x000fe200078e0a00 */
[----:B------:R-:W-:Y:S02]  /*6010*/  ISETP.GE.AND P5, PT, R154, RZ, PT ;  /* 0x000000ff9a00720c */ /* 0x000fe40003fa6270 */
[----:B------:R-:W-:Y:S02]  /*6020*/  @!P2 IADD3 R17, R17, -R0, RZ ;  /* 0x800000001111a210 */ /* 0x000fe40007ffe0ff */
[----:B------:R-:W-:Y:S02]  /*6030*/  ISETP.GE.AND P0, PT, R153, RZ, PT ;  /* 0x000000ff9900720c */ /* 0x000fe40003f06270 */
[----:B------:R-:W-:-:S02]  /*6040*/  ISETP.GE.AND P1, PT, R152, RZ, PT ;  /* 0x000000ff9800720c */ /* 0x000fc40003f26270 */
[C---:B------:R-:W-:Y:S02]  /*6050*/  ISETP.GT.U32.AND P2, PT, R0.reuse, R21, PT ;  /* 0x000000150000720c */ /* 0x040fe40003f44070 */
[----:B------:R-:W-:Y:S02]  /*6060*/  @!P4 IADD3 R25, -R25, RZ, RZ ;  /* 0x000000ff1919c210 */ /* 0x000fe40007ffe1ff */
[C---:B------:R-:W-:Y:S01]  /*6070*/  ISETP.GT.U32.AND P4, PT, R0.reuse, R19, PT ;  /* 0x000000130000720c */ /* 0x040fe20003f84070 */
[----:B------:R-:W-:Y:S01]  /*6080*/  @!P6 IMAD.MOV R27, RZ, RZ, -R27 ;  /* 0x000000ffff1be224 */ /* 0x000fe200078e0a1b */
[C---:B------:R-:W-:Y:S01]  /*6090*/  ISETP.GT.U32.AND P6, PT, R0.reuse, R17, PT ;  /* 0x000000110000720c */ /* 0x040fe20003fc4070 */
[----:B------:R-:W-:Y:S01]  /*60a0*/  @!P3 IMAD.MOV R26, RZ, RZ, -R26 ;  /* 0x000000ffff1ab224 */ /* 0x000fe200078e0a1a */
[----:B------:R-:W-:Y:S01]  /*60b0*/  IABS R11, R141 ;  /* 0x0000008d000b7213 */ /* 0x000fe20000000000 */
[----:B------:R-:W-:Y:S01]  /*60c0*/  @!P5 IMAD.MOV R24, RZ, RZ, -R24 ;  /* 0x000000ffff18d224 */ /* 0x000fe200078e0a18 */
[----:B------:R-:W-:Y:S01]  /*60d0*/  ISETP.GT.U32.AND P3, PT, R0, R20, PT ;  /* 0x000000140000720c */ /* 0x000fe20003f64070 */
[----:B------:R-:W-:Y:S01]  /*60e0*/  @!P0 IMAD.MOV R23, RZ, RZ, -R23 ;  /* 0x000000ffff178224 */ /* 0x000fe200078e0a17 */
[----:B------:R-:W-:Y:S01]  /*60f0*/  @!P1 IADD3 R22, -R22, RZ, RZ ;  /* 0x000000ff16169210 */ /* 0x000fe20007ffe1ff */
[----:B------:R-:W-:Y:S01]  /*6100*/  @!P2 IMAD.IADD R21, R21, 0x1, -R0 ;  /* 0x000000011515a824 */ /* 0x000fe200078e0a00 */
[----:B------:R-:W-:-:S02]  /*6110*/  ISETP.GT.U32.AND P5, PT, R0, R18, PT ;  /* 0x000000120000720c */ /* 0x000fc40003fa4070 */
[C---:B------:R-:W-:Y:S02]  /*6120*/  ISETP.GT.U32.AND P0, PT, R0.reuse, R16, PT ;  /* 0x000000100000720c */ /* 0x040fe40003f04070 */
[----:B------:R-:W-:Y:S02]  /*6130*/  ISETP.GT.U32.AND P1, PT, R0, R15, PT ;  /* 0x0000000f0000720c */ /* 0x000fe40003f24070 */
[----:B------:R-:W-:Y:S01]  /*6140*/  ISETP.GE.AND P2, PT, R151, RZ, PT ;  /* 0x000000ff9700720c */ /* 0x000fe20003f46270 */
[----:B------:R-:W-:Y:S01]  /*6150*/  IMAD.HI.U32 R3, R2, R11, RZ ;  /* 0x0000000b02037227 */ /* 0x000fe200078e00ff */
[----:B------:R-:W-:Y:S02]  /*6160*/  @!P4 IADD3 R19, R19, -R0, RZ ;  /* 0x800000001313c210 */ /* 0x000fe40007ffe0ff */
[----:B------:R-:W-:Y:S02]  /*6170*/  ISETP.GE.AND P4, PT, R149, RZ, PT ;  /* 0x000000ff9500720c */ /* 0x000fe40003f86270 */
[----:B------:R-:W-:Y:S01]  /*6180*/  IADD3 R140, R136, 0x7a, RZ ;  /* 0x0000007a888c7810 */ /* 0x000fe20007ffe0ff */
[----:B------:R-:W-:Y:S01]  /*6190*/  @!P6 IMAD.IADD R17, R17, 0x1, -R0 ;  /* 0x000000011111e824 */ /* 0x000fe200078e0a00 */
[----:B------:R-:W-:-:S02]  /*61a0*/  IADD3 R3, -R3, RZ, RZ ;  /* 0x000000ff03037210 */ /* 0x000fc40007ffe1ff */
[----:B------:R-:W-:Y:S01]  /*61b0*/  IABS R10, R140 ;  /* 0x0000008c000a7213 */ /* 0x000fe20000000000 */
[--C-:B------:R-:W-:Y:S01]  /*61c0*/  @!P3 IMAD.IADD R20, R20, 0x1, -R0.reuse ;  /* 0x000000011414b824 */ /* 0x100fe200078e0a00 */
[C---:B------:R-:W-:Y:S01]  /*61d0*/  ISETP.GT.U32.AND P6, PT, R0.reuse, R14, PT ;  /* 0x0000000e0000720c */ /* 0x040fe20003fc4070 */
[----:B------:R-:W-:Y:S01]  /*61e0*/  IMAD R11, R0, R3, R11 ;  /* 0x00000003000b7224 */ /* 0x000fe200078e020b */
[----:B------:R-:W-:Y:S01]  /*61f0*/  ISETP.GE.AND P3, PT, R150, RZ, PT ;  /* 0x000000ff9600720c */ /* 0x000fe20003f66270 */
[--C-:B------:R-:W-:Y:S01]  /*6200*/  @!P5 IMAD.IADD R18, R18, 0x1, -R0.reuse ;  /* 0x000000011212d824 */ /* 0x100fe200078e0a00 */
[----:B------:R-:W-:Y:S01]  /*6210*/  @!P0 IADD3 R16, R16, -R0, RZ ;  /* 0x8000000010108210 */ /* 0x000fe20007ffe0ff */
[----:B------:R-:W-:Y:S01]  /*6220*/  @!P1 IMAD.IADD R15, R15, 0x1, -R0 ;  /* 0x000000010f0f9824 */ /* 0x000fe200078e0a00 */
[----:B------:R-:W-:Y:S01]  /*6230*/  IADD3 R139, R136, 0x7b, RZ ;  /* 0x0000007b888b7810 */ /* 0x000fe20007ffe0ff */
[----:B------:R-:W-:Y:S01]  /*6240*/  @!P2 IMAD.MOV R21, RZ, RZ, -R21 ;  /* 0x000000ffff15a224 */ /* 0x000fe200078e0a15 */
[----:B------:R-:W-:Y:S01]  /*6250*/  ISETP.GE.AND P5, PT, R148, RZ, PT ;  /* 0x000000ff9400720c */ /* 0x000fe20003fa6270 */
[----:B------:R-:W-:Y:S01]  /*6260*/  IMAD.HI.U32 R3, R2, R10, RZ ;  /* 0x0000000a02037227 */ /* 0x000fe200078e00ff */
[----:B------:R-:W-:-:S02]  /*6270*/  ISETP.GE.AND P2, PT, R147, RZ, PT ;  /* 0x000000ff9300720c */ /* 0x000fc40003f46270 */
[C---:B------:R-:W-:Y:S01]  /*6280*/  ISETP.GT.U32.AND P1, PT, R0.reuse, R16, PT ;  /* 0x000000100000720c */ /* 0x040fe20003f24070 */
[----:B------:R-:W-:Y:S01]  /*6290*/  @!P4 IMAD.MOV R19, RZ, RZ, -R19 ;  /* 0x000000ffff13c224 */ /* 0x000fe200078e0a13 */
[----:B------:R-:W-:Y:S01]  /*62a0*/  IABS R9, R139 ;  /* 0x0000008b00097213 */ /* 0x000fe20000000000 */
[----:B------:R-:W-:Y:S01]  /*62b0*/  IMAD.MOV R3, RZ, RZ, -R3 ;  /* 0x000000ffff037224 */ /* 0x000fe200078e0a03 */
[C---:B------:R-:W-:Y:S02]  /*62c0*/  ISETP.GT.U32.AND P4, PT, R0.reuse, R15, PT ;  /* 0x0000000f0000720c */ /* 0x040fe40003f84070 */
[C---:B------:R-:W-:Y:S01]  /*62d0*/  ISETP.GT.U32.AND P0, PT, R0.reuse, R13, PT ;  /* 0x0000000d0000720c */ /* 0x040fe20003f04070 */
[----:B------:R-:W-:Y:S01]  /*62e0*/  IMAD R10, R0, R3, R10 ;  /* 0x00000003000a7224 */ /* 0x000fe200078e020a */
[----:B------:R-:W-:Y:S01]  /*62f0*/  IADD3 R138, R136, 0x7c, RZ ;  /* 0x0000007c888a7810 */ /* 0x000fe20007ffe0ff */
[----:B------:R-:W-:Y:S01]  /*6300*/  IMAD.HI.U32 R3, R2, R9, RZ ;  /* 0x0000000902037227 */ /* 0x000fe200078e00ff */
[----:B------:R-:W-:-:S03]  /*6310*/  @!P3 IADD3 R20, -R20, RZ, RZ ;  /* 0x000000ff1414b210 */ /* 0x000fc60007ffe1ff */
[----:B------:R-:W-:Y:S01]  /*6320*/  @!P6 IMAD.IADD R14, R14, 0x1, -R0 ;  /* 0x000000010e0ee824 */ /* 0x000fe200078e0a00 */
[----:B------:R-:W-:Y:S01]  /*6330*/  ISETP.GE.AND P3, PT, R146, RZ, PT ;  /* 0x000000ff9200720c */ /* 0x000fe20003f66270 */
[----:B------:R-:W-:Y:S01]  /*6340*/  IMAD.MOV R3, RZ, RZ, -R3 ;  /* 0x000000ffff037224 */ /* 0x000fe200078e0a03 */
[----:B------:R-:W-:Y:S01]  /*6350*/  IABS R8, R138 ;  /* 0x0000008a00087213 */ /* 0x000fe20000000000 */
[----:B------:R-:W-:Y:S01]  /*6360*/  @!P5 IMAD.MOV R18, RZ, RZ, -R18 ;  /* 0x000000ffff12d224 */ /* 0x000fe200078e0a12 */
[----:B------:R-:W-:Y:S02]  /*6370*/  @!P2 IADD3 R17, -R17, RZ, RZ ;  /* 0x000000ff1111a210 */ /* 0x000fe40007ffe1ff */
[C---:B------:R-:W-:Y:S02]  /*6380*/  ISETP.GT.U32.AND P6, PT, R0.reuse, R12, PT ;  /* 0x0000000c0000720c */ /* 0x040fe40003fc4070 */
[C---:B------:R-:W-:Y:S02]  /*6390*/  ISETP.GT.U32.AND P5, PT, R0.reuse, R14, PT ;  /* 0x0000000e0000720c */ /* 0x040fe40003fa4070 */
[----:B------:R-:W-:Y:S01]  /*63a0*/  ISETP.GT.U32.AND P2, PT, R0, R11, PT ;  /* 0x0000000b0000720c */ /* 0x000fe20003f44070 */
[----:B------:R-:W-:Y:S01]  /*63b0*/  @!P1 IMAD.IADD R16, R16, 0x1, -R0 ;  /* 0x0000000110109824 */ /* 0x000fe200078e0a00 */
[----:B------:R-:W-:Y:S01]  /*63c0*/  ISETP.GE.AND P1, PT, R145, RZ, PT ;  /* 0x000000ff9100720c */ /* 0x000fe20003f26270 */
[----:B------:R-:W-:-:S02]  /*63d0*/  IMAD R9, R0, R3, R9 ;  /* 0x0000000300097224 */ /* 0x000fc400078e0209 */
[----:B------:R-:W-:Y:S01]  /*63e0*/  @!P4 IMAD.IADD R15, R15, 0x1, -R0 ;  /* 0x000000010f0fc824 */ /* 0x000fe200078e0a00 */
[----:B------:R-:W-:Y:S01]  /*63f0*/  ISETP.GT.U32.AND P4, PT, R0, R10, PT ;  /* 0x0000000a0000720c */ /* 0x000fe20003f84070 */
[----:B------:R-:W-:Y:S01]  /*6400*/  IMAD.HI.U32 R3, R2, R8, RZ ;  /* 0x0000000802037227 */ /* 0x000fe200078e00ff */
[C---:B------:R-:W-:Y:S02]  /*6410*/  IADD3 R137, R136.reuse, 0x7d, RZ ;  /* 0x0000007d88897810 */ /* 0x040fe40007ffe0ff */
[----:B------:R-:W-:Y:S02]  /*6420*/  @!P0 IADD3 R13, R13, -R0, RZ ;  /* 0x800000000d0d8210 */ /* 0x000fe40007ffe0ff */
[----:B------:R-:W-:Y:S02]  /*6430*/  IADD3 R3, -R3, RZ, RZ ;  /* 0x000000ff03037210 */ /* 0x000fe40007ffe1ff */
[----:B------:R-:W-:Y:S02]  /*6440*/  IADD3 R136, R136, 0x7e, RZ ;  /* 0x0000007e88887810 */ /* 0x000fe40007ffe0ff */
[----:B------:R-:W-:-:S02]  /*6450*/  IABS R7, R137 ;  /* 0x0000008900077213 */ /* 0x000fc40000000000 */
[----:B------:R-:W-:Y:S02]  /*6460*/  ISETP.GT.U32.AND P0, PT, R0, R13, PT ;  /* 0x0000000d0000720c */ /* 0x000fe40003f04070 */
[----:B------:R-:W-:Y:S01]  /*6470*/  @!P3 IADD3 R16, -R16, RZ, RZ ;  /* 0x000000ff1010b210 */ /* 0x000fe20007ffe1ff */
[--C-:B------:R-:W-:Y:S01]  /*6480*/  @!P6 IMAD.IADD R12, R12, 0x1, -R0.reuse ;  /* 0x000000010c0ce824 */ /* 0x100fe200078e0a00 */
[----:B------:R-:W-:Y:S01]  /*6490*/  ISETP.GE.AND P3, PT, R144, RZ, PT ;  /* 0x000000ff9000720c */ /* 0x000fe20003f66270 */
[----:B------:R-:W-:Y:S01]  /*64a0*/  @!P5 IMAD.IADD R14, R14, 0x1, -R0 ;  /* 0x000000010e0ed824 */ /* 0x000fe200078e0a00 */
[----:B------:R-:W-:Y:S01]  /*64b0*/  IABS R5, R136 ;  /* 0x0000008800057213 */ /* 0x000fe20000000000 */
[----:B------:R-:W-:Y:S01]  /*64c0*/  IMAD R8, R0, R3, R8 ;  /* 0x0000000300087224 */ /* 0x000fe200078e0208 */
[----:B------:R-:W-:Y:S01]  /*64d0*/  @!P2 IADD3 R11, R11, -R0, RZ ;  /* 0x800000000b0ba210 */ /* 0x000fe20007ffe0ff */
[----:B------:R-:W-:Y:S01]  /*64e0*/  IMAD.HI.U32 R3, R2, R7, RZ ;  /* 0x0000000702037227 */ /* 0x000fe200078e00ff */
[----:B------:R-:W-:-:S03]  /*64f0*/  ISETP.GE.AND P5, PT, R143, RZ, PT ;  /* 0x000000ff8f00720c */ /* 0x000fc60003fa6270 */
[----:B------:R-:W-:Y:S01]  /*6500*/  @!P1 IMAD.MOV R15, RZ, RZ, -R15 ;  /* 0x000000ffff0f9224 */ /* 0x000fe200078e0a0f */
[----:B------:R-:W-:Y:S01]  /*6510*/  ISETP.GT.U32.AND P1, PT, R0, R11, PT ;  /* 0x0000000b0000720c */ /* 0x000fe20003f24070 */
[----:B------:R-:W-:Y:S01]  /*6520*/  @!P4 IMAD.IADD R10, R10, 0x1, -R0 ;  /* 0x000000010a0ac824 */ /* 0x000fe200078e0a00 */
[----:B------:R-:W-:Y:S01]  /*6530*/  ISETP.GT.U32.AND P6, PT, R0, R12, PT ;  /* 0x0000000c0000720c */ /* 0x000fe20003fc4070 */
[----:B------:R-:W-:-:S04]  /*6540*/  IMAD.HI.U32 R2, R2, R5, RZ ;  /* 0x0000000502027227 */ /* 0x000fc800078e00ff */
[----:B------:R-:W-:Y:S01]  /*6550*/  IMAD.MOV R3, RZ, RZ, -R3 ;  /* 0x000000ffff037224 */ /* 0x000fe200078e0a03 */
[C---:B------:R-:W-:Y:S01]  /*6560*/  ISETP.GT.U32.AND P4, PT, R0.reuse, R10, PT ;  /* 0x0000000a0000720c */ /* 0x040fe20003f84070 */
[----:B------:R-:W-:Y:S02]  /*6570*/  IMAD.MOV R2, RZ, RZ, -R2 ;  /* 0x000000ffff027224 */ /* 0x000fe400078e0a02 */
[C---:B------:R-:W-:Y:S02]  /*6580*/  IMAD R7, R0.reuse, R3, R7 ;  /* 0x0000000300077224 */ /* 0x040fe400078e0207 */
[----:B------:R-:W-:Y:S02]  /*6590*/  @!P0 IMAD.IADD R13, R13, 0x1, -R0 ;  /* 0x000000010d0d8824 */ /* 0x000fe400078e0a00 */
[----:B------:R-:W-:Y:S01]  /*65a0*/  @!P3 IMAD.MOV R14, RZ, RZ, -R14 ;  /* 0x000000ffff0eb224 */ /* 0x000fe200078e0a0e */
[C---:B------:R-:W-:Y:S01]  /*65b0*/  ISETP.GT.U32.AND P3, PT, R0.reuse, R8, PT ;  /* 0x000000080000720c */ /* 0x040fe20003f64070 */
[----:B------:R-:W-:-:S02]  /*65c0*/  IMAD R5, R0, R2, R5 ;  /* 0x0000000200057224 */ /* 0x000fc400078e0205 */
[----:B------:R-:W-:Y:S01]  /*65d0*/  @!P5 IMAD.MOV R13, RZ, RZ, -R13 ;  /* 0x000000ffff0dd224 */ /* 0x000fe200078e0a0d */
[----:B------:R-:W-:Y:S01]  /*65e0*/  ISETP.GT.U32.AND P5, PT, R0, R7, PT ;  /* 0x000000070000720c */ /* 0x000fe20003fa4070 */
[--C-:B------:R-:W-:Y:S01]  /*65f0*/  @!P1 IMAD.IADD R11, R11, 0x1, -R0.reuse ;  /* 0x000000010b0b9824 */ /* 0x100fe200078e0a00 */
[-C--:B------:R-:W-:Y:S02]  /*6600*/  @!P6 IADD3 R12, R12, -R0.reuse, RZ ;  /* 0x800000000c0ce210 */ /* 0x080fe40007ffe0ff */
[----:B------:R-:W-:Y:S02]  /*6610*/  ISETP.GT.U32.AND P1, PT, R0, R5, PT ;  /* 0x000000050000720c */ /* 0x000fe40003f24070 */
[----:B------:R-:W-:Y:S02]  /*6620*/  ISETP.GE.AND P6, PT, R141, RZ, PT ;  /* 0x000000ff8d00720c */ /* 0x000fe40003fc6270 */
[----:B------:R-:W-:Y:S02]  /*6630*/  @!P4 IADD3 R10, R10, -R0, RZ ;  /* 0x800000000a0ac210 */ /* 0x000fe40007ffe0ff */
[----:B------:R-:W-:Y:S01]  /*6640*/  ISETP.GE.AND P4, PT, R140, RZ, PT ;  /* 0x000000ff8c00720c */ /* 0x000fe20003f86270 */
[--C-:B------:R-:W-:Y:S01]  /*6650*/  @!P3 IMAD.IADD R8, R8, 0x1, -R0.reuse ;  /* 0x000000010808b824 */ /* 0x100fe200078e0a00 */
[----:B------:R-:W-:Y:S01]  /*6660*/  ISETP.GT.U32.AND P2, PT, R0, R9, PT ;  /* 0x000000090000720c */ /* 0x000fe20003f44070 */
[----:B------:R-:W-:Y:S01]  /*6670*/  @!P5 IMAD.IADD R7, R7, 0x1, -R0 ;  /* 0x000000010707d824 */ /* 0x000fe200078e0a00 */
[----:B------:R-:W-:-:S02]  /*6680*/  MOV R252, c[0x0][0x180] ;  /* 0x0000600000fc7a02 */ /* 0x000fc40000000f00 */
[C---:B------:R-:W-:Y:S01]  /*6690*/  ISETP.GT.U32.AND P5, PT, R0.reuse, R8, PT ;  /* 0x000000080000720c */ /* 0x040fe20003fa4070 */
[----:B------:R-:W-:Y:S02]  /*66a0*/  @!P1 IMAD.IADD R5, R5, 0x1, -R0 ;  /* 0x0000000105059824 */ /* 0x000fe400078e0a00 */
[----:B------:R-:W-:Y:S02]  /*66b0*/  @!P6 IADD3 R11, -R11, RZ, RZ ;  /* 0x000000ff0b0be210 */ /* 0x000fe40007ffe1ff */
[----:B------:R-:W-:Y:S02]  /*66c0*/  ISETP.GT.U32.AND P6, PT, R0, R7, PT ;  /* 0x000000070000720c */ /* 0x000fe40003fc4070 */
[----:B------:R-:W-:Y:S02]  /*66d0*/  IADD3 R2, R252, -0x1, RZ ;  /* 0xfffffffffc027810 */ /* 0x000fe40007ffe0ff */
[----:B------:R-:W-:Y:S02]  /*66e0*/  @!P4 IADD3 R10, -R10, RZ, RZ ;  /* 0x000000ff0a0ac210 */ /* 0x000fe40007ffe1ff */
[----:B------:R-:W-:-:S02]  /*66f0*/  ISETP.GT.U32.AND P1, PT, R0, R5, PT ;  /* 0x000000050000720c */ /* 0x000fc40003f24070 */
[----:B------:R-:W-:Y:S02]  /*6700*/  ISETP.GE.AND P4, PT, R137, RZ, PT ;  /* 0x000000ff8900720c */ /* 0x000fe40003f86270 */
[-C--:B------:R-:W-:Y:S02]  /*6710*/  @!P2 IADD3 R9, R9, -R0.reuse, RZ ;  /* 0x800000000909a210 */ /* 0x080fe40007ffe0ff */
[----:B------:R-:W-:Y:S02]  /*6720*/  ISETP.GE.U32.AND P2, PT, R2, 0x7fffff80, PT ;  /* 0x7fffff800200780c */ /* 0x000fe40003f46070 */
[----:B------:R-:W-:Y:S01]  /*6730*/  IADD3 R2, R252, -0x9, RZ ;  /* 0xfffffff7fc027810 */ /* 0x000fe20007ffe0ff */
[----:B------:R-:W-:Y:S01]  /*6740*/  @!P5 IMAD.IADD R8, R8, 0x1, -R0 ;  /* 0x000000010808d824 */ /* 0x000fe200078e0a00 */
[----:B------:R-:W-:Y:S02]  /*6750*/  @!P6 IADD3 R7, R7, -R0, RZ ;  /* 0x800000000707e210 */ /* 0x000fe40007ffe0ff */
[----:B------:R-:W-:-:S02]  /*6760*/  ISETP.GE.U32.AND P5, PT, R2, 0x7fffff78, PT ;  /* 0x7fffff780200780c */ /* 0x000fc40003fa6070 */
[----:B------:R-:W-:Y:S01]  /*6770*/  IADD3 R2, R252, -0x11, RZ ;  /* 0xffffffeffc027810 */ /* 0x000fe20007ffe0ff */
[----:B------:R-:W-:Y:S01]  /*6780*/  @!P1 IMAD.IADD R5, R5, 0x1, -R0 ;  /* 0x0000000105059824 */ /* 0x000fe200078e0a00 */
[----:B------:R-:W-:Y:S02]  /*6790*/  @!P4 IADD3 R7, -R7, RZ, RZ ;  /* 0x000000ff0707c210 */ /* 0x000fe40007ffe1ff */
[----:B------:R-:W-:Y:S02]  /*67a0*/  ISETP.GE.U32.AND P1, PT, R2, 0x7fffff70, PT ;  /* 0x7fffff700200780c */ /* 0x000fe40003f26070 */
[----:B------:R-:W-:Y:S02]  /*67b0*/  ISETP.NE.AND P4, PT, RZ, c[0x0][0x17c], PT ;  /* 0x00005f00ff007a0c */ /* 0x000fe40003f85270 */
[----:B------:R-:W-:Y:S01]  /*67c0*/  LOP3.LUT R2, RZ, c[0x0][0x17c], RZ, 0x33, !PT ;  /* 0x00005f00ff027a12 */ /* 0x000fe200078e33ff */
[----:B------:R-:W-:Y:S03]  /*67d0*/  STL [R1+0x1f64], R140 ;  /* 0x001f648c01007387 */ /* 0x000fe60000100800 */
[C---:B------:R-:W-:Y:S01]  /*67e0*/  SEL R133, R2.reuse, R133, !P4 ;  /* 0x0000008502857207 */ /* 0x040fe20006000000 */
[----:B------:R-:W-:Y:S01]  /*67f0*/  STL [R1+0x1f5c], R139 ;  /* 0x001f5c8b01007387 */ /* 0x000fe20000100800 */
[----:B------:R-:W-:-:S02]  /*6800*/  SEL R132, R2, R132, !P4 ;  /* 0x0000008402847207 */ /* 0x000fc40006000000 */
[C---:B------:R-:W-:Y:S01]  /*6810*/  SEL R131, R2.reuse, R131, !P4 ;  /* 0x0000008302837207 */ /* 0x040fe20006000000 */
[----:B------:R-:W-:Y:S01]  /*6820*/  STL [R1+0x1f58], R138 ;  /* 0x001f588a01007387 */ /* 0x000fe20000100800 */
[C---:B------:R-:W-:Y:S02]  /*6830*/  SEL R130, R2.reuse, R130, !P4 ;  /* 0x0000008202827207 */ /* 0x040fe40006000000 */
[C---:B------:R-:W-:Y:S01]  /*6840*/  SEL R129, R2.reuse, R129, !P4 ;  /* 0x0000008102817207 */ /* 0x040fe20006000000 */
[----:B------:R-:W-:Y:S01]  /*6850*/  STL [R1+0x1f4c], R137 ;  /* 0x001f4c8901007387 */ /* 0x000fe20000100800 */
[----:B------:R-:W-:-:S03]  /*6860*/  SEL R128, R2, R128, !P4 ;  /* 0x0000008002807207 */ /* 0x000fc60006000000 */
        /* <DEDUP_REMOVED lines=147> */
[----:B------:R-:W-:Y:S02]  /*71a0*/  ISETP.GE.AND P0, PT, R142, RZ, PT ;  /* 0x000000ff8e00720c */ /* 0x000fe40003f06270 */
        /* <DEDUP_REMOVED lines=24> */
[C---:B------:R-:W-:Y:S01]  /*7330*/  SEL R42, R2.reuse, R42, !P4 ;  /* 0x0000002a022a7207 */ /* 0x040fe20006000000 */
[----:B------:R-:W-:Y:S02]  /*7340*/  @!P0 IMAD.MOV R12, RZ, RZ, -R12 ;  /* 0x000000ffff0c8224 */ /* 0x000fe400078e0a0c */
[----:B------:R-:W-:Y:S01]  /*7350*/  STL [R1+0x53c], R48 ;  /* 0x00053c3001007387 */ /* 0x000fe20000100800 */
[----:B------:R-:W-:-:S03]  /*7360*/  SEL R41, R2, R41, !P4 ;  /* 0x0000002902297207 */ /* 0x000fc60006000000 */
[----:B------:R-:W-:Y:S01]  /*7370*/  STL [R1+0x548], R47 ;  /* 0x0005482f01007387 */ /* 0x000fe20000100800 */
[----:B------:R-:W-:Y:S02]  /*7380*/  ISETP.GT.U32.AND P0, PT, R0, R9, PT ;  /* 0x000000090000720c */ /* 0x000fe40003f04070 */
        /* <DEDUP_REMOVED lines=25> */
[----:B------:R-:W-:Y:S02]  /*7520*/  @!P0 IMAD.IADD R9, R9, 0x1, -R0 ;  /* 0x0000000109098824 */ /* 0x000fe400078e0a00 */
[----:B------:R-:W-:Y:S01]  /*7530*/  STL [R1+0x670], R34 ;  /* 0x0006702201007387 */ /* 0x000fe20000100800 */
[----:B------:R-:W-:Y:S02]  /*7540*/  ISETP.GE.AND P3, PT, R139, RZ, PT ;  /* 0x000000ff8b00720c */ /* 0x000fe40003f66270 */
[----:B------:R-:W-:Y:S01]  /*7550*/  SEL R27, R2, R27, !P4 ;  /* 0x0000001b021b7207 */ /* 0x000fe20006000000 */
        /* <DEDUP_REMOVED lines=25> */
[----:B------:R-:W-:Y:S01]  /*76f0*/  IADD3 R3, R252, -0x5, RZ ;  /* 0xfffffffbfc037810 */ /* 0x000fe20007ffe0ff */
[----:B------:R-:W-:Y:S01]  /*7700*/  @!P3 IMAD.MOV R9, RZ, RZ, -R9 ;  /* 0x000000ffff09b224 */ /* 0x000fe200078e0a09 */
[C---:B------:R-:W-:Y:S01]  /*7710*/  SEL R15, R2.reuse, R15, !P4 ;  /* 0x0000000f020f7207 */ /* 0x040fe20006000000 */
[----:B------:R-:W-:Y:S01]  /*7720*/  STL [R1+0x6a8], R21 ;  /* 0x0006a81501007387 */ /* 0x000fe20000100800 */
[C---:B------:R-:W-:Y:S01]  /*7730*/  SEL R14, R2.reuse, R14, !P4 ;  /* 0x0000000e020e7207 */ /* 0x040fe20006000000 */
[----:B------:R-:W-:Y:S02]  /*7740*/  @!P0 IMAD.MOV R8, RZ, RZ, -R8 ;  /* 0x000000ffff088224 */ /* 0x000fe400078e0a08 */
[----:B------:R-:W-:Y:S01]  /*7750*/  STL [R1+0x6ac], R20 ;  /* 0x0006ac1401007387 */ /* 0x000fe20000100800 */
[----:B------:R-:W-:-:S03]  /*7760*/  SEL R13, R2, R13, !P4 ;  /* 0x0000000d020d7207 */ /* 0x000fc60006000000 */
[----:B------:R-:W-:Y:S01]  /*7770*/  STL [R1+0x6b0], R19 ;  /* 0x0006b01301007387 */ /* 0x000fe20000100800 */
[----:B------:R-:W-:-:S03]  /*7780*/  SEL R12, R2, R12, !P4 ;  /* 0x0000000c020c7207 */ /* 0x000fc60006000000 */
[----:B------:R-:W-:Y:S01]  /*7790*/  STL [R1+0x6b4], R18 ;  /* 0x0006b41201007387 */ /* 0x000fe20000100800 */
[----:B------:R-:W-:Y:S02]  /*77a0*/  ISETP.GE.U32.AND P3, PT, R3, 0x7fffff7c, PT ;  /* 0x7fffff7c0300780c */ /* 0x000fe40003f66070 */
[----:B------:R-:W-:Y:S01]  /*77b0*/  SEL R11, R2, R11, !P4 ;  /* 0x0000000b020b7207 */ /* 0x000fe20006000000 */
[----:B------:R-:W-:Y:S01]  /*77c0*/  STL [R1+0x6b8], R17 ;  /* 0x0006b81101007387 */ /* 0x000fe20000100800 */
[----:B------:R-:W-:Y:S02]  /*77d0*/  IADD3 R3, R252, -0xd, RZ ;  /* 0xfffffff3fc037810 */ /* 0x000fe40007ffe0ff */
[C---:B------:R-:W-:Y:S01]  /*77e0*/  SEL R10, R2.reuse, R10, !P4 ;  /* 0x0000000a020a7207 */ /* 0x040fe20006000000 */
[----:B------:R-:W-:Y:S01]  /*77f0*/  STL [R1+0x6bc], R16 ;  /* 0x0006bc1001007387 */ /* 0x000fe20000100800 */
[----:B------:R-:W-:-:S03]  /*7800*/  SEL R9, R2, R9, !P4 ;  /* 0x0000000902097207 */ /* 0x000fc60006000000 */
[----:B------:R-:W-:Y:S01]  /*7810*/  STL [R1+0x6c0], R15 ;  /* 0x0006c00f01007387 */ /* 0x000fe20000100800 */
[----:B------:R-:W-:-:S03]  /*7820*/  SEL R8, R2, R8, !P4 ;  /* 0x0000000802087207 */ /* 0x000fc60006000000 */
[----:B------:R-:W-:Y:S01]  /*7830*/  STL [R1+0x6c4], R14 ;  /* 0x0006c40e01007387 */ /* 0x000fe20000100800 */
[----:B------:R-:W-:Y:S01]  /*7840*/  SEL R7, R2, R7, !P4 ;  /* 0x0000000702077207 */ /* 0x000fe20006000000 */
[----:B------:R-:W-:Y:S02]  /*7850*/  @!P6 IMAD.MOV R5, RZ, RZ, -R5 ;  /* 0x000000ffff05e224 */ /* 0x000fe400078e0a05 */
[----:B------:R-:W-:Y:S01]  /*7860*/  STL [R1+0x6c8], R13 ;  /* 0x0006c80d01007387 */ /* 0x000fe20000100800 */
[----:B------:R-:W-:Y:S01]  /*7870*/  ISETP.GE.U32.AND P0, PT, R3, 0x7fffff74, PT ;  /* 0x7fffff740300780c */ /* 0x000fe20003f06070 */
[----:B------:R-:W-:Y:S02]  /*7880*/  IMAD R4, R4, c[0x0][0x184], RZ ;  /* 0x0000610004047a24 */ /* 0x000fe400078e02ff */
[----:B------:R-:W-:Y:S01]  /*7890*/  STL [R1+0x6cc], R12 ;  /* 0x0006cc0c01007387 */ /* 0x000fe20000100800 */
[----:B------:R-:W-:Y:S02]  /*78a0*/  IMAD.MOV.U32 R0, RZ, RZ, c[0x0][0x18c] ;  /* 0x00006300ff007624 */ /* 0x000fe400078e00ff */
[----:B------:R-:W-:Y:S01]  /*78b0*/  IMAD R3, R135, c[0x0][0x18c], RZ ;  /* 0x0000630087037a24 */ /* 0x000fe200078e02ff */
[----:B------:R-:W-:Y:S04]  /*78c0*/  STL [R1+0x6d0], R11 ;  /* 0x0006d00b01007387 */ /* 0x000fe80000100800 */
[----:B------:R-:W-:Y:S01]  /*78d0*/  STL [R1+0x6d4], R10 ;  /* 0x0006d40a01007387 */ /* 0x000fe20000100800 */
[----:B------:R-:W-:-:S03]  /*78e0*/  IMAD R6, R6, c[0x0][0x184], RZ ;  /* 0x0000610006067a24 */ /* 0x000fc600078e02ff */
[----:B------:R-:W-:Y:S01]  /*78f0*/  STL [R1+0x6d8], R9 ;  /* 0x0006d80901007387 */ /* 0x000fe20000100800 */
[----:B------:R-:W-:-:S03]  /*7900*/  LEA R244, P6, R4, c[0x0][0x160], 0x2 ;  /* 0x0000580004f47a11 */ /* 0x000fc600078c10ff */
[----:B------:R-:W-:Y:S04]  /*7910*/  STL [R1+0x6dc], R8 ;  /* 0x0006dc0801007387 */ /* 0x000fe80000100800 */
[----:B------:R1:W-:Y:S01]  /*7920*/  STL [R1+0x6e0], R7 ;  /* 0x0006e00701007387 */ /* 0x0003e20000100800 */
[----:B------:R-:W-:Y:S02]  /*7930*/  LEA.HI.X.SX32 R245, R4, c[0x0][0x164], 0x2, P6 ;  /* 0x0000590004f57a11 */ /* 0x000fe400030f16ff */
[----:B------:R-:W-:Y:S02]  /*7940*/  LEA R242, P6, R6, c[0x0][0x160], 0x2 ;  /* 0x0000580006f27a11 */ /* 0x000fe400078c10ff */
[----:B-1----:R-:W-:Y:S02]  /*7950*/  SEL R7, R2, R5, !P4 ;  /* 0x0000000502077207 */ /* 0x002fe40006000000 */
[----:B------:R-:W-:-:S02]  /*7960*/  LEA R5, R0, R3, 0x5 ;  /* 0x0000000300057211 */ /* 0x000fc400078e28ff */
[----:B------:R-:W-:-:S03]  /*7970*/  LEA.HI.X.SX32 R243, R6, c[0x0][0x164], 0x2, P6 ;  /* 0x0000590006f37a11 */ /* 0x000fc600030f16ff */
[C---:B------:R-:W-:Y:S01]  /*7980*/  IMAD R4, R0.reuse, 0x20, R5 ;  /* 0x0000002000047824 */ /* 0x040fe200078e0205 */
[----:B------:R-:W-:Y:S02]  /*7990*/  LEA R2, P4, R3, c[0x0][0x168], 0x2 ;  /* 0x00005a0003027a11 */ /* 0x000fe400078810ff */
[----:B------:R-:W-:Y:S01]  /*79a0*/  LEA R246, P6, R5, c[0x0][0x168], 0x2 ;  /* 0x00005a0005f67a11 */ /* 0x000fe200078c10ff */
[----:B------:R-:W-:Y:S01]  /*79b0*/  IMAD R0, R0, 0x20, R4 ;  /* 0x0000002000007824 */ /* 0x000fe200078e0204 */
[----:B------:R-:W-:Y:S02]  /*79c0*/  LEA.HI.X.SX32 R3, R3, c[0x0][0x16c], 0x2, P4 ;  /* 0x00005b0003037a11 */ /* 0x000fe400020f16ff */
[----:B------:R-:W-:Y:S02]  /*79d0*/  LEA.HI.X.SX32 R247, R5, c[0x0][0x16c], 0x2, P6 ;  /* 0x00005b0005f77a11 */ /* 0x000fe400030f16ff */
[----:B------:R-:W-:Y:S02]  /*79e0*/  LEA R248, P4, R4, c[0x0][0x168], 0x2 ;  /* 0x00005a0004f87a11 */ /* 0x000fe400078810ff */
[----:B------:R-:W-:-:S02]  /*79f0*/  LEA R250, P6, R0, c[0x0][0x168], 0x2 ;  /* 0x00005a0000fa7a11 */ /* 0x000fc400078c10ff */
[----:B------:R-:W-:Y:S01]  /*7a00*/  MOV R9, c[0x0][0x188] ;  /* 0x0000620000097a02 */ /* 0x000fe20000000f00 */
[----:B------:R-:W-:Y:S01]  /*7a10*/  IMAD.SHL.U32 R8, R135, 0x4, RZ ;  /* 0x0000000487087824 */ /* 0x000fe200078e00ff */
[----:B------:R1:W-:Y:S01]  /*7a20*/  STL [R1+0x6e4], R7 ;  /* 0x0006e40701007387 */ /* 0x0003e20000100800 */
[----:B------:R-:W-:Y:S01]  /*7a30*/  LEA.HI.X.SX32 R249, R4, c[0x0][0x16c], 0x2, P4 ;  /* 0x00005b0004f97a11 */ /* 0x000fe200020f16ff */
[----:B------:R-:W-:Y:S01]  /*7a40*/  ULDC.64 UR8, c[0x0][0x118] ;  /* 0x0000460000087ab9 */ /* 0x000fe20000000a00 */
[----:B------:R-:W-:Y:S01]  /*7a50*/  LEA.HI.X.SX32 R251, R0, c[0x0][0x16c], 0x2, P6 ;  /* 0x00005b0000fb7a11 */ /* 0x000fe200030f16ff */
[----:B------:R-:W-:Y:S01]  /*7a60*/  IMAD.SHL.U32 R0, R9, 0x4, RZ ;  /* 0x0000000409007824 */ /* 0x000fe200078e00ff */
[C---:B------:R-:W-:Y:S01]  /*7a70*/  IADD3 R6, R252.reuse, -0x19, RZ ;  /* 0xffffffe7fc067810 */ /* 0x040fe20007ffe0ff */
[----:B------:R2:W-:Y:S01]  /*7a80*/  LDGSTS.E [R8+0x20000], [R244.64], !P2 ;  /* 0x20000000f4087fae */ /* 0x0005e2000d121848 */
[C---:B------:R-:W-:Y:S02]  /*7a90*/  IADD3 R4, R252.reuse, -0x1d, RZ ;  /* 0xffffffe3fc047810 */ /* 0x040fe40007ffe0ff */
[----:B-1----:R-:W-:Y:S01]  /*7aa0*/  IADD3 R7, R252, -0x15, RZ ;  /* 0xffffffebfc077810 */ /* 0x002fe20007ffe0ff */
[----:B------:R2:W-:Y:S01]  /*7ab0*/  LDGSTS.E [R8+0x20080], [R242.64], !P2 ;  /* 0x20080000f2087fae */ /* 0x0005e2000d121848 */
[----:B------:R-:W-:Y:S01]  /*7ac0*/  ISETP.GE.U32.AND P6, PT, R6, 0x7fffff68, PT ;  /* 0x7fffff680600780c */ /* 0x000fe20003fc6070 */
[----:B------:R-:W-:Y:S01]  /*7ad0*/  IMAD.WIDE R10, R0, 0x4, R244 ;  /* 0x00000004000a7825 */ /* 0x000fe200078e02f4 */
[----:B------:R-:W-:-:S02]  /*7ae0*/  ISETP.GE.U32.AND P4, PT, R7, 0x7fffff6c, PT ;  /* 0x7fffff6c0700780c */ /* 0x000fc40003f86070 */
[----:B------:R-:W-:Y:S01]  /*7af0*/  ISETP.GE.U32.AND P2, PT, R4, 0x7fffff64, PT ;  /* 0x7fffff640400780c */ /* 0x000fe20003f46070 */
[----:B------:R-:W-:Y:S01]  /*7b00*/  IMAD.WIDE R6, R0, 0x4, R242 ;  /* 0x0000000400067825 */ /* 0x000fe200078e02f2 */
[----:B------:R-:W-:Y:S01]  /*7b10*/  SHF.L.U32 R4, R9, 0x3, RZ ;  /* 0x0000000309047819 */ /* 0x000fe200000006ff */
[----:B------:R1:W-:Y:S01]  /*7b20*/  LDGSTS.E [R8+0x20400], [R10.64], !P3 ;  /* 0x204000000a087fae */ /* 0x0003e2000d921848 */
[----:B------:R-:W-:-:S03]  /*7b30*/  IADD3 R0, R252, -0x21, RZ ;  /* 0xffffffdffc007810 */ /* 0x000fc60007ffe0ff */
[----:B------:R3:W-:Y:S01]  /*7b40*/  LDGSTS.E [R8+0x20480], [R6.64], !P3 ;  /* 0x2048000006087fae */ /* 0x0007e2000d921848 */
[----:B------:R-:W-:Y:S01]  /*7b50*/  IMAD.WIDE R14, R4, 0x4, R244 ;  /* 0x00000004040e7825 */ /* 0x000fe200078e02f4 */
[----:B------:R-:W-:-:S03]  /*7b60*/  ISETP.GE.U32.AND P3, PT, R0, 0x7fffff60, PT ;  /* 0x7fffff600000780c */ /* 0x000fc60003f66070 */
[----:B------:R-:W-:Y:S01]  /*7b70*/  IMAD.WIDE R12, R4, 0x4, R242 ;  /* 0x00000004040c7825 */ /* 0x000fe200078e02f2 */
[----:B------:R-:W-:Y:S01]  /*7b80*/  IADD3 R4, R252, -0x25, RZ ;  /* 0xffffffdbfc047810 */ /* 0x000fe20007ffe0ff */
[----:B------:R1:W-:Y:S02]  /*7b90*/  STL.64 [R1+0x90], R10 ;  /* 0x0000900a01007387 */ /* 0x0003e40000100a00 */
[C---:B------:R-:W-:Y:S02]  /*7ba0*/  IMAD R0, R9.reuse, 0xc, RZ ;  /* 0x0000000c09007824 */ /* 0x040fe400078e02ff */
[----:B------:R-:W-:Y:S01]  /*7bb0*/  IMAD.SHL.U32 R240, R9, 0x10, RZ ;  /* 0x0000001009f07824 */ /* 0x000fe200078e00ff */
[----:B------:R2:W-:Y:S04]  /*7bc0*/  LDGSTS.E [R8+0x20800], [R14.64], !P5 ;  /* 0x208000000e087fae */ /* 0x0005e8000e921848 */
[----:B------:R3:W-:Y:S01]  /*7bd0*/  STL.64 [R1+0x88], R6 ;  /* 0x0000880601007387 */ /* 0x0007e20000100a00 */
[----:B-1----:R-:W-:-:S03]  /*7be0*/  IMAD.WIDE R10, R0, 0x4, R244 ;  /* 0x00000004000a7825 */ /* 0x002fc600078e02f4 */
[----:B------:R2:W-:Y:S01]  /*7bf0*/  LDGSTS.E [R8+0x20880], [R12.64], !P5 ;  /* 0x208800000c087fae */ /* 0x0005e2000e921848 */
[----:B------:R-:W-:Y:S01]  /*7c00*/  ISETP.GE.U32.AND P5, PT, R4, 0x7fffff5c, PT ;  /* 0x7fffff5c0400780c */ /* 0x000fe20003fa6070 */
[----:B------:R-:W-:Y:S02]  /*7c10*/  IMAD.WIDE R4, R240, 0x4, R244 ;  /* 0x00000004f0047825 */ /* 0x000fe400078e02f4 */
[----:B------:R-:W-:Y:S02]  /*7c20*/  STL.64 [R1+0x60], R14 ;  /* 0x0000600e01007387 */ /* 0x000fe40000100a00 */
[--C-:B---3--:R-:W-:Y:S02]  /*7c30*/  IMAD.WIDE R6, R0, 0x4, R242.reuse ;  /* 0x0000000400067825 */ /* 0x108fe400078e02f2 */
[----:B------:R-:W-:Y:S02]  /*7c40*/  STL.64 [R1+0x58], R12 ;  /* 0x0000580c01007387 */ /* 0x000fe40000100a00 */
[----:B------:R-:W-:-:S02]  /*7c50*/  IMAD.WIDE R240, R240, 0x4, R242 ;  /* 0x00000004f0f07825 */ /* 0x000fc400078e02f2 */
[----:B------:R-:W-:Y:S01]  /*7c60*/  STL.64 [R1+0x30], R10 ;  /* 0x0000300a01007387 */ /* 0x000fe20000100a00 */
[----:B------:R-:W-:-:S03]  /*7c70*/  IADD3 R0, R252, -0x29, RZ ;  /* 0xffffffd7fc007810 */ /* 0x000fc60007ffe0ff */
[----:B------:R2:W-:Y:S04]  /*7c80*/  LDGSTS.E [R8+0x20c00], [R10.64], !P0 ;  /* 0x20c000000a087fae */ /* 0x0005e8000c121848 */
[----:B------:R-:W-:Y:S04]  /*7c90*/  STL.64 [R1+0x28], R6 ;  /* 0x0000280601007387 */ /* 0x000fe80000100a00 */
[----:B------:R2:W-:Y:S01]  /*7ca0*/  LDGSTS.E [R8+0x20c80], [R6.64], !P0 ;  /* 0x20c8000006087fae */ /* 0x0005e2000c121848 */
[----:B------:R-:W-:-:S03]  /*7cb0*/  IMAD R236, R9, 0x14, RZ ;  /* 0x0000001409ec7824 */ /* 0x000fc600078e02ff */
[----:B------:R-:W-:Y:S04]  /*7cc0*/  STL.64 [R1], R4 ;  /* 0x0000000401007387 */ /* 0x000fe80000100a00 */
[----:B------:R1:W-:Y:S01]  /*7cd0*/  LDGSTS.E [R8+0x21000], [R4.64], !P1 ;  /* 0x2100000004087fae */ /* 0x0003e2000c921848 */
[----:B------:R-:W-:-:S03]  /*7ce0*/  ISETP.GE.U32.AND P0, PT, R0, 0x7fffff58, PT ;  /* 0x7fffff580000780c */ /* 0x000fc60003f06070 */
[----:B------:R3:W-:Y:S04]  /*7cf0*/  LDGSTS.E [R8+0x21080], [R240.64], !P1 ;  /* 0x21080000f0087fae */ /* 0x0007e8000c921848 */
[----:B------:R3:W-:Y:S01]  /*7d00*/  STL.64 [R1+0x2118], R240 ;  /* 0x002118f001007387 */ /* 0x0007e20000100a00 */
[----:B------:R-:W-:Y:S01]  /*7d10*/  IADD3 R0, R252, -0x2d, RZ ;  /* 0xffffffd3fc007810 */ /* 0x000fe20007ffe0ff */
[----:B------:R-:W-:-:S03]  /*7d20*/  IMAD.WIDE R238, R236, 0x4, R244 ;  /* 0x00000004ecee7825 */ /* 0x000fc600078e02f4 */
[----:B------:R-:W-:Y:S01]  /*7d30*/  ISETP.GE.U32.AND P1, PT, R0, 0x7fffff54, PT ;  /* 0x7fffff540000780c */ /* 0x000fe20003f26070 */
[----:B------:R-:W-:-:S04]  /*7d40*/  IMAD.WIDE R236, R236, 0x4, R242 ;  /* 0x00000004ecec7825 */ /* 0x000fc800078e02f2 */
[----:B---3--:R-:W-:Y:S01]  /*7d50*/  IMAD.MOV.U32 R240, RZ, RZ, c[0x0][0x188] ;  /* 0x00006200fff07624 */ /* 0x008fe200078e00ff */
[----:B------:R2:W-:Y:S03]  /*7d60*/  LDGSTS.E [R8+0x21400], [R238.64], !P4 ;  /* 0x21400000ee087fae */ /* 0x0005e6000e121848 */
[----:B------:R-:W-:Y:S01]  /*7d70*/  IMAD R232, R240, 0x18, RZ ;  /* 0x00000018f0e87824 */ /* 0x000fe200078e02ff */
[----:B------:R-:W-:Y:S01]  /*7d80*/  IADD3 R0, R252, -0x31, RZ ;  /* 0xffffffcffc007810 */ /* 0x000fe20007ffe0ff */
[----:B------:R-:W-:Y:S02]  /*7d90*/  STL.64 [R1+0x2120], R238 ;  /* 0x002120ee01007387 */ /* 0x000fe40000100a00 */
[----:B------:R-:W-:Y:S01]  /*7da0*/  IMAD.WIDE R234, R232, 0x4, R244 ;  /* 0x00000004e8ea7825 */ /* 0x000fe200078e02f4 */
[----:B------:R-:W-:Y:S01]  /*7db0*/  LOP3.LUT R241, R134, 0x1f, RZ, 0xc0, !PT ;  /* 0x0000001f86f17812 */ /* 0x000fe200078ec0ff */
[----:B------:R2:W-:Y:S02]  /*7dc0*/  LDGSTS.E [R8+0x21480], [R236.64], !P4 ;  /* 0x21480000ec087fae */ /* 0x0005e4000e121848 */
[----:B------:R-:W-:Y:S01]  /*7dd0*/  IMAD.WIDE R232, R232, 0x4, R242 ;  /* 0x00000004e8e87825 */ /* 0x000fe200078e02f2 */
[----:B------:R-:W-:Y:S01]  /*7de0*/  ISETP.GE.U32.AND P4, PT, R0, 0x7fffff50, PT ;  /* 0x7fffff500000780c */ /* 0x000fe20003f86070 */
[----:B------:R-:W-:Y:S02]  /*7df0*/  STL.64 [R1+0x2128], R236 ;  /* 0x002128ec01007387 */ /* 0x000fe40000100a00 */
[----:B------:R-:W-:Y:S01]  /*7e00*/  IMAD R228, R240, 0x1c, RZ ;  /* 0x0000001cf0e47824 */ /* 0x000fe200078e02ff */
[----:B------:R-:W-:Y:S01]  /*7e10*/  IADD3 R0, R252, -0x35, RZ ;  /* 0xffffffcbfc007810 */ /* 0x000fe20007ffe0ff */
[----:B------:R2:W-:Y:S01]  /*7e20*/  LDGSTS.E [R8+0x21800], [R234.64], !P6 ;  /* 0x21800000ea087fae */ /* 0x0005e2000f121848 */
[----:B------:R-:W-:-:S03]  /*7e30*/  IMAD.SHL.U32 R224, R240, 0x20, RZ ;  /* 0x00000020f0e07824 */ /* 0x000fc600078e00ff */
[----:B------:R-:W-:Y:S01]  /*7e40*/  STL.64 [R1+0x2130], R234 ;  /* 0x002130ea01007387 */ /* 0x000fe20000100a00 */
[----:B------:R-:W-:-:S03]  /*7e50*/  IMAD.WIDE R230, R228, 0x4, R244 ;  /* 0x00000004e4e67825 */ /* 0x000fc600078e02f4 */
[----:B------:R3:W-:Y:S01]  /*7e60*/  LDGSTS.E [R8+0x21880], [R232.64], !P6 ;  /* 0x21880000e8087fae */ /* 0x0007e2000f121848 */
[----:B------:R-:W-:-:S03]  /*7e70*/  IMAD.WIDE R228, R228, 0x4, R242 ;  /* 0x00000004e4e47825 */ /* 0x000fc600078e02f2 */
[----:B------:R3:W-:Y:S01]  /*7e80*/  STL.64 [R1+0x2138], R232 ;  /* 0x002138e801007387 */ /* 0x0007e20000100a00 */
[----:B------:R-:W-:Y:S02]  /*7e90*/  ISETP.GE.U32.AND P6, PT, R0, 0x7fffff4c, PT ;  /* 0x7fffff4c0000780c */ /* 0x000fe40003fc6070 */
[----:B------:R-:W-:Y:S01]  /*7ea0*/  IADD3 R0, R252, -0x39, RZ ;  /* 0xffffffc7fc007810 */ /* 0x000fe20007ffe0ff */
[----:B------:R-:W-:Y:S01]  /*7eb0*/  IMAD.WIDE R226, R224, 0x4, R244 ;  /* 0x00000004e0e27825 */ /* 0x000fe200078e02f4 */
[----:B---3--:R-:W-:-:S03]  /*7ec0*/  SHF.L.U32 R233, R241, 0x2, RZ ;  /* 0x00000002f1e97819 */ /* 0x008fc600000006ff */
[----:B------:R-:W-:Y:S02]  /*7ed0*/  IMAD R220, R240, 0x24, RZ ;  /* 0x00000024f0dc7824 */ /* 0x000fe400078e02ff */
[----:B------:R-:W-:Y:S01]  /*7ee0*/  IMAD.WIDE R224, R224, 0x4, R242 ;  /* 0x00000004e0e07825 */ /* 0x000fe200078e02f2 */
[----:B------:R3:W-:Y:S04]  /*7ef0*/  LDGSTS.E [R233+0x21c00], [R230.64], !P2 ;  /* 0x21c00000e6e97fae */ /* 0x0007e8000d121848 */
[----:B------:R4:W-:Y:S01]  /*7f00*/  LDGSTS.E [R233+0x21c80], [R228.64], !P2 ;  /* 0x21c80000e4e97fae */ /* 0x0009e2000d121848 */
[----:B------:R-:W-:Y:S02]  /*7f10*/  ISETP.GE.U32.AND P2, PT, R0, 0x7fffff48, PT ;  /* 0x7fffff480000780c */ /* 0x000fe40003f46070 */
[----:B------:R-:W-:Y:S01]  /*7f20*/  IADD3 R0, R252, -0x3d, RZ ;  /* 0xffffffc3fc007810 */ /* 0x000fe20007ffe0ff */
[C---:B------:R-:W-:Y:S01]  /*7f30*/  IMAD.WIDE R222, R220.reuse, 0x4, R244 ;  /* 0x00000004dcde7825 */ /* 0x040fe200078e02f4 */
[----:B------:R1:W-:Y:S03]  /*7f40*/  LDGSTS.E [R233+0x22000], [R226.64], !P3 ;  /* 0x22000000e2e97fae */ /* 0x0003e6000d921848 */
[----:B------:R-:W-:Y:S01]  /*7f50*/  IMAD.WIDE R220, R220, 0x4, R242 ;  /* 0x00000004dcdc7825 */ /* 0x000fe200078e02f2 */
[----:B------:R1:W-:Y:S01]  /*7f60*/  LDGSTS.E [R233+0x22080], [R224.64], !P3 ;  /* 0x22080000e0e97fae */ /* 0x0003e2000d921848 */
[----:B------:R-:W-:-:S02]  /*7f70*/  ISETP.GE.U32.AND P3, PT, R0, 0x7fffff44, PT ;  /* 0x7fffff440000780c */ /* 0x000fc40003f66070 */
[----:B------:R-:W-:Y:S01]  /*7f80*/  IMAD R216, R240, 0x28, RZ ;  /* 0x00000028f0d87824 */ /* 0x000fe200078e02ff */
[----:B------:R-:W-:Y:S01]  /*7f90*/  IADD3 R0, R252, -0x41, RZ ;  /* 0xffffffbffc007810 */ /* 0x000fe20007ffe0ff */
[----:B------:R1:W-:Y:S01]  /*7fa0*/  LDGSTS.E [R233+0x22400], [R222.64], !P5 ;  /* 0x22400000dee97fae */ /* 0x0003e2000e921848 */
[----:B------:R-:W-:Y:S02]  /*7fb0*/  IMAD R212, R240, 0x2c, RZ ;  /* 0x0000002cf0d47824 */ /* 0x000fe400078e02ff */
[----:B------:R-:W-:Y:S01]  /*7fc0*/  IMAD.WIDE R218, R216, 0x4, R244 ;  /* 0x00000004d8da7825 */ /* 0x000fe200078e02f4 */
[----:B------:R1:W-:Y:S01]  /*7fd0*/  LDGSTS.E [R233+0x22480], [R220.64], !P5 ;  /* 0x22480000dce97fae */ /* 0x0003e2000e921848 */
[----:B------:R-:W-:Y:S02]  /*7fe0*/  ISETP.GE.U32.AND P5, PT, R0, 0x7fffff40, PT ;  /* 0x7fffff400000780c */ /* 0x000fe40003fa6070 */
[----:B------:R-:W-:Y:S01]  /*7ff0*/  IMAD.WIDE R216, R216, 0x4, R242 ;  /* 0x00000004d8d87825 */ /* 0x000fe200078e02f2 */
[----:B------:R-:W-:Y:S01]  /*8000*/  IADD3 R0, R252, -0x45, RZ ;  /* 0xffffffbbfc007810 */ /* 0x000fe20007ffe0ff */
[----:B------:R1:W-:Y:S02]  /*8010*/  LDGSTS.E [R233+0x22800], [R218.64], !P0 ;  /* 0x22800000dae97fae */ /* 0x0003e4000c121848 */
[----:B------:R-:W-:-:S02]  /*8020*/  IMAD.WIDE R214, R212, 0x4, R244 ;  /* 0x00000004d4d67825 */ /* 0x000fc400078e02f4 */
[----:B------:R1:W-:Y:S01]  /*8030*/  LDGSTS.E [R233+0x22880], [R216.64], !P0 ;  /* 0x22880000d8e97fae */ /* 0x0003e2000c121848 */
[----:B------:R-:W-:Y:S01]  /*8040*/  ISETP.GE.U32.AND P0, PT, R0, 0x7fffff3c, PT ;  /* 0x7fffff3c0000780c */ /* 0x000fe20003f06070 */
[----:B------:R-:W-:Y:S01]  /*8050*/  IMAD.WIDE R212, R212, 0x4, R242 ;  /* 0x00000004d4d47825 */ /* 0x000fe200078e02f2 */
[----:B------:R-:W-:Y:S01]  /*8060*/  IADD3 R0, R252, -0x49, RZ ;  /* 0xffffffb7fc007810 */ /* 0x000fe20007ffe0ff */
[----:B------:R1:W-:Y:S02]  /*8070*/  LDGSTS.E [R233+0x22c00], [R214.64], !P1 ;  /* 0x22c00000d6e97fae */ /* 0x0003e4000c921848 */
[C---:B------:R-:W-:Y:S02]  /*8080*/  IMAD R208, R240.reuse, 0x30, RZ ;  /* 0x00000030f0d07824 */ /* 0x040fe400078e02ff */
[----:B------:R1:W-:Y:S01]  /*8090*/  LDGSTS.E [R233+0x22c80], [R212.64], !P1 ;  /* 0x22c80000d4e97fae */ /* 0x0003e2000c921848 */
[----:B------:R-:W-:Y:S02]  /*80a0*/  IMAD R204, R240, 0x34, RZ ;  /* 0x00000034f0cc7824 */ /* 0x000fe400078e02ff */
[----:B------:R-:W-:Y:S01]  /*80b0*/  IMAD.WIDE R210, R208, 0x4, R244 ;  /* 0x00000004d0d27825 */ /* 0x000fe200078e02f4 */
[----:B------:R-:W-:-:S03]  /*80c0*/  ISETP.GE.U32.AND P1, PT, R0, 0x7fffff38, PT ;  /* 0x7fffff380000780c */ /* 0x000fc60003f26070 */
[----:B------:R-:W-:Y:S01]  /*80d0*/  IMAD.WIDE R208, R208, 0x4, R242 ;  /* 0x00000004d0d07825 */ /* 0x000fe200078e02f2 */
[----:B------:R-:W-:Y:S01]  /*80e0*/  IADD3 R0, R252, -0x4d, RZ ;  /* 0xffffffb3fc007810 */ /* 0x000fe20007ffe0ff */
[----:B------:R1:W-:Y:S02]  /*80f0*/  LDGSTS.E [R233+0x23000], [R210.64], !P4 ;  /* 0x23000000d2e97fae */ /* 0x0003e4000e121848 */
[----:B------:R-:W-:Y:S02]  /*8100*/  IMAD.WIDE R206, R204, 0x4, R244 ;  /* 0x00000004ccce7825 */ /* 0x000fe400078e02f4 */
[----:B------:R1:W-:Y:S01]  /*8110*/  LDGSTS.E [R233+0x23080], [R208.64], !P4 ;  /* 0x23080000d0e97fae */ /* 0x0003e2000e121848 */
[----:B------:R-:W-:Y:S01]  /*8120*/  ISETP.GE.U32.AND P4, PT, R0, 0x7fffff34, PT ;  /* 0x7fffff340000780c */ /* 0x000fe20003f86070 */
[----:B------:R-:W-:Y:S01]  /*8130*/  IMAD.WIDE R204, R204, 0x4, R242 ;  /* 0x00000004cccc7825 */ /* 0x000fe200078e02f2 */
[----:B------:R-:W-:Y:S01]  /*8140*/  IADD3 R0, R252, -0x51, RZ ;  /* 0xffffffaffc007810 */ /* 0x000fe20007ffe0ff */
[----:B------:R1:W-:Y:S02]  /*8150*/  LDGSTS.E [R233+0x23400], [R206.64], !P6 ;  /* 0x23400000cee97fae */ /* 0x0003e4000f121848 */
[----:B------:R-:W-:-:S02]  /*8160*/  IMAD R200, R240, 0x38, RZ ;  /* 0x00000038f0c87824 */ /* 0x000fc400078e02ff */
        /* <DEDUP_REMOVED lines=10> */
[----:B------:R-:W-:Y:S02]  /*8210*/  IMAD.SHL.U32 R192, R240, 0x40, RZ ;  /* 0x00000040f0c07824 */ /* 0x000fe400078e00ff */
        /* <DEDUP_REMOVED lines=64> */
[----:B------:R-:W-:Y:S02]  /*8620*/  STL.64 [R1+0x2140], R230 ;  /* 0x002140e601007387 */ /* 0x000fe40000100a00 */
[----:B------:R-:W-:-:S02]  /*8630*/  IMAD R156, R240, 0x64, RZ ;  /* 0x00000064f09c7824 */ /* 0x000fc400078e02ff */
[----:B------:R-:W-:Y:S01]  /*8640*/  STL.64 [R1+0x2148], R228 ;  /* 0x002148e401007387 */ /* 0x000fe20000100a00 */
[----:B------:R-:W-:Y:S02]  /*8650*/  IMAD R152, R240, 0x68, RZ ;  /* 0x00000068f0987824 */ /* 0x000fe400078e02ff */
[C---:B------:R-:W-:Y:S01]  /*8660*/  IMAD.WIDE R158, R156.reuse, 0x4, R244 ;  /* 0x000000049c9e7825 */ /* 0x040fe200078e02f4 */
[----:B------:R-:W-:Y:S03]  /*8670*/  STL.64 [R1+0x2150], R226 ;  /* 0x002150e201007387 */ /* 0x000fe60000100a00 */
[----:B------:R-:W-:Y:S01]  /*8680*/  IMAD.WIDE R156, R156, 0x4, R242 ;  /* 0x000000049c9c7825 */ /* 0x000fe200078e02f2 */
[----:B------:R1:W-:Y:S04]  /*8690*/  LDGSTS.E [R233+0x26000], [R162.64], !P0 ;  /* 0x26000000a2e97fae */ /* 0x0003e8000c121848 */
[----:B------:R-:W-:Y:S04]  /*86a0*/  STL.64 [R1+0x2158], R224 ;  /* 0x002158e001007387 */ /* 0x000fe80000100a00 */
[----:B------:R1:W-:Y:S01]  /*86b0*/  LDGSTS.E [R233+0x26080], [R160.64], !P0 ;  /* 0x26080000a0e97fae */ /* 0x0003e2000c121848 */
[----:B------:R-:W-:-:S02]  /*86c0*/  ISETP.GE.U32.AND P0, PT, R0, 0x7fffff04, PT ;  /* 0x7fffff040000780c */ /* 0x000fc40003f06070 */
[----:B------:R-:W-:Y:S01]  /*86d0*/  IADD3 R0, R252, -0x2, RZ ;  /* 0xfffffffefc007810 */ /* 0x000fe20007ffe0ff */
[----:B------:R-:W-:Y:S01]  /*86e0*/  STL.64 [R1+0x2160], R222 ;  /* 0x002160de01007387 */ /* 0x000fe20000100a00 */
[----:B------:R-:W-:-:S03]  /*86f0*/  IMAD.WIDE R154, R152, 0x4, R244 ;  /* 0x00000004989a7825 */ /* 0x000fc600078e02f4 */
[----:B------:R-:W-:Y:S01]  /*8700*/  STL.64 [R1+0x2168], R220 ;  /* 0x002168dc01007387 */ /* 0x000fe20000100a00 */
[----:B------:R-:W-:-:S03]  /*8710*/  IMAD.WIDE R152, R152, 0x4, R242 ;  /* 0x0000000498987825 */ /* 0x000fc600078e02f2 */
[----:B------:R-:W-:Y:S01]  /*8720*/  STL.64 [R1+0x2170], R218 ;  /* 0x002170da01007387 */ /* 0x000fe20000100a00 */
[----:B------:R-:W-:-:S03]  /*8730*/  IMAD R148, R240, 0x6c, RZ ;  /* 0x0000006cf0947824 */ /* 0x000fc600078e02ff */
[----:B------:R-:W-:Y:S04]  /*8740*/  STL.64 [R1+0x2178], R216 ;  /* 0x002178d801007387 */ /* 0x000fe80000100a00 */
        /* <DEDUP_REMOVED lines=8> */
[----:B------:R-:W-:-:S03]  /*87d0*/  IMAD R144, R240, 0x70, RZ ;  /* 0x00000070f0907824 */ /* 0x000fc600078e02ff */
[----:B------:R-:W-:Y:S01]  /*87e0*/  STL.64 [R1+0x2198], R208 ;  /* 0x002198d001007387 */ /* 0x000fe20000100a00 */
[----:B------:R-:W-:-:S03]  /*87f0*/  IMAD.WIDE R148, R148, 0x4, R242 ;  /* 0x0000000494947825 */ /* 0x000fc600078e02f2 */
        /* <DEDUP_REMOVED lines=46> */
[----:B------:R-:W-:Y:S04]  /*8ae0*/  STL.64 [R1+0x2238], R168 ;  /* 0x002238a801007387 */ /* 0x000fe80000100a00 */
[----:B------:R-:W-:Y:S04]  /*8af0*/  STL.64 [R1+0x2240], R166 ;  /* 0x002240a601007387 */ /* 0x000fe80000100a00 */
[----:B------:R1:W-:Y:S04]  /*8b00*/  LDGSTS.E [R233+0x27800], [R138.64], !P5 ;  /* 0x278000008ae97fae */ /* 0x0003e8000e921848 */
[----:B------:R-:W-:Y:S04]  /*8b10*/  STL.64 [R1+0x2248], R164 ;  /* 0x002248a401007387 */ /* 0x000fe80000100a00 */
[----:B------:R3:W-:Y:S01]  /*8b20*/  LDGSTS.E [R233+0x27880], [R136.64], !P5 ;  /* 0x2788000088e97fae */ /* 0x0007e2000e921848 */
[----:B------:R-:W-:-:S02]  /*8b30*/  ISETP.GE.U32.AND P5, PT, R0, 0x7fffff6b, PT ;  /* 0x7fffff6b0000780c */ /* 0x000fc40003fa6070 */
[----:B------:R-:W-:Y:S01]  /*8b40*/  IADD3 R0, R252, -0x1a, RZ ;  /* 0xffffffe6fc007810 */ /* 0x000fe20007ffe0ff */
[----:B------:R-:W-:Y:S01]  /*8b50*/  STL.64 [R1+0x2250], R162 ;  /* 0x002250a201007387 */ /* 0x000fe20000100a00 */
[----:B-1----:R-:W-:-:S03]  /*8b60*/  LOP3.LUT R5, R233, 0x20, RZ, 0x3c, !PT ;  /* 0x00000020e9057812 */ /* 0x002fc600078e3cff */
[----:B------:R-:W-:Y:S01]  /*8b70*/  STL.64 [R1+0x2258], R160 ;  /* 0x002258a001007387 */ /* 0x000fe20000100a00 */
[----:B--2---:R-:W-:-:S03]  /*8b80*/  IMAD.WIDE R8, R240, 0x4, R244 ;  /* 0x00000004f0087825 */ /* 0x004fc600078e02f4 */
[----:B------:R-:W-:Y:S01]  /*8b90*/  STL.64 [R1+0x2260], R158 ;  /* 0x0022609e01007387 */ /* 0x000fe20000100a00 */
[----:B------:R-:W-:-:S03]  /*8ba0*/  IMAD.WIDE R6, R240, 0x4, R242 ;  /* 0x00000004f0067825 */ /* 0x000fc600078e02f2 */
[----:B------:R-:W-:Y:S04]  /*8bb0*/  STL.64 [R1+0x2268], R156 ;  /* 0x0022689c01007387 */ /* 0x000fe80000100a00 */
[----:B------:R1:W-:Y:S01]  /*8bc0*/  LDGSTS.E [R233+0x27c00], [R134.64], !P0 ;  /* 0x27c0000086e97fae */ /* 0x0003e2000c121848 */
[----:B------:R-:W-:-:S03]  /*8bd0*/  IADD3 R4, R252, -0x1e, RZ ;  /* 0xffffffe2fc047810 */ /* 0x000fc60007ffe0ff */
[----:B------:R-:W-:Y:S04]  /*8be0*/  STL.64 [R1+0x2270], R154 ;  /* 0x0022709a01007387 */ /* 0x000fe80000100a00 */
[----:B------:R2:W-:Y:S01]  /*8bf0*/  LDGSTS.E [R233+0x27c80], [R132.64], !P0 ;  /* 0x27c8000084e97fae */ /* 0x0005e2000c121848 */
[----:B------:R-:W-:Y:S01]  /*8c00*/  ISETP.GE.U32.AND P0, PT, R0, 0x7fffff67, PT ;  /* 0x7fffff670000780c */ /* 0x000fe20003f06070 */
[----:B------:R-:W-:Y:S02]  /*8c10*/  IMAD R0, R240, 0x5, RZ ;  /* 0x00000005f0007824 */ /* 0x000fe400078e02ff */
[----:B------:R-:W-:Y:S04]  /*8c20*/  STL.64 [R1+0x2278], R152 ;  /* 0x0022789801007387 */ /* 0x000fe80000100a00 */
[----:B------:R-:W-:Y:S01]  /*8c30*/  STL.64 [R1+0x2280], R150 ;  /* 0x0022809601007387 */ /* 0x000fe20000100a00 */
[----:B------:R-:W-:-:S03]  /*8c40*/  IMAD.WIDE R12, R0, 0x4, R244 ;  /* 0x00000004000c7825 */ /* 0x000fc600078e02f4 */
[----:B------:R-:W-:Y:S01]  /*8c50*/  STL.64 [R1+0x2288], R148 ;  /* 0x0022889401007387 */ /* 0x000fe20000100a00 */
[----:B------:R-:W-:-:S03]  /*8c60*/  IMAD.WIDE R10, R0, 0x4, R242 ;  /* 0x00000004000a7825 */ /* 0x000fc600078e02f2 */
[----:B------:R-:W-:Y:S04]  /*8c70*/  STL.64 [R1+0x2290], R146 ;  /* 0x0022909201007387 */ /* 0x000fe80000100a00 */
        /* <DEDUP_REMOVED lines=8> */
[----:B------:R-:W-:Y:S04]  /*8d00*/  STL.64 [R1+0x22b0], R138 ;  /* 0x0022b08a01007387 */ /* 0x000fe80000100a00 */
[----:B------:R-:W-:Y:S04]  /*8d10*/  STL.64 [R1+0x22b8], R136 ;  /* 0x0022b88801007387 */ /* 0x000fe80000100a00 */
[----:B------:R1:W-:Y:S04]  /*8d20*/  STL.64 [R1+0xb0], R8 ;  /* 0x0000b00801007387 */ /* 0x0003e80000100a00 */
[----:B------:R-:W-:Y:S04]  /*8d30*/  STL.64 [R1+0x22c0], R134 ;  /* 0x0022c08601007387 */ /* 0x000fe80000100a00 */
[----:B------:R2:W-:Y:S04]  /*8d40*/  LDGSTS.E [R5+0x20500], [R12.64], !P4 ;  /* 0x205000000c057fae */ /* 0x0005e8000e121848 */
[----:B------:R2:W-:Y:S01]  /*8d50*/  STL.64 [R1+0xa8], R6 ;  /* 0x0000a80601007387 */ /* 0x0005e20000100a00 */
[----:B-1----:R-:W-:-:S03]  /*8d60*/  IMAD.WIDE R8, R4, 0x4, R244 ;  /* 0x0000000404087825 */ /* 0x002fc600078e02f4 */
[----:B------:R1:W-:Y:S01]  /*8d70*/  LDGSTS.E [R5+0x20580], [R10.64], !P4 ;  /* 0x205800000a057fae */ /* 0x0003e2000e121848 */
[----:B------:R-:W-:Y:S01]  /*8d80*/  ISETP.GE.U32.AND P4, PT, R0, 0x7fffff5f, PT ;  /* 0x7fffff5f0000780c */ /* 0x000fe20003f86070 */
[----:B------:R-:W-:Y:S02]  /*8d90*/  IMAD R0, R240, 0xd, RZ ;  /* 0x0000000df0007824 */ /* 0x000fe400078e02ff */
[----:B------:R-:W-:Y:S01]  /*8da0*/  STL.64 [R1+0x22c8], R132 ;  /* 0x0022c88401007387 */ /* 0x000fe20000100a00 */
[----:B--2---:R-:W-:-:S03]  /*8db0*/  IMAD.WIDE R6, R4, 0x4, R242 ;  /* 0x0000000404067825 */ /* 0x004fc600078e02f2 */
[----:B------:R-:W-:Y:S04]  /*8dc0*/  STL.64 [R1+0x80], R12 ;  /* 0x0000800c01007387 */ /* 0x000fe80000100a00 */
[----:B------:R-:W-:Y:S01]  /*8dd0*/  STL.64 [R1+0x78], R10 ;  /* 0x0000780a01007387 */ /* 0x000fe20000100a00 */
[----:B------:R-:W-:-:S03]  /*8de0*/  IMAD R128, R240, 0x11, RZ ;  /* 0x00000011f0807824 */ /* 0x000fc600078e02ff */
[----:B------:R2:W-:Y:S04]  /*8df0*/  STL.64 [R1+0x50], R8 ;  /* 0x0000500801007387 */ /* 0x0005e80000100a00 */
[----:B------:R2:W-:Y:S04]  /*8e00*/  LDGSTS.E [R5+0x20900], [R8.64], !P6 ;  /* 0x2090000008057fae */ /* 0x0005e8000f121848 */
[----:B------:R1:W-:Y:S04]  /*8e10*/  STL.64 [R1+0x48], R6 ;  /* 0x0000480601007387 */ /* 0x0003e80000100a00 */
[----:B------:R1:W-:Y:S01]  /*8e20*/  LDGSTS.E [R5+0x20980], [R6.64], !P6 ;  /* 0x2098000006057fae */ /* 0x0003e2000f121848 */
[----:B--2---:R-:W-:-:S04]  /*8e30*/  IMAD.WIDE R8, R0, 0x4, R244 ;  /* 0x0000000400087825 */ /* 0x004fc800078e02f4 */
[----:B------:R-:W-:Y:S01]  /*8e40*/  IMAD.WIDE R130, R128, 0x4, R244 ;  /* 0x0000000480827825 */ /* 0x000fe200078e02f4 */
[----:B------:R2:W-:Y:S03]  /*8e50*/  LDGSTS.E [R5+0x20d00], [R8.64], !P2 ;  /* 0x20d0000008057fae */ /* 0x0005e6000d121848 */
[----:B-1----:R-:W-:Y:S01]  /*8e60*/  IMAD.WIDE R6, R0, 0x4, R242 ;  /* 0x0000000400067825 */ /* 0x002fe200078e02f2 */
[----:B------:R-:W-:-:S03]  /*8e70*/  IADD3 R0, R252, -0x2a, RZ ;  /* 0xffffffd6fc007810 */ /* 0x000fc60007ffe0ff */
[----:B------:R-:W-:Y:S01]  /*8e80*/  IMAD.WIDE R128, R128, 0x4, R242 ;  /* 0x0000000480807825 */ /* 0x000fe200078e02f2 */
[----:B------:R1:W-:Y:S01]  /*8e90*/  LDGSTS.E [R5+0x20d80], [R6.64], !P2 ;  /* 0x20d8000006057fae */ /* 0x0003e2000d121848 */
[----:B------:R-:W-:Y:S02]  /*8ea0*/  ISETP.GE.U32.AND P2, PT, R0, 0x7fffff57, PT ;  /* 0x7fffff570000780c */ /* 0x000fe40003f46070 */
[----:B------:R-:W-:Y:S01]  /*8eb0*/  IMAD R124, R240, 0x15, RZ ;  /* 0x00000015f07c7824 */ /* 0x000fe200078e02ff */
[----:B------:R-:W-:Y:S01]  /*8ec0*/  IADD3 R0, R252, -0x2e, RZ ;  /* 0xffffffd2fc007810 */ /* 0x000fe20007ffe0ff */
[----:B------:R1:W-:Y:S01]  /*8ed0*/  LDGSTS.E [R5+0x21100], [R130.64], !P3 ;  /* 0x2110000082057fae */ /* 0x0003e2000d921848 */
[----:B------:R-:W-:Y:S02]  /*8ee0*/  IMAD R120, R240, 0x19, RZ ;  /* 0x00000019f0787824 */ /* 0x000fe400078e02ff */
[----:B------:R-:W-:Y:S01]  /*8ef0*/  IMAD.WIDE R126, R124, 0x4, R244 ;  /* 0x000000047c7e7825 */ /* 0x000fe200078e02f4 */
[----:B------:R1:W-:Y:S01]  /*8f00*/  LDGSTS.E [R5+0x21180], [R128.64], !P3 ;  /* 0x2118000080057fae */ /* 0x0003e2000d921848 */
[----:B------:R-:W-:-:S02]  /*8f10*/  ISETP.GE.U32.AND P3, PT, R0, 0x7fffff53, PT ;  /* 0x7fffff530000780c */ /* 0x000fc40003f66070 */
        /* <DEDUP_REMOVED lines=9> */
[----:B------:R-:W-:Y:S01]  /*8fb0*/  IMAD R116, R240, 0x1d, RZ ;  /* 0x0000001df0747824 */ /* 0x000fe200078e02ff */
[----:B------:R-:W-:Y:S01]  /*8fc0*/  IADD3 R0, R252, -0x36, RZ ;  /* 0xffffffcafc007810 */ /* 0x000fe20007ffe0ff */
[----:B------:R1:W-:Y:S01]  /*8fd0*/  LDGSTS.E [R5+0x21980], [R120.64], !P0 ;  /* 0x2198000078057fae */ /* 0x0003e2000c121848 */
[----:B------:R-:W-:-:S02]  /*8fe0*/  IMAD R112, R240, 0x21, RZ ;  /* 0x00000021f0707824 */ /* 0x000fc400078e02ff */
[----:B------:R-:W-:Y:S01]  /*8ff0*/  IMAD.WIDE R118, R116, 0x4, R244 ;  /* 0x0000000474767825 */ /* 0x000fe200078e02f4 */
[----:B------:R-:W-:Y:S02]  /*9000*/  ISETP.GE.U32.AND P6, PT, R4, 0x7fffff5b, PT ;  /* 0x7fffff5b0400780c */ /* 0x000fe40003fc6070 */
[----:B------:R-:W-:Y:S01]  /*9010*/  ISETP.GE.U32.AND P0, PT, R0, 0x7fffff4b, PT ;  /* 0x7fffff4b0000780c */ /* 0x000fe20003f06070 */
        /* <DEDUP_REMOVED lines=111> */
[----:B------:R2:W-:Y:S01]  /*9710*/  STL.64 [R1+0x20], R8 ;  /* 0x0000200801007387 */ /* 0x0005e20000100a00 */
[----:B------:R-:W-:Y:S02]  /*9720*/  ISETP.GE.U32.AND P4, PT, R0, 0x7fffff0b, PT ;  /* 0x7fffff0b0000780c */ /* 0x000fe40003f86070 */
[----:B------:R-:W-:Y:S01]  /*9730*/  IMAD.WIDE R52, R52, 0x4, R242 ;  /* 0x0000000434347825 */ /* 0x000fe200078e02f2 */
[----:B------:R1:W-:Y:S01]  /*9740*/  STL.64 [R1+0x18], R6 ;  /* 0x0000180601007387 */ /* 0x0003e20000100a00 */
[----:B------:R-:W-:Y:S02]  /*9750*/  IADD3 R0, R252, -0x7a, RZ ;  /* 0xffffff86fc007810 */ /* 0x000fe40007ffe0ff */
[C---:B------:R-:W-:Y:S01]  /*9760*/  IMAD.WIDE R50, R48.reuse, 0x4, R244 ;  /* 0x0000000430327825 */ /* 0x040fe200078e02f4 */
[----:B------:R-:W-:Y:S03]  /*9770*/  STL.64 [R1+0x22d0], R130 ;  /* 0x0022d08201007387 */ /* 0x000fe60000100a00 */
[----:B------:R-:W-:Y:S01]  /*9780*/  IMAD.WIDE R48, R48, 0x4, R242 ;  /* 0x0000000430307825 */ /* 0x000fe200078e02f2 */
[----:B------:R-:W-:Y:S03]  /*9790*/  STL.64 [R1+0x22d8], R128 ;  /* 0x0022d88001007387 */ /* 0x000fe60000100a00 */
[----:B------:R-:W-:Y:S01]  /*97a0*/  IMAD R44, R240, 0x65, RZ ;  /* 0x00000065f02c7824 */ /* 0x000fe200078e02ff */
        /* <DEDUP_REMOVED lines=71> */
[----:B------:R1:W-:Y:S01]  /*9c20*/  LDGSTS.E [R5+0x27500], [R30.64], !P4 ;  /* 0x275000001e057fae */ /* 0x0003e2000e121848 */
[----:B------:R-:W-:-:S03]  /*9c30*/  IMAD R20, R240, 0x7d, RZ ;  /* 0x0000007df0147824 */ /* 0x000fc600078e02ff */
[----:B------:R-:W-:Y:S04]  /*9c40*/  STL.64 [R1+0x23d0], R66 ;  /* 0x0023d04201007387 */ /* 0x000fe80000100a00 */
[----:B------:R1:W-:Y:S01]  /*9c50*/  LDGSTS.E [R5+0x27580], [R28.64], !P4 ;  /* 0x275800001c057fae */ /* 0x0003e2000e121848 */
[----:B------:R-:W-:Y:S02]  /*9c60*/  ISETP.GE.U32.AND P4, PT, R0, 0x7fffff6e, PT ;  /* 0x7fffff6e0000780c */ /* 0x000fe40003f86070 */
[----:B------:R-:W-:Y:S01]  /*9c70*/  IADD3 R0, R252, -0x17, RZ ;  /* 0xffffffe9fc007810 */ /* 0x000fe20007ffe0ff */
[----:B------:R-:W-:Y:S04]  /*9c80*/  STL.64 [R1+0x23d8], R64 ;  /* 0x0023d84001007387 */ /* 0x000fe80000100a00 */
[----:B------:R-:W-:Y:S04]  /*9c90*/  STL.64 [R1+0x23e0], R62 ;  /* 0x0023e03e01007387 */ /* 0x000fe80000100a00 */
[----:B------:R-:W-:Y:S01]  /*9ca0*/  STL.64 [R1+0x23e8], R60 ;  /* 0x0023e83c01007387 */ /* 0x000fe20000100a00 */
[----:B------:R-:W-:-:S03]  /*9cb0*/  IMAD.WIDE R22, R20, 0x4, R244 ;  /* 0x0000000414167825 */ /* 0x000fc600078e02f4 */
[----:B------:R-:W-:Y:S04]  /*9cc0*/  STL.64 [R1+0x23f0], R58 ;  /* 0x0023f03a01007387 */ /* 0x000fe80000100a00 */
[----:B------:R1:W-:Y:S01]  /*9cd0*/  LDGSTS.E [R5+0x27900], [R26.64], !P6 ;  /* 0x279000001a057fae */ /* 0x0003e2000f121848 */
[----:B------:R-:W-:-:S03]  /*9ce0*/  IMAD.WIDE R20, R20, 0x4, R242 ;  /* 0x0000000414147825 */ /* 0x000fc600078e02f2 */
[----:B------:R-:W-:Y:S04]  /*9cf0*/  STL.64 [R1+0x23f8], R56 ;  /* 0x0023f83801007387 */ /* 0x000fe80000100a00 */
[----:B------:R1:W-:Y:S01]  /*9d00*/  LDGSTS.E [R5+0x27980], [R24.64], !P6 ;  /* 0x2798000018057fae */ /* 0x0003e2000f121848 */
[----:B------:R-:W-:Y:S02]  /*9d10*/  ISETP.GE.U32.AND P6, PT, R0, 0x7fffff6a, PT ;  /* 0x7fffff6a0000780c */ /* 0x000fe40003fc6070 */
[----:B------:R-:W-:Y:S01]  /*9d20*/  SHF.L.U32 R0, R240, 0x1, RZ ;  /* 0x00000001f0007819 */ /* 0x000fe200000006ff */
[----:B------:R-:W-:Y:S01]  /*9d30*/  STL.64 [R1+0x2400], R54 ;  /* 0x0024003601007387 */ /* 0x000fe20000100a00 */
[----:B------:R-:W-:-:S03]  /*9d40*/  IADD3 R4, R252, -0x1b, RZ ;  /* 0xffffffe5fc047810 */ /* 0x000fc60007ffe0ff */
[----:B------:R-:W-:Y:S04]  /*9d50*/  STL.64 [R1+0x2408], R52 ;  /* 0x0024083401007387 */ /* 0x000fe80000100a00 */
[----:B------:R-:W-:Y:S01]  /*9d60*/  STL.64 [R1+0x2410], R50 ;  /* 0x0024103201007387 */ /* 0x000fe20000100a00 */
[----:B------:R-:W-:-:S03]  /*9d70*/  LOP3.LUT R132, R233, 0x40, RZ, 0x3c, !PT ;  /* 0x00000040e9847812 */ /* 0x000fc600078e3cff */
[----:B------:R-:W-:Y:S01]  /*9d80*/  STL.64 [R1+0x2418], R48 ;  /* 0x0024183001007387 */ /* 0x000fe20000100a00 */
[----:B--2---:R-:W-:-:S03]  /*9d90*/  IMAD.WIDE R8, R0, 0x4, R244 ;  /* 0x0000000400087825 */ /* 0x004fc600078e02f4 */
[----:B------:R-:W-:Y:S01]  /*9da0*/  STL.64 [R1+0x2420], R46 ;  /* 0x0024202e01007387 */ /* 0x000fe20000100a00 */
[----:B-1----:R-:W-:-:S03]  /*9db0*/  IMAD.WIDE R6, R0, 0x4, R242 ;  /* 0x0000000400067825 */ /* 0x002fc600078e02f2 */
        /* <DEDUP_REMOVED lines=50> */
[----:B------:R2:W-:Y:S02]  /*a0e0*/  STL.64 [R1+0x10], R8 ;  /* 0x0000100801007387 */ /* 0x0005e40000100a00 */
[C---:B------:R-:W-:Y:S02]  /*a0f0*/  IMAD.WIDE R14, R12.reuse, 0x4, R244 ;  /* 0x000000040c0e7825 */ /* 0x040fe400078e02f4 */
[----:B------:R1:W-:Y:S02]  /*a100*/  LDGSTS.E [R132+0x21200], [R18.64], !P4 ;  /* 0x2120000012847fae */ /* 0x0003e4000e121848 */
[----:B------:R-:W-:-:S02]  /*a110*/  IMAD.WIDE R12, R12, 0x4, R242 ;  /* 0x000000040c0c7825 */ /* 0x000fc400078e02f2 */
[----:B------:R1:W-:Y:S01]  /*a120*/  LDGSTS.E [R132+0x21280], [R16.64], !P4 ;  /* 0x2128000010847fae */ /* 0x0003e2000e121848 */
[----:B------:R-:W-:Y:S01]  /*a130*/  ISETP.GE.U32.AND P4, PT, R0, 0x7fffff52, PT ;  /* 0x7fffff520000780c */ /* 0x000fe20003f86070 */
[----:B--2---:R-:W-:Y:S01]  /*a140*/  IMAD R8, R240, 0x1a, RZ ;  /* 0x0000001af0087824 */ /* 0x004fe200078e02ff */
[----:B------:R-:W-:Y:S01]  /*a150*/  IADD3 R0, R252, -0x33, RZ ;  /* 0xffffffcdfc007810 */ /* 0x000fe20007ffe0ff */
[----:B------:R2:W-:Y:S02]  /*a160*/  LDGSTS.E [R132+0x21600], [R14.64], !P6 ;  /* 0x216000000e847fae */ /* 0x0005e4000f121848 */
[----:B------:R-:W-:Y:S01]  /*a170*/  IMAD.WIDE R10, R8, 0x4, R244 ;  /* 0x00000004080a7825 */ /* 0x000fe200078e02f4 */
[----:B------:R-:W-:Y:S01]  /*a180*/  IADD3 R4, R252, -0x27, RZ ;  /* 0xffffffd9fc047810 */ /* 0x000fe20007ffe0ff */
[----:B------:R1:W-:Y:S01]  /*a190*/  LDGSTS.E [R132+0x21680], [R12.64], !P6 ;  /* 0x216800000c847fae */ /* 0x0003e2000f121848 */
[----:B------:R-:W-:Y:S01]  /*a1a0*/  ISETP.GE.U32.AND P6, PT, R0, 0x7fffff4e, PT ;  /* 0x7fffff4e0000780c */ /* 0x000fe20003fc6070 */
[----:B------:R-:W-:Y:S01]  /*a1b0*/  IMAD.WIDE R8, R8, 0x4, R242 ;  /* 0x0000000408087825 */ /* 0x000fe200078e02f2 */
[----:B------:R-:W-:Y:S01]  /*a1c0*/  IADD3 R0, R252, -0x37, RZ ;  /* 0xffffffc9fc007810 */ /* 0x000fe20007ffe0ff */
[----:B------:R1:W-:Y:S01]  /*a1d0*/  LDGSTS.E [R132+0x21a00], [R10.64], !P2 ;  /* 0x21a000000a847fae */ /* 0x0003e2000d121848 */
[----:B------:R-:W-:Y:S01]  /*a1e0*/  ISETP.GE.U32.AND P0, PT, R4, 0x7fffff5a, PT ;  /* 0x7fffff5a0400780c */ /* 0x000fe20003f06070 */
[----:B------:R-:W-:-:S02]  /*a1f0*/  IMAD R4, R240, 0x1e, RZ ;  /* 0x0000001ef0047824 */ /* 0x000fc400078e02ff */
[----:B------:R1:W-:Y:S01]  /*a200*/  LDGSTS.E [R132+0x21a80], [R8.64], !P2 ;  /* 0x21a8000008847fae */ /* 0x0003e2000d121848 */
[----:B------:R-:W-:Y:S01]  /*a210*/  ISETP.GE.U32.AND P2, PT, R0, 0x7fffff4a, PT ;  /* 0x7fffff4a0000780c */ /* 0x000fe20003f46070 */
[----:B------:R-:W-:Y:S02]  /*a220*/  IMAD R0, R240, 0x22, RZ ;  /* 0x00000022f0007824 */ /* 0x000fe400078e02ff */
[----:B------:R1:W-:Y:S02]  /*a230*/  STL.64 [R1+0x8], R6 ;  /* 0x0000080601007387 */ /* 0x0003e40000100a00 */
[C---:B------:R-:W-:Y:S02]  /*a240*/  IMAD.WIDE R22, R0.reuse, 0x4, R244 ;  /* 0x0000000400167825 */ /* 0x040fe400078e02f4 */
[----:B------:R-:W-:Y:S02]  /*a250*/  STL.64 [R1+0x2490], R18 ;  /* 0x0024901201007387 */ /* 0x000fe40000100a00 */
[----:B------:R-:W-:-:S02]  /*a260*/  IMAD.WIDE R20, R0, 0x4, R242 ;  /* 0x0000000400147825 */ /* 0x000fc400078e02f2 */
[----:B------:R-:W-:Y:S02]  /*a270*/  STL.64 [R1+0x2498], R16 ;  /* 0x0024981001007387 */ /* 0x000fe40000100a00 */
[C---:B-1----:R-:W-:Y:S02]  /*a280*/  IMAD.WIDE R6, R4.reuse, 0x4, R244 ;  /* 0x0000000404067825 */ /* 0x042fe400078e02f4 */
[----:B------:R-:W-:Y:S02]  /*a290*/  STL.64 [R1+0x24a0], R14 ;  /* 0x0024a00e01007387 */ /* 0x000fe40000100a00 */
[----:B------:R-:W-:Y:S02]  /*a2a0*/  IMAD.WIDE R4, R4, 0x4, R242 ;  /* 0x0000000404047825 */ /* 0x000fe400078e02f2 */
[----:B------:R-:W-:Y:S04]  /*a2b0*/  STL.64 [R1+0x24a8], R12 ;  /* 0x0024a80c01007387 */ /* 0x000fe80000100a00 */
[----:B------:R1:W-:Y:S04]  /*a2c0*/  STL.64 [R1+0x24b0], R10 ;  /* 0x0024b00a01007387 */ /* 0x0003e80000100a00 */
[----:B------:R-:W-:Y:S04]  /*a2d0*/  STL.64 [R1+0x24b8], R8 ;  /* 0x0024b80801007387 */ /* 0x000fe80000100a00 */
[----:B------:R1:W-:Y:S01]  /*a2e0*/  STL.64 [R1+0x24c0], R6 ;  /* 0x0024c00601007387 */ /* 0x0003e20000100a00 */
[----:B------:R-:W-:-:S03]  /*a2f0*/  IMAD R0, R240, 0x26, RZ ;  /* 0x00000026f0007824 */ /* 0x000fc600078e02ff */
[----:B------:R-:W-:Y:S04]  /*a300*/  STL.64 [R1+0xb8], R22 ;  /* 0x0000b81601007387 */ /* 0x000fe80000100a00 */
[----:B------:R1:W-:Y:S04]  /*a310*/  LDGSTS.E [R132+0x21e00], [R6.64], !P3 ;  /* 0x21e0000006847fae */ /* 0x0003e8000d921848 */
[----:B------:R-:W-:Y:S04]  /*a320*/  STL.64 [R1+0xc0], R20 ;  /* 0x0000c01401007387 */ /* 0x000fe80000100a00 */
[----:B------:R2:W-:Y:S04]  /*a330*/  LDGSTS.E [R132+0x21e80], [R4.64], !P3 ;  /* 0x21e8000004847fae */ /* 0x0005e8000d921848 */
[----:B------:R2:W-:Y:S01]  /*a340*/  STL.64 [R1+0x24c8], R4 ;  /* 0x0024c80401007387 */ /* 0x0005e20000100a00 */
[----:B-1----:R-:W-:-:S03]  /*a350*/  IMAD.WIDE R10, R0, 0x4, R244 ;  /* 0x00000004000a7825 */ /* 0x002fc600078e02f4 */
[----:B------:R1:W-:Y:S01]  /*a360*/  LDGSTS.E [R132+0x22200], [R22.64], !P5 ;  /* 0x2220000016847fae */ /* 0x0003e2000e921848 */
[----:B------:R-:W-:-:S03]  /*a370*/  IMAD R6, R240, 0x2a, RZ ;  /* 0x0000002af0067824 */ /* 0x000fc600078e02ff */
[----:B------:R1:W-:Y:S01]  /*a380*/  LDGSTS.E [R132+0x22280], [R20.64], !P5 ;  /* 0x2228000014847fae */ /* 0x0003e2000e921848 */
[----:B--2---:R-:W-:Y:S01]  /*a390*/  IADD3 R4, R252, -0x3f, RZ ;  /* 0xffffffc1fc047810 */ /* 0x004fe20007ffe0ff */
[----:B------:R-:W-:Y:S02]  /*a3a0*/  IMAD.WIDE R8, R6, 0x4, R244 ;  /* 0x0000000406087825 */ /* 0x000fe400078e02f4 */
[----:B------:R2:W-:Y:S01]  /*a3b0*/  LDGSTS.E [R132+0x22600], [R10.64], !P0 ;  /* 0x226000000a847fae */ /* 0x0005e2000c121848 */
[----:B------:R-:W-:Y:S01]  /*a3c0*/  ISETP.GE.U32.AND P5, PT, R4, 0x7fffff42, PT ;  /* 0x7fffff420400780c */ /* 0x000fe20003fa6070 */
[--C-:B------:R-:W-:Y:S01]  /*a3d0*/  IMAD.WIDE R4, R0, 0x4, R242.reuse ;  /* 0x0000000400047825 */ /* 0x100fe200078e02f2 */
[----:B------:R-:W-:Y:S01]  /*a3e0*/  IADD3 R0, R252, -0x43, RZ ;  /* 0xffffffbdfc007810 */ /* 0x000fe20007ffe0ff */
[----:B------:R2:W-:Y:S02]  /*a3f0*/  STL.64 [R1+0xc8], R10 ;  /* 0x0000c80a01007387 */ /* 0x0005e40000100a00 */
[----:B------:R-:W-:-:S02]  /*a400*/  IMAD.WIDE R6, R6, 0x4, R242 ;  /* 0x0000000406067825 */ /* 0x000fc400078e02f2 */
[----:B------:R1:W-:Y:S01]  /*a410*/  LDGSTS.E [R132+0x22680], [R4.64], !P0 ;  /* 0x2268000004847fae */ /* 0x0003e2000c121848 */
[----:B------:R-:W-:Y:S01]  /*a420*/  ISETP.GE.U32.AND P0, PT, R0, 0x7fffff3e, PT ;  /* 0x7fffff3e0000780c */ /* 0x000fe20003f06070 */
[----:B------:R-:W-:Y:S02]  /*a430*/  IMAD R0, R240, 0x2e, RZ ;  /* 0x0000002ef0007824 */ /* 0x000fe400078e02ff */
[----:B------:R1:W-:Y:S04]  /*a440*/  STL.64 [R1+0x100], R4 ;  /* 0x0001000401007387 */ /* 0x0003e80000100a00 */
[----:B------:R3:W-:Y:S01]  /*a450*/  LDGSTS.E [R132+0x22a00], [R8.64], !P1 ;  /* 0x22a0000008847fae */ /* 0x0007e2000c921848 */
[----:B--2---:R-:W-:-:S03]  /*a460*/  IMAD.WIDE R10, R0, 0x4, R244 ;  /* 0x00000004000a7825 */ /* 0x004fc600078e02f4 */
[----:B------:R-:W-:Y:S01]  /*a470*/  STL.64 [R1+0x110], R8 ;  /* 0x0001100801007387 */ /* 0x000fe20000100a00 */
[----:B-1----:R-:W-:-:S03]  /*a480*/  IADD3 R4, R252, -0x47, RZ ;  /* 0xffffffb9fc047810 */ /* 0x002fc60007ffe0ff */
[----:B------:R1:W-:Y:S01]  /*a490*/  LDGSTS.E [R132+0x22a80], [R6.64], !P1 ;  /* 0x22a8000006847fae */ /* 0x0003e2000c921848 */
[----:B------:R-:W-:-:S03]  /*a4a0*/  ISETP.GE.U32.AND P1, PT, R4, 0x7fffff3a, PT ;  /* 0x7fffff3a0400780c */ /* 0x000fc60003f26070 */
[----:B------:R1:W-:Y:S01]  /*a4b0*/  STL.64 [R1+0x118], R6 ;  /* 0x0001180601007387 */ /* 0x0003e20000100a00 */
[----:B------:R-:W-:Y:S01]  /*a4c0*/  IMAD.WIDE R4, R0, 0x4, R242 ;  /* 0x0000000400047825 */ /* 0x000fe200078e02f2 */
[C---:B------:R-:W-:Y:S02]  /*a4d0*/  IADD3 R0, R252.reuse, -0x4b, RZ ;  /* 0xffffffb5fc007810 */ /* 0x040fe40007ffe0ff */
[----:B------:R-:W-:Y:S01]  /*a4e0*/  IADD3 R24, R252, -0x3b, RZ ;  /* 0xffffffc5fc187810 */ /* 0x000fe20007ffe0ff */
[----:B------:R2:W-:Y:S01]  /*a4f0*/  LDGSTS.E [R132+0x22e00], [R10.64], !P4 ;  /* 0x22e000000a847fae */ /* 0x0005e2000e121848 */
[----:B-1----:R-:W-:-:S03]  /*a500*/  IMAD R6, R240, 0x32, RZ ;  /* 0x00000032f0067824 */ /* 0x002fc600078e02ff */
[----:B------:R2:W-:Y:S01]  /*a510*/  STL.64 [R1+0x120], R10 ;  /* 0x0001200a01007387 */ /* 0x0005e20000100a00 */
[----:B---3--:R-:W-:-:S03]  /*a520*/  IMAD.WIDE R8, R6, 0x4, R244 ;  /* 0x0000000406087825 */ /* 0x008fc600078e02f4 */
[----:B------:R1:W-:Y:S01]  /*a530*/  LDGSTS.E [R132+0x22e80], [R4.64], !P4 ;  /* 0x22e8000004847fae */ /* 0x0003e2000e121848 */
[----:B------:R-:W-:Y:S01]  /*a540*/  ISETP.GE.U32.AND P4, PT, R0, 0x7fffff36, PT ;  /* 0x7fffff360000780c */ /* 0x000fe20003f86070 */
[----:B------:R-:W-:Y:S02]  /*a550*/  IMAD.WIDE R6, R6, 0x4, R242 ;  /* 0x0000000406067825 */ /* 0x000fe400078e02f2 */
[----:B------:R1:W-:Y:S01]  /*a560*/  STL.64 [R1+0x128], R4 ;  /* 0x0001280401007387 */ /* 0x0003e20000100a00 */
[----:B------:R-:W-:Y:S01]  /*a570*/  ISETP.GE.U32.AND P3, PT, R24, 0x7fffff46, PT ;  /* 0x7fffff461800780c */ /* 0x000fe20003f66070 */
[----:B------:R-:W-:Y:S02]  /*a580*/  IMAD R0, R240, 0x36, RZ ;  /* 0x00000036f0007824 */ /* 0x000fe400078e02ff */
[----:B------:R3:W-:Y:S02]  /*a590*/  LDGSTS.E [R132+0x23200], [R8.64], !P6 ;  /* 0x2320000008847fae */ /* 0x0007e4000f121848 */
[----:B--2---:R-:W-:-:S02]  /*a5a0*/  IMAD.WIDE R10, R0, 0x4, R244 ;  /* 0x00000004000a7825 */ /* 0x004fc400078e02f4 */
[----:B------:R-:W-:Y:S01]  /*a5b0*/  STL.64 [R1+0x130], R8 ;  /* 0x0001300801007387 */ /* 0x000fe20000100a00 */
[----:B-1----:R-:W-:-:S03]  /*a5c0*/  IADD3 R4, R252, -0x4f, RZ ;  /* 0xffffffb1fc047810 */ /* 0x002fc60007ffe0ff */
[----:B------:R1:W-:Y:S01]  /*a5d0*/  LDGSTS.E [R132+0x23280], [R6.64], !P6 ;  /* 0x2328000006847fae */ /* 0x0003e2000f121848 */
[----:B------:R-:W-:-:S03]  /*a5e0*/  ISETP.GE.U32.AND P6, PT, R4, 0x7fffff32, PT ;  /* 0x7fffff320400780c */ /* 0x000fc60003fc6070 */
[----:B------:R1:W-:Y:S01]  /*a5f0*/  STL.64 [R1+0x138], R6 ;  /* 0x0001380601007387 */ /* 0x0003e20000100a00 */
[----:B------:R-:W-:Y:S01]  /*a600*/  IMAD.WIDE R4, R0, 0x4, R242 ;  /* 0x0000000400047825 */ /* 0x000fe200078e02f2 */
[----:B------:R-:W-:Y:S02]  /*a610*/  IADD3 R0, R252, -0x53, RZ ;  /* 0xffffffadfc007810 */ /* 0x000fe40007ffe0ff */
[----:B------:R2:W-:Y:S01]  /*a620*/  LDGSTS.E [R132+0x23600], [R10.64], !P2 ;  /* 0x236000000a847fae */ /* 0x0005e2000d121848 */
[----:B-1----:R-:W-:-:S03]  /*a630*/  IMAD R6, R240, 0x3a, RZ ;  /* 0x0000003af0067824 */ /* 0x002fc600078e02ff */
[----:B------:R2:W-:Y:S01]  /*a640*/  STL.64 [R1+0x140], R10 ;  /* 0x0001400a01007387 */ /* 0x0005e20000100a00 */
[----:B---3--:R-:W-:-:S03]  /*a650*/  IMAD.WIDE R8, R6, 0x4, R244 ;  /* 0x0000000406087825 */ /* 0x008fc600078e02f4 */
[----:B------:R1:W-:Y:S01]  /*a660*/  LDGSTS.E [R132+0x23680], [R4.64], !P2 ;  /* 0x2368000004847fae */ /* 0x0003e2000d121848 */
[----:B------:R-:W-:Y:S01]  /*a670*/  ISETP.GE.U32.AND P2, PT, R0, 0x7fffff2e, PT ;  /* 0x7fffff2e0000780c */ /* 0x000fe20003f46070 */
[----:B------:R-:W-:Y:S02]  /*a680*/  IMAD.WIDE R6, R6, 0x4, R242 ;  /* 0x0000000406067825 */ /* 0x000fe400078e02f2 */
[----:B------:R1:W-:Y:S02]  /*a690*/  STL.64 [R1+0x148], R4 ;  /* 0x0001480401007387 */ /* 0x0003e40000100a00 */
        /* <DEDUP_REMOVED lines=129> */
[----:B------:R2:W-:Y:S01]  /*aeb0*/  LDGSTS.E [R132+0x27280], [R6.64], !P3 ;  /* 0x2728000006847fae */ /* 0x0005e2000d921848 */
[----:B-1----:R-:W-:-:S03]  /*aec0*/  IADD3 R4, R252, -0x10, RZ ;  /* 0xfffffff0fc047810 */ /* 0x002fc60007ffe0ff */
[----:B------:R-:W-:Y:S01]  /*aed0*/  STL.64 [R1+0x1e0], R8 ;  /* 0x0001e00801007387 */ /* 0x000fe20000100a00 */
[----:B------:R-:W-:-:S03]  /*aee0*/  ISETP.GE.U32.AND P3, PT, R4, 0x7fffff71, PT ;  /* 0x7fffff710400780c */ /* 0x000fc60003f66070 */
[----:B------:R2:W-:Y:S01]  /*aef0*/  STL.64 [R1+0x1d8], R6 ;  /* 0x0001d80601007387 */ /* 0x0005e20000100a00 */
[----:B------:R-:W-:Y:S01]  /*af00*/  IMAD.WIDE R4, R0, 0x4, R242 ;  /* 0x0000000400047825 */ /* 0x000fe200078e02f2 */
[----:B------:R-:W-:Y:S02]  /*af10*/  IADD3 R0, R252, -0x14, RZ ;  /* 0xffffffecfc007810 */ /* 0x000fe40007ffe0ff */
[----:B------:R1:W-:Y:S04]  /*af20*/  LDGSTS.E [R132+0x27600], [R10.64], !P5 ;  /* 0x276000000a847fae */ /* 0x0003e8000e921848 */
[----:B------:R1:W-:Y:S01]  /*af30*/  LDGSTS.E [R132+0x27680], [R4.64], !P5 ;  /* 0x2768000004847fae */ /* 0x0003e2000e921848 */
[----:B--2---:R-:W-:Y:S01]  /*af40*/  IMAD R6, R240, 0x7a, RZ ;  /* 0x0000007af0067824 */ /* 0x004fe200078e02ff */
[----:B------:R-:W-:-:S02]  /*af50*/  ISETP.GE.U32.AND P5, PT, R0, 0x7fffff6d, PT ;  /* 0x7fffff6d0000780c */ /* 0x000fc40003fa6070 */
[----:B------:R-:W-:Y:S01]  /*af60*/  STL.64 [R1+0x1d0], R10 ;  /* 0x0001d00a01007387 */ /* 0x000fe20000100a00 */
[----:B---3--:R-:W-:-:S03]  /*af70*/  IMAD.WIDE R8, R6, 0x4, R244 ;  /* 0x0000000406087825 */ /* 0x008fc600078e02f4 */
[----:B------:R1:W-:Y:S01]  /*af80*/  STL.64 [R1+0x1c8], R4 ;  /* 0x0001c80401007387 */ /* 0x0003e20000100a00 */
[----:B------:R-:W-:-:S04]  /*af90*/  IMAD.WIDE R6, R6, 0x4, R242 ;  /* 0x0000000406067825 */ /* 0x000fc800078e02f2 */
[----:B------:R-:W-:Y:S01]  /*afa0*/  IMAD R0, R240, 0x7e, RZ ;  /* 0x0000007ef0007824 */ /* 0x000fe200078e02ff */
[----:B------:R-:W-:Y:S03]  /*afb0*/  STL.64 [R1+0x1c0], R8 ;  /* 0x0001c00801007387 */ /* 0x000fe60000100a00 */
[----:B------:R-:W-:Y:S01]  /*afc0*/  IMAD.WIDE R12, R0, 0x4, R244 ;  /* 0x00000004000c7825 */ /* 0x000fe200078e02f4 */
[----:B------:R2:W-:Y:S01]  /*afd0*/  LDGSTS.E [R132+0x27a00], [R8.64], !P0 ;  /* 0x27a0000008847fae */ /* 0x0005e2000c121848 */
[----:B-1----:R-:W-:Y:S02]  /*afe0*/  IADD3 R4, R252, -0x18, RZ ;  /* 0xffffffe8fc047810 */ /* 0x002fe40007ffe0ff */
[----:B------:R-:W-:Y:S01]  /*aff0*/  IMAD.WIDE R10, R0, 0x4, R242 ;  /* 0x00000004000a7825 */ /* 0x000fe200078e02f2 */
[----:B------:R1:W-:Y:S04]  /*b000*/  STL.64 [R1+0x1b8], R6 ;  /* 0x0001b80601007387 */ /* 0x0003e80000100a00 */
[----:B------:R1:W-:Y:S01]  /*b010*/  LDGSTS.E [R132+0x27a80], [R6.64], !P0 ;  /* 0x27a8000006847fae */ /* 0x0003e2000c121848 */
[----:B------:R-:W-:-:S02]  /*b020*/  ISETP.GE.U32.AND P0, PT, R4, 0x7fffff69, PT ;  /* 0x7fffff690400780c */ /* 0x000fc40003f06070 */
[----:B------:R-:W-:Y:S01]  /*b030*/  IADD3 R4, R252, -0x1c, RZ ;  /* 0xffffffe4fc047810 */ /* 0x000fe20007ffe0ff */
[----:B------:R3:W-:Y:S01]  /*b040*/  LDGSTS.E [R132+0x27e00], [R12.64], !P1 ;  /* 0x27e000000c847fae */ /* 0x0007e2000c921848 */
[----:B------:R-:W-:Y:S01]  /*b050*/  LOP3.LUT R5, R233, 0x60, RZ, 0x3c, !PT ;  /* 0x00000060e9057812 */ /* 0x000fe200078e3cff */
[C---:B------:R-:W-:Y:S02]  /*b060*/  IMAD R0, R240.reuse, 0x7, RZ ;  /* 0x00000007f0007824 */ /* 0x040fe400078e02ff */
[----:B------:R3:W-:Y:S01]  /*b070*/  LDGSTS.E [R132+0x27e80], [R10.64], !P1 ;  /* 0x27e800000a847fae */ /* 0x0007e2000c921848 */
[----:B-1----:R-:W-:Y:S01]  /*b080*/  IMAD R6, R240, 0x3, RZ ;  /* 0x00000003f0067824 */ /* 0x002fe200078e02ff */
[----:B------:R-:W-:-:S03]  /*b090*/  ISETP.GE.U32.AND P1, PT, R4, 0x7fffff65, PT ;  /* 0x7fffff650400780c */ /* 0x000fc60003f26070 */
[----:B--2---:R-:W-:Y:S01]  /*b0a0*/  IMAD.WIDE R8, R6, 0x4, R244 ;  /* 0x0000000406087825 */ /* 0x004fe200078e02f4 */
[----:B------:R-:W-:-:S03]  /*b0b0*/  IADD3 R4, R252, -0x20, RZ ;  /* 0xffffffe0fc047810 */ /* 0x000fc60007ffe0ff */
[----:B------:R-:W-:Y:S01]  /*b0c0*/  IMAD.WIDE R6, R6, 0x4, R242 ;  /* 0x0000000406067825 */ /* 0x000fe200078e02f2 */
[----:B------:R1:W-:Y:S04]  /*b0d0*/  LDGSTS.E [R5+0x20300], [R8.64], !P4 ;  /* 0x2030000008057fae */ /* 0x0003e8000e121848 */
[----:B------:R3:W-:Y:S04]  /*b0e0*/  STL.64 [R1+0x1b0], R12 ;  /* 0x0001b00c01007387 */ /* 0x0007e80000100a00 */
[----:B------:R2:W-:Y:S01]  /*b0f0*/  LDGSTS.E [R5+0x20380], [R6.64], !P4 ;  /* 0x2038000006057fae */ /* 0x0005e2000e121848 */
[----:B------:R-:W-:Y:S01]  /*b100*/  ISETP.GE.U32.AND P4, PT, R4, 0x7fffff61, PT ;  /* 0x7fffff610400780c */ /* 0x000fe20003f86070 */
[----:B------:R-:W-:-:S02]  /*b110*/  IMAD R4, R240, 0xb, RZ ;  /* 0x0000000bf0047824 */ /* 0x000fc400078e02ff */
[----:B------:R1:W-:Y:S01]  /*b120*/  STL.64 [R1+0x1a8], R10 ;  /* 0x0001a80a01007387 */ /* 0x0003e20000100a00 */
[----:B---3--:R-:W-:-:S03]  /*b130*/  IMAD.WIDE R12, R0, 0x4, R244 ;  /* 0x00000004000c7825 */ /* 0x008fc600078e02f4 */
[----:B------:R3:W-:Y:S01]  /*b140*/  STL.64 [R1+0x2b0], R8 ;  /* 0x0002b00801007387 */ /* 0x0007e20000100a00 */
[----:B-1----:R-:W-:Y:S01]  /*b150*/  IMAD.WIDE R10, R0, 0x4, R242 ;  /* 0x00000004000a7825 */ /* 0x002fe200078e02f2 */
[----:B------:R-:W-:Y:S02]  /*b160*/  IADD3 R0, R252, -0x24, RZ ;  /* 0xffffffdcfc007810 */ /* 0x000fe40007ffe0ff */
[----:B------:R2:W-:Y:S01]  /*b170*/  STL.64 [R1+0x2b8], R6 ;  /* 0x0002b80601007387 */ /* 0x0005e20000100a00 */
[----:B---3--:R-:W-:-:S03]  /*b180*/  IMAD.WIDE R8, R4, 0x4, R244 ;  /* 0x0000000404087825 */ /* 0x008fc600078e02f4 */
[----:B------:R1:W-:Y:S04]  /*b190*/  LDGSTS.E [R5+0x20700], [R12.64], !P6 ;  /* 0x207000000c057fae */ /* 0x0003e8000f121848 */
[----:B------:R3:W-:Y:S01]  /*b1a0*/  LDGSTS.E [R5+0x20780], [R10.64], !P6 ;  /* 0x207800000a057fae */ /* 0x0007e2000f121848 */
[----:B------:R-:W-:Y:S01]  /*b1b0*/  ISETP.GE.U32.AND P6, PT, R0, 0x7fffff5d, PT ;  /* 0x7fffff5d0000780c */ /* 0x000fe20003fc6070 */
[----:B------:R-:W-:Y:S02]  /*b1c0*/  IMAD R0, R240, 0xf, RZ ;  /* 0x0000000ff0007824 */ /* 0x000fe400078e02ff */
[----:B--2---:R-:W-:Y:S01]  /*b1d0*/  IMAD.WIDE R6, R4, 0x4, R242 ;  /* 0x0000000404067825 */ /* 0x004fe200078e02f2 */
[----:B------:R-:W-:Y:S01]  /*b1e0*/  IADD3 R4, R252, -0x28, RZ ;  /* 0xffffffd8fc047810 */ /* 0x000fe20007ffe0ff */
[----:B------:R2:W-:Y:S04]  /*b1f0*/  LDGSTS.E [R5+0x20b00], [R8.64], !P2 ;  /* 0x20b0000008057fae */ /* 0x0005e8000d121848 */
[----:B------:R1:W-:Y:S04]  /*b200*/  STL.64 [R1+0x2c0], R12 ;  /* 0x0002c00c01007387 */ /* 0x0003e80000100a00 */
[----:B------:R2:W-:Y:S01]  /*b210*/  LDGSTS.E [R5+0x20b80], [R6.64], !P2 ;  /* 0x20b8000006057fae */ /* 0x0005e2000d121848 */
[----:B------:R-:W-:Y:S01]  /*b220*/  ISETP.GE.U32.AND P2, PT, R4, 0x7fffff59, PT ;  /* 0x7fffff590400780c */ /* 0x000fe20003f46070 */
[----:B------:R-:W-:-:S02]  /*b230*/  IMAD R4, R240, 0x13, RZ ;  /* 0x00000013f0047824 */ /* 0x000fc400078e02ff */
[----:B------:R3:W-:Y:S01]  /*b240*/  STL.64 [R1+0x2c8], R10 ;  /* 0x0002c80a01007387 */ /* 0x0007e20000100a00 */
[----:B-1----:R-:W-:-:S03]  /*b250*/  IMAD.WIDE R12, R0, 0x4, R244 ;  /* 0x00000004000c7825 */ /* 0x002fc600078e02f4 */
[----:B------:R2:W-:Y:S01]  /*b260*/  STL.64 [R1+0x2d0], R8 ;  /* 0x0002d00801007387 */ /* 0x0005e20000100a00 */
[----:B---3--:R-:W-:Y:S01]  /*b270*/  IMAD.WIDE R10, R0, 0x4, R242 ;  /* 0x00000004000a7825 */ /* 0x008fe200078e02f2 */
[----:B------:R-:W-:Y:S02]  /*b280*/  IADD3 R0, R252, -0x2c, RZ ;  /* 0xffffffd4fc007810 */ /* 0x000fe40007ffe0ff */
[----:B------:R1:W-:Y:S01]  /*b290*/  STL.64 [R1+0x2d8], R6 ;  /* 0x0002d80601007387 */ /* 0x0003e20000100a00 */
[----:B--2---:R-:W-:-:S03]  /*b2a0*/  IMAD.WIDE R8, R4, 0x4, R244 ;  /* 0x0000000404087825 */ /* 0x004fc600078e02f4 */
[----:B------:R2:W-:Y:S04]  /*b2b0*/  LDGSTS.E [R5+0x20f00], [R12.64], !P3 ;  /* 0x20f000000c057fae */ /* 0x0005e8000d921848 */
[----:B------:R3:W-:Y:S01]  /*b2c0*/  LDGSTS.E [R5+0x20f80], [R10.64], !P3 ;  /* 0x20f800000a057fae */ /* 0x0007e2000d921848 */
[----:B------:R-:W-:Y:S01]  /*b2d0*/  ISETP.GE.U32.AND P3, PT, R0, 0x7fffff55, PT ;  /* 0x7fffff550000780c */ /* 0x000fe20003f66070 */
[----:B------:R-:W-:Y:S02]  /*b2e0*/  IMAD R0, R240, 0x17, RZ ;  /* 0x00000017f0007824 */ /* 0x000fe400078e02ff */
[----:B-1----:R-:W-:Y:S01]  /*b2f0*/  IMAD.WIDE R6, R4, 0x4, R242 ;  /* 0x0000000404067825 */ /* 0x002fe200078e02f2 */
[----:B------:R-:W-:Y:S01]  /*b300*/  IADD3 R4, R252, -0x30, RZ ;  /* 0xffffffd0fc047810 */ /* 0x000fe20007ffe0ff */
[----:B------:R1:W-:Y:S04]  /*b310*/  LDGSTS.E [R5+0x21300], [R8.64], !P5 ;  /* 0x2130000008057fae */ /* 0x0003e8000e921848 */
[----:B------:R2:W-:Y:S04]  /*b320*/  STL.64 [R1+0x398], R12 ;  /* 0x0003980c01007387 */ /* 0x0005e80000100a00 */
[----:B------:R1:W-:Y:S01]  /*b330*/  LDGSTS.E [R5+0x21380], [R6.64], !P5 ;  /* 0x2138000006057fae */ /* 0x0003e2000e921848 */
[----:B------:R-:W-:Y:S01]  /*b340*/  ISETP.GE.U32.AND P5, PT, R4, 0x7fffff51, PT ;  /* 0x7fffff510400780c */ /* 0x000fe20003fa6070 */
[----:B------:R-:W-:-:S02]  /*b350*/  IMAD R4, R240, 0x1b, RZ ;  /* 0x0000001bf0047824 */ /* 0x000fc400078e02ff */
[----:B------:R3:W-:Y:S01]  /*b360*/  STL.64 [R1+0x3b0], R10 ;  /* 0x0003b00a01007387 */ /* 0x0007e20000100a00 */
[----:B--2---:R-:W-:-:S03]  /*b370*/  IMAD.WIDE R12, R0, 0x4, R244 ;  /* 0x00000004000c7825 */ /* 0x004fc600078e02f4 */
[----:B------:R1:W-:Y:S01]  /*b380*/  STL.64 [R1+0x3c8], R8 ;  /* 0x0003c80801007387 */ /* 0x0003e20000100a00 */
[----:B---3--:R-:W-:Y:S01]  /*b390*/  IMAD.WIDE R10, R0, 0x4, R242 ;  /* 0x00000004000a7825 */ /* 0x008fe200078e02f2 */
[----:B------:R-:W-:Y:S02]  /*b3a0*/  IADD3 R0, R252, -0x34, RZ ;  /* 0xffffffccfc007810 */ /* 0x000fe40007ffe0ff */
[----:B------:R2:W-:Y:S01]  /*b3b0*/  STL.64 [R1+0x3e0], R6 ;  /* 0x0003e00601007387 */ /* 0x0005e20000100a00 */
[----:B-1----:R-:W-:-:S03]  /*b3c0*/  IMAD.WIDE R8, R4, 0x4, R244 ;  /* 0x0000000404087825 */ /* 0x002fc600078e02f4 */
        /* <DEDUP_REMOVED lines=165> */
[----:B-1----:R-:W-:Y:S01]  /*be20*/  IMAD.WIDE R6, R4, 0x4, R242 ;  /* 0x0000000404067825 */ /* 0x002fe200078e02f2 */
[----:B------:R-:W-:Y:S01]  /*be30*/  IADD3 R0, R252, -0x81, RZ ;  /* 0xffffff7ffc007810 */ /* 0x000fe20007ffe0ff */
[----:B------:R1:W-:Y:S04]  /*be40*/  LDGSTS.E [R5+0x26300], [R8.64], !P3 ;  /* 0x2630000008057fae */ /* 0x0003e8000d921848 */
[----:B------:R1:W-:Y:S01]  /*be50*/  LDGSTS.E [R5+0x26380], [R6.64], !P3 ;  /* 0x2638000006057fae */ /* 0x0003e2000d921848 */
[----:B------:R-:W-:Y:S01]  /*be60*/  ISETP.GE.U32.AND P3, PT, R0, 0x7fffff00, PT ;  /* 0x7fffff000000780c */ /* 0x000fe20003f66070 */
[----:B------:R-:W-:-:S02]  /*be70*/  IMAD R0, R240, 0x67, RZ ;  /* 0x00000067f0007824 */ /* 0x000fc400078e02ff */
[----:B------:R2:W-:Y:S01]  /*be80*/  STL.64 [R1+0x5e0], R12 ;  /* 0x0005e00c01007387 */ /* 0x0005e20000100a00 */
[----:B------:R-:W-:-:S03]  /*be90*/  IMAD.MOV.U32 R4, RZ, RZ, 0x7f ;  /* 0x0000007fff047424 */ /* 0x000fc600078e00ff */
[----:B------:R3:W-:Y:S01]  /*bea0*/  STL.64 [R1+0x5e8], R10 ;  /* 0x0005e80a01007387 */ /* 0x0007e20000100a00 */
[----:B------:R-:W-:-:S03]  /*beb0*/  IMAD.WIDE R14, R0, 0x4, R244 ;  /* 0x00000004000e7825 */ /* 0x000fc600078e02f4 */
[----:B------:R-:W-:Y:S04]  /*bec0*/  STL.64 [R1+0x628], R8 ;  /* 0x0006280801007387 */ /* 0x000fe80000100a00 */
[----:B------:R1:W-:Y:S01]  /*bed0*/  STL.64 [R1+0x620], R6 ;  /* 0x0006200601007387 */ /* 0x0003e20000100a00 */
[----:B--2---:R-:W-:Y:S01]  /*bee0*/  IMAD.WIDE R12, R0, 0x4, R242 ;  /* 0x00000004000c7825 */ /* 0x004fe200078e02f2 */
[----:B---3--:R-:W-:Y:S02]  /*bef0*/  IADD3 R10, R4, c[0x0][0x180], RZ ;  /* 0x00006000040a7a10 */ /* 0x008fe40007ffe0ff */
[----:B------:R2:W-:Y:S01]  /*bf00*/  LDGSTS.E [R5+0x26700], [R14.64], !P5 ;  /* 0x267000000e057fae */ /* 0x0005e2000e921848 */
[----:B-1----:R-:W-:Y:S01]  /*bf10*/  IMAD R6, R240, 0x6b, RZ ;  /* 0x0000006bf0067824 */ /* 0x002fe200078e02ff */
[----:B------:R-:W-:-:S02]  /*bf20*/  IADD3 R0, R252, -0x85, RZ ;  /* 0xffffff7bfc007810 */ /* 0x000fc40007ffe0ff */
[----:B------:R1:W-:Y:S01]  /*bf30*/  LDGSTS.E [R5+0x26780], [R12.64], !P5 ;  /* 0x267800000c057fae */ /* 0x0003e2000e921848 */
[----:B------:R-:W-:Y:S01]  /*bf40*/  IMAD.WIDE R8, R6, 0x4, R244 ;  /* 0x0000000406087825 */ /* 0x000fe200078e02f4 */
[----:B------:R-:W-:-:S03]  /*bf50*/  ISETP.GT.AND P5, PT, R10, 0x7f, PT ;  /* 0x0000007f0a00780c */ /* 0x000fc60003fa4270 */
[----:B------:R-:W-:Y:S01]  /*bf60*/  IMAD.WIDE R6, R6, 0x4, R242 ;  /* 0x0000000406067825 */ /* 0x000fe200078e02f2 */
[----:B------:R3:W-:Y:S04]  /*bf70*/  LDGSTS.E [R5+0x26b00], [R8.64], !P0 ;  /* 0x26b0000008057fae */ /* 0x0007e8000c121848 */
[----:B------:R1:W-:Y:S01]  /*bf80*/  LDGSTS.E [R5+0x26b80], [R6.64], !P0 ;  /* 0x26b8000006057fae */ /* 0x0003e2000c121848 */
[----:B------:R-:W-:Y:S01]  /*bf90*/  ISETP.GE.U32.AND P0, PT, R0, 0x7ffffefc, PT ;  /* 0x7ffffefc0000780c */ /* 0x000fe20003f06070 */
[----:B------:R-:W-:Y:S01]  /*bfa0*/  IMAD R4, R240, 0x6f, RZ ;  /* 0x0000006ff0047824 */ /* 0x000fe200078e02ff */
[----:B------:R-:W-:Y:S01]  /*bfb0*/  SEL R0, RZ, 0x4, !P5 ;  /* 0x00000004ff007807 */ /* 0x000fe20006800000 */
[----:B------:R-:W-:Y:S01]  /*bfc0*/  STL.64 [R1+0x618], R14 ;  /* 0x0006180e01007387 */ /* 0x000fe20000100a00 */
[----:B------:R-:W-:Y:S01]  /*bfd0*/  ISETP.GE.AND P5, PT, R241, c[0x0][0x180], PT ;  /* 0x00006000f1007a0c */ /* 0x000fe20003fa6270 */
[----:B------:R-:W-:-:S02]  /*bfe0*/  IMAD.WIDE R10, R4, 0x4, R244 ;  /* 0x00000004040a7825 */ /* 0x000fc400078e02f4 */
[----:B------:R-:W-:Y:S04]  /*bff0*/  STL.64 [R1+0x610], R12 ;  /* 0x0006100c01007387 */ /* 0x000fe80000100a00 */
[----:B------:R3:W-:Y:S04]  /*c000*/  STL.64 [R1+0x608], R8 ;  /* 0x0006080801007387 */ /* 0x0007e80000100a00 */
[----:B------:R1:W-:Y:S04]  /*c010*/  STL.64 [R1+0x600], R6 ;  /* 0x0006000601007387 */ /* 0x0003e80000100a00 */
[----:B------:R2:W-:Y:S01]  /*c020*/  LDGSTS.E [R5+0x26f00], [R10.64], !P1 ;  /* 0x26f000000a057fae */ /* 0x0005e2000c921848 */
[----:B---3--:R-:W-:-:S04]  /*c030*/  IMAD.WIDE R8, R4, 0x4, R242 ;  /* 0x0000000404087825 */ /* 0x008fc800078e02f2 */
[----:B------:R-:W-:Y:S01]  /*c040*/  IMAD R4, R240, 0x73, RZ ;  /* 0x00000073f0047824 */ /* 0x000fe200078e02ff */
[----:B-1----:R-:W-:Y:S01]  /*c050*/  SEL R6, R0, RZ, !P5 ;  /* 0x000000ff00067207 */ /* 0x002fe20006800000 */
[----:B------:R2:W-:Y:S02]  /*c060*/  STL.64 [R1+0x5f8], R10 ;  /* 0x0005f80a01007387 */ /* 0x0005e40000100a00 */
[----:B------:R-:W-:Y:S01]  /*c070*/  IMAD.WIDE R12, R4, 0x4, R244 ;  /* 0x00000004040c7825 */ /* 0x000fe200078e02f4 */
[----:B------:R-:W-:Y:S01]  /*c080*/  ISETP.NE.U32.AND P5, PT, R6, RZ, PT ;  /* 0x000000ff0600720c */ /* 0x000fe20003fa5070 */
[----:B------:R1:W-:Y:S02]  /*c090*/  STL.64 [R1+0x5f0], R8 ;  /* 0x0005f00801007387 */ /* 0x0003e40000100a00 */
[----:B------:R-:W-:Y:S02]  /*c0a0*/  IMAD R6, R240, 0x77, RZ ;  /* 0x00000077f0067824 */ /* 0x000fe400078e02ff */
[----:B------:R1:W-:Y:S01]  /*c0b0*/  LDGSTS.E [R5+0x26f80], [R8.64], !P1 ;  /* 0x26f8000008057fae */ /* 0x0003e2000c921848 */
[----:B--2---:R-:W-:-:S03]  /*c0c0*/  IMAD.WIDE R10, R4, 0x4, R242 ;  /* 0x00000004040a7825 */ /* 0x004fc600078e02f2 */
[----:B------:R-:W-:Y:S01]  /*c0d0*/  STL.64 [R1+0x638], R12 ;  /* 0x0006380c01007387 */ /* 0x000fe20000100a00 */
[----:B------:R-:W-:Y:S01]  /*c0e0*/  IADD3 R7, R252, -0x89, RZ ;  /* 0xffffff77fc077810 */ /* 0x000fe20007ffe0ff */
[----:B------:R-:W-:Y:S02]  /*c0f0*/  IMAD.WIDE R16, R6, 0x4, R244 ;  /* 0x0000000406107825 */ /* 0x000fe400078e02f4 */
[----:B------:R2:W-:Y:S02]  /*c100*/  LDGSTS.E [R5+0x27300], [R12.64], !P4 ;  /* 0x273000000c057fae */ /* 0x0005e4000e121848 */
[----:B-1----:R-:W-:Y:S02]  /*c110*/  IMAD R8, R240, 0x7b, RZ ;  /* 0x0000007bf0087824 */ /* 0x002fe400078e02ff */
[----:B------:R1:W-:Y:S01]  /*c120*/  STL.64 [R1+0x630], R10 ;  /* 0x0006300a01007387 */ /* 0x0003e20000100a00 */
[----:B------:R-:W-:-:S03]  /*c130*/  IMAD.WIDE R14, R6, 0x4, R242 ;  /* 0x00000004060e7825 */ /* 0x000fc600078e02f2 */
[----:B------:R1:W-:Y:S01]  /*c140*/  LDGSTS.E [R5+0x27380], [R10.64], !P4 ;  /* 0x273800000a057fae */ /* 0x0003e2000e121848 */
[----:B------:R-:W-:Y:S02]  /*c150*/  ISETP.GE.U32.AND P1, PT, R7, 0x7ffffef8, PT ;  /* 0x7ffffef80700780c */ /* 0x000fe40003f26070 */
[----:B------:R-:W-:Y:S01]  /*c160*/  IADD3 R7, R252, -0x80, RZ ;  /* 0xffffff80fc077810 */ /* 0x000fe20007ffe0ff */
[----:B------:R-:W-:Y:S04]  /*c170*/  STL.64 [R1+0x668], R16 ;  /* 0x0006681001007387 */ /* 0x000fe80000100a00 */
[----:B------:R-:W-:Y:S01]  /*c180*/  STL.64 [R1+0x660], R14 ;  /* 0x0006600e01007387 */ /* 0x000fe20000100a00 */
[----:B-1----:R-:W-:Y:S01]  /*c190*/  IMAD.WIDE R10, R8, 0x4, R244 ;  /* 0x00000004080a7825 */ /* 0x002fe200078e02f4 */
[----:B--2---:R-:W-:-:S02]  /*c1a0*/  LOP3.LUT R12, R241, 0x20, RZ, 0xfc, !PT ;  /* 0x00000020f10c7812 */ /* 0x004fc400078efcff */
[----:B------:R1:W-:Y:S01]  /*c1b0*/  LDGSTS.E [R5+0x27700], [R16.64], !P6 ;  /* 0x2770000010057fae */ /* 0x0003e2000f121848 */
[----:B------:R-:W-:-:S03]  /*c1c0*/  IMAD.WIDE R8, R8, 0x4, R242 ;  /* 0x0000000408087825 */ /* 0x000fc600078e02f2 */
[----:B------:R2:W-:Y:S01]  /*c1d0*/  STL.64 [R1+0x658], R10 ;  /* 0x0006580a01007387 */ /* 0x0005e20000100a00 */
[----:B------:R-:W-:-:S03]  /*c1e0*/  ISETP.GE.U32.AND P4, PT, R7, 0x7fffff01, PT ;  /* 0x7fffff010700780c */ /* 0x000fc60003f86070 */
[----:B------:R-:W3:Y:S01]  /*c1f0*/  LDL.LU R234, [R1+0x33c] ;  /* 0x00033c0001ea7983 */ /* 0x000ee20000300800 */
[----:B------:R-:W-:-:S03]  /*c200*/  LOP3.LUT R7, R241, 0x40, RZ, 0xfc, !PT ;  /* 0x00000040f1077812 */ /* 0x000fc600078efcff */
[----:B------:R1:W-:Y:S01]  /*c210*/  STL.64 [R1+0x650], R8 ;  /* 0x0006500801007387 */ /* 0x0003e20000100a00 */
[----:B------:R-:W-:-:S03]  /*c220*/  LOP3.LUT R6, R241, 0x60, RZ, 0xfc, !PT ;  /* 0x00000060f1067812 */ /* 0x000fc600078efcff */
[----:B------:R-:W3:Y:S04]  /*c230*/  LDL.LU R235, [R1+0x340] ;  /* 0x0003400001eb7983 */ /* 0x000ee80000300800 */
[----:B------:R-:W3:Y:S04]  /*c240*/  LDL.LU R236, [R1+0x338] ;  /* 0x0003380001ec7983 */ /* 0x000ee80000300800 */
[----:B------:R-:W3:Y:S04]  /*c250*/  LDL.LU R241, [R1+0x334] ;  /* 0x0003340001f17983 */ /* 0x000ee80000300800 */
[----:B------:R-:W4:Y:S01]  /*c260*/  LDL.LU R237, [R1+0x330] ;  /* 0x0003300001ed7983 */ /* 0x000f220000300800 */
[----:B------:R-:W-:-:S03]  /*c270*/  IMAD R4, R240, 0x7f, RZ ;  /* 0x0000007ff0047824 */ /* 0x000fc600078e02ff */
[----:B------:R1:W-:Y:S01]  /*c280*/  LDGSTS.E [R5+0x27780], [R14.64], !P6 ;  /* 0x277800000e057fae */ /* 0x0003e2000f121848 */
[----:B------:R-:W-:-:S03]  /*c290*/  ISETP.GE.AND P6, PT, R12, c[0x0][0x180], PT ;  /* 0x000060000c007a0c */ /* 0x000fc60003fc6270 */
[----:B------:R2:W-:Y:S04]  /*c2a0*/  LDGSTS.E [R5+0x27b00], [R10.64], !P2 ;  /* 0x27b000000a057fae */ /* 0x0005e8000d121848 */
[----:B------:R1:W-:Y:S01]  /*c2b0*/  LDGSTS.E [R5+0x27b80], [R8.64], !P2 ;  /* 0x27b8000008057fae */ /* 0x0003e2000d121848 */
[----:B------:R-:W-:-:S03]  /*c2c0*/  ISETP.GE.AND P2, PT, R7, c[0x0][0x180], PT ;  /* 0x0000600007007a0c */ /* 0x000fc60003f46270 */
[----:B------:R-:W4:Y:S01]  /*c2d0*/  LDL.LU R238, [R1+0x32c] ;  /* 0x00032c0001ee7983 */ /* 0x000f220000300800 */
[----:B--2---:R-:W-:Y:S02]  /*c2e0*/  SEL R10, R0, RZ, !P6 ;  /* 0x000000ff000a7207 */ /* 0x004fe40007000000 */
[----:B------:R-:W-:Y:S01]  /*c2f0*/  ISETP.GE.AND P6, PT, R6, c[0x0][0x180], PT ;  /* 0x0000600006007a0c */ /* 0x000fe20003fc6270 */
[C---:B------:R-:W-:Y:S01]  /*c300*/  IMAD.WIDE R6, R4.reuse, 0x4, R242 ;  /* 0x0000000404067825 */ /* 0x040fe200078e02f2 */
[----:B------:R-:W-:Y:S03]  /*c310*/  STL.64 [R1+0x24d0], R244 ;  /* 0x0024d0f401007387 */ /* 0x000fe60000100a00 */
[----:B-1----:R-:W-:Y:S01]  /*c320*/  IMAD.WIDE R8, R4, 0x4, R244 ;  /* 0x0000000404087825 */ /* 0x002fe200078e02f4 */
[----:B------:R-:W-:Y:S04]  /*c330*/  STL.64 [R1+0x24d8], R242 ;  /* 0x0024d8f201007387 */ /* 0x000fe80000100a00 */
[----:B------:R1:W-:Y:S04]  /*c340*/  STL.64 [R1+0x648], R8 ;  /* 0x0006480801007387 */ /* 0x0003e80000100a00 */
[----:B------:R2:W-:Y:S04]  /*c350*/  STL.64 [R1+0x640], R6 ;  /* 0x0006400601007387 */ /* 0x0005e80000100a00 */
[----:B------:R-:W2:Y:S04]  /*c360*/  LDL.LU R239, [R1+0x328] ;  /* 0x0003280001ef7983 */ /* 0x000ea80000300800 */
[----:B------:R-:W2:Y:S01]  /*c370*/  LDL.LU R240, [R1+0x324] ;  /* 0x0003240001f07983 */ /* 0x000ea20000300800 */
[----:B------:R-:W-:-:S02]  /*c380*/  SEL R4, R0, RZ, !P2 ;  /* 0x000000ff00047207 */ /* 0x000fc40005000000 */
[----:B------:R-:W-:Y:S01]  /*c390*/  SEL R0, R0, RZ, !P6 ;  /* 0x000000ff00007207 */ /* 0x000fe20007000000 */
[----:B------:R1:W-:Y:S03]  /*c3a0*/  LDGSTS.E [R5+0x27f00], [R8.64], !P4 ;  /* 0x27f0000008057fae */ /* 0x0003e6000e121848 */
[----:B------:R-:W-:Y:S01]  /*c3b0*/  ISETP.NE.U32.AND P6, PT, R0, RZ, PT ;  /* 0x000000ff0000720c */ /* 0x000fe20003fc5070 */
[----:B------:R1:W-:Y:S01]  /*c3c0*/  LDGSTS.E [R5+0x27f80], [R6.64], !P4 ;  /* 0x27f8000006057fae */ /* 0x0003e2000e121848 */
[----:B------:R-:W-:Y:S02]  /*c3d0*/  ISETP.NE.U32.AND P4, PT, R4, RZ, PT ;  /* 0x000000ff0400720c */ /* 0x000fe40003f85070 */
[C---:B------:R-:W-:Y:S01]  /*c3e0*/  LOP3.LUT R4, R233.reuse, 0x10, RZ, 0x3c, !PT ;  /* 0x00000010e9047812 */ /* 0x040fe200078e3cff */
[----:B------:R-:W0:Y:S01]  /*c3f0*/  LDGDEPBAR ;  /* 0x00000000000079af */ /* 0x000e220000000000 */
[----:B------:R-:W-:-:S02]  /*c400*/  LOP3.LUT R0, R233, 0x30, RZ, 0x3c, !PT ;  /* 0x00000030e9007812 */ /* 0x000fc400078e3cff */
[C---:B------:R-:W-:Y:S02]  /*c410*/  LOP3.LUT R4, R233.reuse, 0x50, RZ, 0x3c, !PT ;  /* 0x00000050e9047812 */ /* 0x040fe400078e3cff */
[----:B------:R-:W-:Y:S01]  /*c420*/  LOP3.LUT R0, R233, 0x70, RZ, 0x3c, !PT ;  /* 0x00000070e9007812 */ /* 0x000fe200078e3cff */
[----:B---3--:R-:W-:Y:S02]  /*c430*/  IMAD R157, R241, c[0x0][0x190], RZ ;  /* 0x00006400f19d7a24 */ /* 0x008fe400078e02ff */
[----:B------:R-:W3:Y:S04]  /*c440*/  LDL.LU R241, [R1+0x320] ;  /* 0x0003200001f17983 */ /* 0x000ee80000300800 */
[----:B------:R-:W1:Y:S04]  /*c450*/  LDL.LU R215, [R1+0x31c] ;  /* 0x00031c0001d77983 */ /* 0x000e680000300800 */
[----:B------:R-:W3:Y:S04]  /*c460*/  LDL.LU R216, [R1+0x318] ;  /* 0x0003180001d87983 */ /* 0x000ee80000300800 */
        /* <DEDUP_REMOVED lines=11> */
[----:B----4-:R-:W4:Y:S04]  /*c520*/  LDL.LU R228, [R1+0x2e8] ;  /* 0x0002e80001e47983 */ /* 0x010f280000300800 */
[----:B------:R-:W4:Y:S04]  /*c530*/  LDL.LU R229, [R1+0x2e4] ;  /* 0x0002e40001e57983 */ /* 0x000f280000300800 */
[----:B------:R-:W4:Y:S04]  /*c540*/  LDL.LU R230, [R1+0x2e0] ;  /* 0x0002e00001e67983 */ /* 0x000f280000300800 */
[----:B------:R-:W4:Y:S01]  /*c550*/  LDL.LU R231, [R1+0x29c] ;  /* 0x00029c0001e77983 */ /* 0x000f220000300800 */
[----:B------:R-:W-:-:S03]  /*c560*/  IMAD R14, R234, c[0x0][0x190], RZ ;  /* 0x00006400ea0e7a24 */ /* 0x000fc600078e02ff */
[----:B------:R-:W4:Y:S01]  /*c570*/  LDL.LU R232, [R1+0x298] ;  /* 0x0002980001e87983 */ /* 0x000f220000300800 */
[----:B------:R-:W-:-:S03]  /*c580*/  IMAD R252, R235, c[0x0][0x190], RZ ;  /* 0x00006400ebfc7a24 */ /* 0x000fc600078e02ff */
[----:B------:R-:W4:Y:S01]  /*c590*/  LDL.LU R233, [R1+0x294] ;  /* 0x0002940001e97983 */ /* 0x000f220000300800 */
[----:B------:R-:W-:-:S03]  /*c5a0*/  IMAD R165, R236, c[0x0][0x190], RZ ;  /* 0x00006400eca57a24 */ /* 0x000fc600078e02ff */
[----:B------:R-:W4:Y:S01]  /*c5b0*/  LDL.LU R234, [R1+0x290] ;  /* 0x0002900001ea7983 */ /* 0x000f220000300800 */
[----:B------:R-:W-:-:S03]  /*c5c0*/  IMAD R149, R237, c[0x0][0x190], RZ ;  /* 0x00006400ed957a24 */ /* 0x000fc600078e02ff */
[----:B------:R-:W4:Y:S04]  /*c5d0*/  LDL.LU R235, [R1+0x28c] ;  /* 0x00028c0001eb7983 */ /* 0x000f280000300800 */
[----:B------:R-:W4:Y:S04]  /*c5e0*/  LDL.LU R236, [R1+0x288] ;  /* 0x0002880001ec7983 */ /* 0x000f280000300800 */
[----:B------:R-:W4:Y:S01]  /*c5f0*/  LDL.LU R237, [R1+0x284] ;  /* 0x0002840001ed7983 */ /* 0x000f220000300800 */
[----:B------:R-:W-:Y:S02]  /*c600*/  IMAD R125, R238, c[0x0][0x190], RZ ;  /* 0x00006400ee7d7a24 */ /* 0x000fe400078e02ff */
[----:B--2---:R-:W-:Y:S01]  /*c610*/  IMAD R123, R239, c[0x0][0x190], RZ ;  /* 0x00006400ef7b7a24 */ /* 0x004fe200078e02ff */
[----:B------:R-:W2:Y:S01]  /*c620*/  LDL.LU R238, [R1+0x280] ;  /* 0x0002800001ee7983 */ /* 0x000ea20000300800 */
[----:B------:R-:W-:-:S03]  /*c630*/  IMAD R122, R240, c[0x0][0x190], RZ ;  /* 0x00006400f07a7a24 */ /* 0x000fc600078e02ff */
[----:B------:R-:W2:Y:S04]  /*c640*/  LDL.LU R239, [R1+0x27c] ;  /* 0x00027c0001ef7983 */ /* 0x000ea80000300800 */
[----:B------:R-:W2:Y:S01]  /*c650*/  LDL.LU R240, [R1+0x278] ;  /* 0x0002780001f07983 */ /* 0x000ea20000300800 */
[----:B------:R-:W-:Y:S01]  /*c660*/  ISETP.NE.U32.AND P2, PT, R10, RZ, PT ;  /* 0x000000ff0a00720c */ /* 0x000fe20003f45070 */
[----:B---3--:R-:W-:Y:S02]  /*c670*/  IMAD R124, R241, c[0x0][0x190], RZ ;  /* 0x00006400f17c7a24 */ /* 0x008fe400078e02ff */
[----:B------:R-:W3:Y:S01]  /*c680*/  LDL.LU R241, [R1+0x274] ;  /* 0x0002740001f17983 */ /* 0x000ee20000300800 */
[----:B-1----:R-:W-:-:S05]  /*c690*/  IMAD R9, R215, c[0x0][0x190], RZ ;  /* 0x00006400d7097a24 */ /* 0x002fca00078e02ff */
[----:B------:R-:W-:Y:S01]  /*c6a0*/  STL [R1+0x588], R9 ;  /* 0x0005880901007387 */ /* 0x000fe20000100800 */
[----:B------:R-:W-:Y:S02]  /*c6b0*/  IMAD R141, R216, c[0x0][0x190], RZ ;  /* 0x00006400d88d7a24 */ /* 0x000fe400078e02ff */
[----:B------:R-:W-:Y:S02]  /*c6c0*/  IMAD R133, R217, c[0x0][0x190], RZ ;  /* 0x00006400d9857a24 */ /* 0x000fe400078e02ff */
[----:B------:R-:W-:Y:S02]  /*c6d0*/  IMAD R131, R218, c[0x0][0x190], RZ ;  /* 0x00006400da837a24 */ /* 0x000fe400078e02ff */
[----:B------:R-:W-:Y:S02]  /*c6e0*/  IMAD R130, R219, c[0x0][0x190], RZ ;  /* 0x00006400db827a24 */ /* 0x000fe400078e02ff */
[----:B------:R-:W-:-:S05]  /*c6f0*/  IMAD R8, R223, c[0x0][0x190], RZ ;  /* 0x00006400df087a24 */ /* 0x000fca00078e02ff */
[----:B------:R-:W-:Y:S01]  /*c700*/  STL [R1+0x530], R8 ;  /* 0x0005300801007387 */ /* 0x000fe20000100800 */
[----:B------:R-:W-:Y:S02]  /*c710*/  IMAD R5, R220, c[0x0][0x190], RZ ;  /* 0x00006400dc057a24 */ /* 0x000fe400078e02ff */
[----:B------:R-:W-:Y:S02]  /*c720*/  IMAD R4, R221, c[0x0][0x190], RZ ;  /* 0x00006400dd047a24 */ /* 0x000fe400078e02ff */
[----:B------:R-:W-:Y:S02]  /*c730*/  IMAD R132, R222, c[0x0][0x190], RZ ;  /* 0x00006400de847a24 */ /* 0x000fe400078e02ff */
[----:B----4-:R-:W-:-:S05]  /*c740*/  IMAD R7, R231, c[0x0][0x190], RZ ;  /* 0x00006400e7077a24 */ /* 0x010fca00078e02ff */
[----:B------:R-:W-:Y:S04]  /*c750*/  STL [R1+0x500], R7 ;  /* 0x0005000701007387 */ /* 0x000fe80000100800 */
[----:B------:R-:W4:Y:S04]  /*c760*/  LDL.LU R212, [R1+0x270] ;  /* 0x0002700001d47983 */ /* 0x000f280000300800 */
        /* <DEDUP_REMOVED lines=34> */
[----:B------:R-:W4:Y:S04]  /*c990*/  LDL.LU R234, [R1+0x360] ;  /* 0x0003600001ea7983 */ /* 0x000f280000300800 */
[----:B------:R-:W4:Y:S01]  /*c9a0*/  LDL.LU R235, [R1+0x364] ;  /* 0x0003640001eb7983 */ /* 0x000f220000300800 */
[----:B------:R-:W-:-:S03]  /*c9b0*/  IMAD R18, R236, c[0x0][0x190], RZ ;  /* 0x00006400ec127a24 */ /* 0x000fc600078e02ff */
[----:B------:R-:W4:Y:S01]  /*c9c0*/  LDL.LU R236, [R1+0x368] ;  /* 0x0003680001ec7983 */ /* 0x000f220000300800 */
[----:B--2---:R-:W-:Y:S02]  /*c9d0*/  IMAD R148, R238, c[0x0][0x190], RZ ;  /* 0x00006400ee947a24 */ /* 0x004fe400078e02ff */
[----:B------:R-:W-:Y:S01]  /*c9e0*/  IMAD R6, R239, c[0x0][0x190], RZ ;  /* 0x00006400ef067a24 */ /* 0x000fe200078e02ff */
[----:B------:R-:W2:Y:S01]  /*c9f0*/  LDL.LU R238, [R1+0x36c] ;  /* 0x00036c0001ee7983 */ /* 0x000ea20000300800 */
[----:B------:R-:W-:-:S03]  /*ca00*/  IMAD R155, R240, c[0x0][0x190], RZ ;  /* 0x00006400f09b7a24 */ /* 0x000fc600078e02ff */
[----:B------:R-:W2:Y:S04]  /*ca10*/  LDL.LU R239, [R1+0x3ec] ;  /* 0x0003ec0001ef7983 */ /* 0x000ea80000300800 */
[----:B------:R-:W2:Y:S01]  /*ca20*/  LDL.LU R240, [R1+0x4b4] ;  /* 0x0004b40001f07983 */ /* 0x000ea20000300800 */
[----:B---3--:R-:W-:-:S03]  /*ca30*/  IMAD R154, R241, c[0x0][0x190], RZ ;  /* 0x00006400f19a7a24 */ /* 0x008fc600078e02ff */
[----:B------:R-:W3:Y:S04]  /*ca40*/  LDL.LU R241, [R1+0x4b8] ;  /* 0x0004b80001f17983 */ /* 0x000ee80000300800 */
[----:B------:R-:W-:Y:S04]  /*ca50*/  STL [R1+0x4d8], R6 ;  /* 0x0004d80601007387 */ /* 0x000fe80000100800 */
[----:B------:R-:W3:Y:S04]  /*ca60*/  LDL.LU R209, [R1+0x4bc] ;  /* 0x0004bc0001d17983 */ /* 0x000ee80000300800 */
[----:B------:R-:W3:Y:S04]  /*ca70*/  LDL.LU R210, [R1+0x4c8] ;  /* 0x0004c80001d27983 */ /* 0x000ee80000300800 */
[----:B------:R-:W3:Y:S01]  /*ca80*/  LDL.LU R211, [R1+0x4cc] ;  /* 0x0004cc0001d37983 */ /* 0x000ee20000300800 */
[----:B----4-:R-:W-:-:S03]  /*ca90*/  IMAD R29, R212, c[0x0][0x190], RZ ;  /* 0x00006400d41d7a24 */ /* 0x010fc600078e02ff */
[----:B------:R-:W4:Y:S01]  /*caa0*/  LDL.LU R212, [R1+0x4dc] ;  /* 0x0004dc0001d47983 */ /* 0x000f220000300800 */
[----:B------:R-:W-:-:S03]  /*cab0*/  IMAD R27, R213, c[0x0][0x190], RZ ;  /* 0x00006400d51b7a24 */ /* 0x000fc600078e02ff */
[----:B------:R-:W4:Y:S01]  /*cac0*/  LDL.LU R213, [R1+0x4e0] ;  /* 0x0004e00001d57983 */ /* 0x000f220000300800 */
[----:B------:R-:W-:-:S03]  /*cad0*/  IMAD R26, R214, c[0x0][0x190], RZ ;  /* 0x00006400d61a7a24 */ /* 0x000fc600078e02ff */
[----:B------:R-:W4:Y:S01]  /*cae0*/  LDL.LU R214, [R1+0x4e4] ;  /* 0x0004e40001d67983 */ /* 0x000f220000300800 */
[----:B------:R-:W-:-:S03]  /*caf0*/  IMAD R28, R215, c[0x0][0x190], RZ ;  /* 0x00006400d71c7a24 */ /* 0x000fc600078e02ff */
[----:B------:R-:W4:Y:S01]  /*cb00*/  LDL.LU R215, [R1+0x4f0] ;  /* 0x0004f00001d77983 */ /* 0x000f220000300800 */
[----:B------:R-:W-:Y:S02]  /*cb10*/  IMAD R156, R216, c[0x0][0x190], RZ ;  /* 0x00006400d89c7a24 */ /* 0x000fe400078e02ff */
[----:B------:R-:W-:Y:S02]  /*cb20*/  IMAD R245, R217, c[0x0][0x190], RZ ;  /* 0x00006400d9f57a24 */ /* 0x000fe400078e02ff */
[----:B------:R-:W-:Y:S02]  /*cb30*/  IMAD R163, R218, c[0x0][0x190], RZ ;  /* 0x00006400daa37a24 */ /* 0x000fe400078e02ff */
[----:B------:R-:W-:Y:S02]  /*cb40*/  IMAD R162, R219, c[0x0][0x190], RZ ;  /* 0x00006400dba27a24 */ /* 0x000fe400078e02ff */
[----:B------:R-:W-:Y:S02]  /*cb50*/  IMAD R35, R221, c[0x0][0x190], RZ ;  /* 0x00006400dd237a24 */ /* 0x000fe400078e02ff */
        /* <DEDUP_REMOVED lines=38> */
[----:B------:R-:W-:Y:S02]  /*cdc0*/  IMAD R43, R229, c[0x0][0x190], RZ ;  /* 0x00006400e52b7a24 */ /* 0x000fe400078e02ff */
[----:B------:R-:W-:Y:S01]  /*cdd0*/  IMAD R180, R240, c[0x0][0x190], RZ ;  /* 0x00006400f0b47a24 */ /* 0x000fe200078e02ff */
[----:B------:R-:W2:Y:S04]  /*cde0*/  LDL.LU R239, [R1+0x59c] ;  /* 0x00059c0001ef7983 */ /* 0x000ea80000300800 */
[----:B------:R-:W2:Y:S01]  /*cdf0*/  LDL.LU R240, [R1+0x5a0] ;  /* 0x0005a00001f07983 */ /* 0x000ea20000300800 */
[----:B---3--:R-:W-:-:S03]  /*ce00*/  IMAD R229, R241, c[0x0][0x190], RZ ;  /* 0x00006400f1e57a24 */ /* 0x008fc600078e02ff */
[----:B------:R-:W3:Y:S04]  /*ce10*/  LDL.LU R241, [R1+0x5a4] ;  /* 0x0005a40001f17983 */ /* 0x000ee80000300800 */
[----:B------:R-:W3:Y:S01]  /*ce20*/  LDL.LU R200, [R1+0x5b0] ;  /* 0x0005b00001c87983 */ /* 0x000ee20000300800 */
[----:B------:R-:W-:Y:S02]  /*ce30*/  IMAD R187, R209, c[0x0][0x190], RZ ;  /* 0x00006400d1bb7a24 */ /* 0x000fe400078e02ff */
[----:B------:R-:W-:Y:S02]  /*ce40*/  IMAD R186, R210, c[0x0][0x190], RZ ;  /* 0x00006400d2ba7a24 */ /* 0x000fe400078e02ff */
[----:B------:R-:W-:Y:S02]  /*ce50*/  IMAD R61, R211, c[0x0][0x190], RZ ;  /* 0x00006400d33d7a24 */ /* 0x000fe400078e02ff */
[----:B----4-:R-:W-:-:S02]  /*ce60*/  IMAD R60, R214, c[0x0][0x190], RZ ;  /* 0x00006400d63c7a24 */ /* 0x010fc400078e02ff */
[----:B------:R-:W-:Y:S02]  /*ce70*/  IMAD R188, R215, c[0x0][0x190], RZ ;  /* 0x00006400d7bc7a24 */ /* 0x000fe400078e02ff */
[----:B------:R-:W-:Y:S02]  /*ce80*/  IMAD R58, R213, c[0x0][0x190], RZ ;  /* 0x00006400d53a7a24 */ /* 0x000fe400078e02ff */
[----:B------:R-:W-:Y:S02]  /*ce90*/  IMAD R69, R218, c[0x0][0x190], RZ ;  /* 0x00006400da457a24 */ /* 0x000fe400078e02ff */
[----:B------:R-:W-:Y:S02]  /*cea0*/  IMAD R67, R219, c[0x0][0x190], RZ ;  /* 0x00006400db437a24 */ /* 0x000fe400078e02ff */
[----:B------:R-:W4:Y:S04]  /*ceb0*/  LDL.LU R219, [R1+0x5b4] ;  /* 0x0005b40001db7983 */ /* 0x000f280000300800 */
        /* <DEDUP_REMOVED lines=21> */
[----:B------:R-:W-:Y:S01]  /*d010*/  IMAD R210, R235, c[0x0][0x190], RZ ;  /* 0x00006400ebd27a24 */ /* 0x000fe200078e02ff */
        /* <DEDUP_REMOVED lines=18> */
[----:B------:R-:W-:-:S02]  /*d140*/  IMAD R205, R233, c[0x0][0x190], RZ ;  /* 0x00006400e9cd7a24 */ /* 0x000fc400078e02ff */
[----:B--2---:R-:W-:Y:S01]  /*d150*/  IMAD R83, R238, c[0x0][0x190], RZ ;  /* 0x00006400ee537a24 */ /* 0x004fe200078e02ff */
[----:B------:R-:W2:Y:S01]  /*d160*/  LDL.LU R233, [R1+0x6d4] ;  /* 0x0006d40001e97983 */ /* 0x000ea20000300800 */
[----:B------:R-:W-:Y:S02]  /*d170*/  IMAD R82, R239, c[0x0][0x190], RZ ;  /* 0x00006400ef527a24 */ /* 0x000fe400078e02ff */
[----:B------:R-:W-:Y:S01]  /*d180*/  IMAD.WIDE R16, R14, 0x4, R2 ;  /* 0x000000040e107825 */ /* 0x000fe200078e0202 */
[----:B------:R-:W2:Y:S03]  /*d190*/  LDL.LU R238, [R1+0x6d8] ;  /* 0x0006d80001ee7983 */ /* 0x000ea60000300800 */
[----:B------:R-:W-:Y:S01]  /*d1a0*/  IMAD R59, R212, c[0x0][0x190], RZ ;  /* 0x00006400d43b7a24 */ /* 0x000fe200078e02ff */
[----:B------:R-:W2:Y:S01]  /*d1b0*/  LDL.LU R239, [R1+0x6dc] ;  /* 0x0006dc0001ef7983 */ /* 0x000ea20000300800 */
[----:B------:R-:W-:-:S03]  /*d1c0*/  IMAD R84, R240, c[0x0][0x190], RZ ;  /* 0x00006400f0547a24 */ /* 0x000fc600078e02ff */
[----:B------:R-:W2:Y:S01]  /*d1d0*/  LDL.LU R240, [R1+0x6e0] ;  /* 0x0006e00001f07983 */ /* 0x000ea20000300800 */
[----:B------:R-:W-:-:S04]  /*d1e0*/  IMAD.WIDE R24, R14, 0x4, R246 ;  /* 0x000000040e187825 */ /* 0x000fc800078e02f6 */
[----:B------:R-:W-:-:S04]  /*d1f0*/  IMAD.WIDE R22, R14, 0x4, R248 ;  /* 0x000000040e167825 */ /* 0x000fc800078e02f8 */
[----:B------:R-:W-:Y:S02]  /*d200*/  IMAD R237, R237, c[0x0][0x190], RZ ;  /* 0x00006400eded7a24 */ /* 0x000fe400078e02ff */
[----:B------:R-:W-:Y:S02]  /*d210*/  IMAD R221, R221, c[0x0][0x190], RZ ;  /* 0x00006400dddd7a24 */ /* 0x000fe400078e02ff */
[----:B------:R-:W-:-:S04]  /*d220*/  IMAD.WIDE R118, R124, 0x4, R2 ;  /* 0x000000047c767825 */ /* 0x000fc800078e0202 */
[----:B---3--:R-:W-:Y:S02]  /*d230*/  IMAD R212, R241, c[0x0][0x190], RZ ;  /* 0x00006400f1d47a24 */ /* 0x008fe400078e02ff */
[----:B------:R-:W3:Y:S01]  /*d240*/  LDL.LU R241, [R1+0x6e4] ;  /* 0x0006e40001f17983 */ /* 0x000ee20000300800 */
[----:B------:R-:W-:Y:S02]  /*d250*/  IMAD R197, R200, c[0x0][0x190], RZ ;  /* 0x00006400c8c57a24 */ /* 0x000fe400078e02ff */
[----:B------:R-:W-:-:S04]  /*d260*/  IMAD.WIDE R126, R132, 0x4, R2 ;  /* 0x00000004847e7825 */ /* 0x000fc800078e0202 */
[----:B------:R-:W-:-:S04]  /*d270*/  IMAD.WIDE R134, R140, 0x4, R2 ;  /* 0x000000048c867825 */ /* 0x000fc800078e0202 */
[----:B------:R-:W-:-:S04]  /*d280*/  IMAD.WIDE R142, R148, 0x4, R2 ;  /* 0x00000004948e7825 */ /* 0x000fc800078e0202 */
[----:B------:R-:W-:-:S04]  /*d290*/  IMAD.WIDE R150, R156, 0x4, R2 ;  /* 0x000000049c967825 */ /* 0x000fc800078e0202 */
[----:B------:R-:W-:-:S04]  /*d2a0*/  IMAD.WIDE R30, R36, 0x4, R2 ;  /* 0x00000004241e7825 */ /* 0x000fc800078e0202 */
[----:B------:R-:W-:-:S04]  /*d2b0*/  IMAD.WIDE R158, R164, 0x4, R2 ;  /* 0x00000004a49e7825 */ /* 0x000fc800078e0202 */
[----:B------:R-:W-:-:S04]  /*d2c0*/  IMAD.WIDE R38, R44, 0x4, R2 ;  /* 0x000000042c267825 */ /* 0x000fc800078e0202 */
[----:B----4-:R-:W-:Y:S02]  /*d2d0*/  IMAD R189, R209, c[0x0][0x190], RZ ;  /* 0x00006400d1bd7a24 */ /* 0x010fe400078e02ff */
[----:B------:R-:W-:Y:S02]  /*d2e0*/  IMAD R181, R222, c[0x0][0x190], RZ ;  /* 0x00006400deb57a24 */ /* 0x000fe400078e02ff */
[----:B------:R-:W-:-:S05]  /*d2f0*/  IMAD R0, R232, c[0x0][0x190], RZ ;  /* 0x00006400e8007a24 */ /* 0x000fca00078e02ff */
[----:B------:R-:W-:Y:S04]  /*d300*/  STL [R1+0xe4], R0 ;  /* 0x0000e40001007387 */ /* 0x000fe80000100800 */
[----:B------:R1:W-:Y:S04]  /*d310*/  STL.64 [R1+0x9c8], R16 ;  /* 0x0009c81001007387 */ /* 0x0003e80000100a00 */
[----:B------:R-:W-:Y:S04]  /*d320*/  STL.64 [R1+0x9d8], R24 ;  /* 0x0009d81801007387 */ /* 0x000fe80000100a00 */
[----:B------:R-:W-:Y:S01]  /*d330*/  STL.64 [R1+0x9e8], R22 ;  /* 0x0009e81601007387 */ /* 0x000fe20000100a00 */
[----:B-1----:R-:W-:-:S04]  /*d340*/  IMAD.WIDE R16, R14, 0x4, R250 ;  /* 0x000000040e107825 */ /* 0x002fc800078e02fa */
[--C-:B------:R-:W-:Y:S01]  /*d350*/  IMAD.WIDE R14, R9, 0x4, R2.reuse ;  /* 0x00000004090e7825 */ /* 0x100fe200078e0202 */
[----:B------:R1:W-:Y:S03]  /*d360*/  STL.64 [R1+0x9f0], R16 ;  /* 0x0009f01001007387 */ /* 0x0003e60000100a00 */
[--C-:B------:R-:W-:Y:S01]  /*d370*/  IMAD.WIDE R8, R8, 0x4, R2.reuse ;  /* 0x0000000408087825 */ /* 0x100fe200078e0202 */
[----:B------:R4:W-:Y:S04]  /*d380*/  STL.64 [R1+0xaf0], R14 ;  /* 0x000af00e01007387 */ /* 0x0009e80000100a00 */
[----:B------:R2:W-:Y:S01]  /*d390*/  STL.64 [R1+0xc20], R8 ;  /* 0x000c200801007387 */ /* 0x0005e20000100a00 */
[----:B-1----:R-:W-:-:S04]  /*d3a0*/  IMAD.WIDE R16, R7, 0x4, R2 ;  /* 0x0000000407107825 */ /* 0x002fc800078e0202 */
[--C-:B----4-:R-:W-:Y:S01]  /*d3b0*/  IMAD.WIDE R14, R6, 0x4, R2.reuse ;  /* 0x00000004060e7825 */ /* 0x110fe200078e0202 */
[----:B------:R-:W-:Y:S03]  /*d3c0*/  STL.64 [R1+0xd20], R16 ;  /* 0x000d201001007387 */ /* 0x000fe60000100a00 */
[--C-:B--2---:R-:W-:Y:S01]  /*d3d0*/  IMAD.WIDE R8, R245, 0x4, R2.reuse ;  /* 0x00000004f5087825 */ /* 0x104fe200078e0202 */
[----:B------:R1:W-:Y:S03]  /*d3e0*/  STL.64 [R1+0xe20], R14 ;  /* 0x000e200e01007387 */ /* 0x0003e60000100a00 */
[--C-:B------:R-:W-:Y:S01]  /*d3f0*/  IMAD.WIDE R6, R244, 0x4, R2.reuse ;  /* 0x00000004f4067825 */ /* 0x100fe200078e0202 */
[----:B------:R2:W-:Y:S04]  /*d400*/  STL.64 [R1+0xf20], R8 ;  /* 0x000f200801007387 */ /* 0x0005e80000100a00 */
[----:B------:R4:W-:Y:S01]  /*d410*/  STL.64 [R1+0x1020], R6 ;  /* 0x0010200601007387 */ /* 0x0009e20000100a00 */
[----:B-1----:R-:W-:-:S04]  /*d420*/  IMAD.WIDE R14, R237, 0x4, R2 ;  /* 0x00000004ed0e7825 */ /* 0x002fc800078e0202 */
[--C-:B--2---:R-:W-:Y:S01]  /*d430*/  IMAD.WIDE R8, R229, 0x4, R2.reuse ;  /* 0x00000004e5087825 */ /* 0x104fe200078e0202 */
[----:B------:R1:W-:Y:S03]  /*d440*/  STL.64 [R1+0x1120], R14 ;  /* 0x0011200e01007387 */ /* 0x0003e60000100a00 */
[--C-:B----4-:R-:W-:Y:S01]  /*d450*/  IMAD.WIDE R6, R221, 0x4, R2.reuse ;  /* 0x00000004dd067825 */ /* 0x110fe200078e0202 */
[----:B------:R2:W-:Y:S04]  /*d460*/  STL.64 [R1+0x1220], R8 ;  /* 0x0012200801007387 */ /* 0x0005e80000100a00 */
[----:B------:R4:W-:Y:S01]  /*d470*/  STL.64 [R1+0x1320], R6 ;  /* 0x0013200601007387 */ /* 0x0009e20000100a00 */
[----:B-1----:R-:W-:-:S04]  /*d480*/  IMAD.WIDE R14, R213, 0x4, R2 ;  /* 0x00000004d50e7825 */ /* 0x002fc800078e0202 */
[--C-:B--2---:R-:W-:Y:S01]  /*d490*/  IMAD.WIDE R8, R205, 0x4, R2.reuse ;  /* 0x00000004cd087825 */ /* 0x104fe200078e0202 */
[----:B------:R1:W-:Y:S03]  /*d4a0*/  STL.64 [R1+0x1420], R14 ;  /* 0x0014200e01007387 */ /* 0x0003e60000100a00 */
[--C-:B----4-:R-:W-:Y:S01]  /*d4b0*/  IMAD.WIDE R6, R197, 0x4, R2.reuse ;  /* 0x00000004c5067825 */ /* 0x110fe200078e0202 */
[----:B------:R2:W-:Y:S03]  /*d4c0*/  STL.64 [R1+0x1520], R8 ;  /* 0x0015200801007387 */ /* 0x0005e60000100a00 */
[----:B------:R-:W-:Y:S01]  /*d4d0*/  IMAD R173, R231, c[0x0][0x190], RZ ;  /* 0x00006400e7ad7a24 */ /* 0x000fe200078e02ff */
        /* <DEDUP_REMOVED lines=21> */
[----:B------:R-:W-:Y:S03]  /*d630*/  STL.64 [R1+0xb20], R14 ;  /* 0x000b200e01007387 */ /* 0x000fe60000100a00 */
[--C-:B----4-:R-:W-:Y:S01]  /*d640*/  IMAD.WIDE R6, R131, 0x4, R2.reuse ;  /* 0x0000000483067825 */ /* 0x110fe200078e0202 */
[----:B------:R-:W-:Y:S04]  /*d650*/  STL.64 [R1+0xac0], R118 ;  /* 0x000ac07601007387 */ /* 0x000fe80000100a00 */
[----:B------:R1:W-:Y:S04]  /*d660*/  STL.64 [R1+0xb40], R8 ;  /* 0x000b400801007387 */ /* 0x0003e80000100a00 */
[----:B------:R2:W-:Y:S04]  /*d670*/  STL.64 [R1+0x24e0], R118 ;  /* 0x0024e07601007387 */ /* 0x0005e80000100a00 */
[----:B------:R4:W-:Y:S01]  /*d680*/  STL.64 [R1+0xb60], R6 ;  /* 0x000b600601007387 */ /* 0x0009e20000100a00 */
[----:B-1----:R-:W-:-:S04]  /*d690*/  IMAD.WIDE R8, R130, 0x4, R2 ;  /* 0x0000000482087825 */ /* 0x002fc800078e0202 */
[--C-:B--2---:R-:W-:Y:S01]  /*d6a0*/  IMAD.WIDE R118, R4, 0x4, R2.reuse ;  /* 0x0000000404767825 */ /* 0x104fe200078e0202 */
[----:B------:R1:W-:Y:S03]  /*d6b0*/  STL.64 [R1+0xb80], R8 ;  /* 0x000b800801007387 */ /* 0x0003e60000100a00 */
[----:B----4-:R-:W-:-:S05]  /*d6c0*/  IMAD.WIDE R6, R5, 0x4, R2 ;  /* 0x0000000405067825 */ /* 0x010fca00078e0202 */
[----:B------:R2:W-:Y:S01]  /*d6d0*/  STL.64 [R1+0xba0], R6 ;  /* 0x000ba00601007387 */ /* 0x0005e20000100a00 */
[----:B-1----:R-:W-:-:S03]  /*d6e0*/  IMAD.WIDE R8, R139, 0x4, R2 ;  /* 0x000000048b087825 */ /* 0x002fc600078e0202 */
[----:B------:R-:W-:Y:S04]  /*d6f0*/  STL.64 [R1+0xbc0], R118 ;  /* 0x000bc07601007387 */ /* 0x000fe80000100a00 */
[----:B------:R1:W-:Y:S01]  /*d700*/  STL.64 [R1+0xc30], R8 ;  /* 0x000c300801007387 */ /* 0x0003e20000100a00 */
[----:B--2---:R-:W-:-:S03]  /*d710*/  IMAD.WIDE R6, R138, 0x4, R2 ;  /* 0x000000048a067825 */ /* 0x004fc600078e0202 */
[----:B------:R-:W-:Y:S04]  /*d720*/  STL.64 [R1+0x24e8], R118 ;  /* 0x0024e87601007387 */ /* 0x000fe80000100a00 */
[----:B------:R2:W-:Y:S01]  /*d730*/  STL.64 [R1+0xc40], R6 ;  /* 0x000c400601007387 */ /* 0x0005e20000100a00 */
[----:B------:R-:W-:-:S03]  /*d740*/  IMAD.WIDE R14, R11, 0x4, R2 ;  /* 0x000000040b0e7825 */ /* 0x000fc600078e0202 */
[----:B------:R-:W-:Y:S01]  /*d750*/  STL.64 [R1+0xbe0], R126 ;  /* 0x000be07e01007387 */ /* 0x000fe20000100a00 */
[----:B-1----:R-:W-:-:S03]  /*d760*/  IMAD.WIDE R8, R10, 0x4, R2 ;  /* 0x000000040a087825 */ /* 0x002fc600078e0202 */
[----:B------:R-:W-:Y:S01]  /*d770*/  STL.64 [R1+0x24f0], R126 ;  /* 0x0024f07e01007387 */ /* 0x000fe20000100a00 */
[----:B--2---:R-:W-:-:S05]  /*d780*/  IMAD.WIDE R6, R13, 0x4, R2 ;  /* 0x000000040d067825 */ /* 0x004fca00078e0202 */
[----:B------:R1:W-:Y:S04]  /*d790*/  STL.64 [R1+0xc60], R6 ;  /* 0x000c600601007387 */ /* 0x0003e80000100a00 */
        /* <DEDUP_REMOVED lines=9> */
[----:B------:R-:W-:Y:S01]  /*d830*/  STL.64 [R1+0xce0], R134 ;  /* 0x000ce08601007387 */ /* 0x000fe20000100a00 */
[----:B-1----:R-:W-:-:S03]  /*d840*/  IMAD.WIDE R6, R21, 0x4, R2 ;  /* 0x0000000415067825 */ /* 0x002fc600078e0202 */
[----:B------:R-:W-:Y:S01]  /*d850*/  STL.64 [R1+0x2500], R134 ;  /* 0x0025008601007387 */ /* 0x000fe20000100a00 */
[----:B--2---:R-:W-:-:S03]  /*d860*/  IMAD.WIDE R8, R19, 0x4, R2 ;  /* 0x0000000413087825 */ /* 0x004fc600078e0202 */
[----:B------:R1:W-:Y:S01]  /*d870*/  STL.64 [R1+0xd60], R6 ;  /* 0x000d600601007387 */ /* 0x0003e20000100a00 */
[----:B------:R-:W-:-:S03]  /*d880*/  IMAD.WIDE R14, R20, 0x4, R2 ;  /* 0x00000004140e7825 */ /* 0x000fc600078e0202 */
[----:B------:R2:W-:Y:S01]  /*d890*/  STL.64 [R1+0xd80], R8 ;  /* 0x000d800801007387 */ /* 0x0005e20000100a00 */
[----:B-1----:R-:W-:-:S04]  /*d8a0*/  IMAD.WIDE R6, R18, 0x4, R2 ;  /* 0x0000000412067825 */ /* 0x002fc800078e0202 */
[--C-:B--2---:R-:W-:Y:S01]  /*d8b0*/  IMAD.WIDE R8, R155, 0x4, R2.reuse ;  /* 0x000000049b087825 */ /* 0x104fe200078e0202 */
[----:B------:R1:W-:Y:S04]  /*d8c0*/  STL.64 [R1+0xda0], R6 ;  /* 0x000da00601007387 */ /* 0x0003e80000100a00 */
[----:B------:R-:W-:Y:S04]  /*d8d0*/  STL.64 [R1+0xdc0], R14 ;  /* 0x000dc00e01007387 */ /* 0x000fe80000100a00 */
[----:B------:R2:W-:Y:S01]  /*d8e0*/  STL.64 [R1+0xe30], R8 ;  /* 0x000e300801007387 */ /* 0x0005e20000100a00 */
[----:B-1----:R-:W-:-:S03]  /*d8f0*/  IMAD.WIDE R6, R154, 0x4, R2 ;  /* 0x000000049a067825 */ /* 0x002fc600078e0202 */
[----:B------:R-:W-:Y:S04]  /*d900*/  STL.64 [R1+0x2508], R14 ;  /* 0x0025080e01007387 */ /* 0x000fe80000100a00 */
[----:B------:R1:W-:Y:S01]  /*d910*/  STL.64 [R1+0xe40], R6 ;  /* 0x000e400601007387 */ /* 0x0003e20000100a00 */
[----:B--2---:R-:W-:-:S03]  /*d920*/  IMAD.WIDE R8, R27, 0x4, R2 ;  /* 0x000000041b087825 */ /* 0x004fc600078e0202 */
[----:B------:R-:W-:Y:S04]  /*d930*/  STL.64 [R1+0xde0], R142 ;  /* 0x000de08e01007387 */ /* 0x000fe80000100a00 */
[----:B------:R-:W-:Y:S01]  /*d940*/  STL.64 [R1+0x2510], R142 ;  /* 0x0025108e01007387 */ /* 0x000fe20000100a00 */
[----:B-1----:R-:W-:-:S05]  /*d950*/  IMAD.WIDE R6, R29, 0x4, R2 ;  /* 0x000000041d067825 */ /* 0x002fca00078e0202 */
        /* <DEDUP_REMOVED lines=15> */
[----:B------:R1:W-:Y:S04]  /*da50*/  STL.64 [R1+0xf60], R6 ;  /* 0x000f600601007387 */ /* 0x0003e80000100a00 */
        /* <DEDUP_REMOVED lines=18> */
[----:B------:R-:W-:Y:S01]  /*db80*/  STL.64 [R1+0x10c0], R38 ;  /* 0x0010c02601007387 */ /* 0x000fe20000100a00 */
[----:B------:R-:W-:-:S03]  /*db90*/  IMAD.WIDE R166, R172, 0x4, R2 ;  /* 0x00000004aca67825 */ /* 0x000fc600078e0202 */
        /* <DEDUP_REMOVED lines=68> */
[----:B------:R-:W-:Y:S02]  /*dfe0*/  IMAD R219, R219, c[0x0][0x190], RZ ;  /* 0x00006400dbdb7a24 */ /* 0x000fe400078e02ff */
[--C-:B--2---:R-:W-:Y:S01]  /*dff0*/  IMAD.WIDE R8, R83, 0x4, R2.reuse ;  /* 0x0000000453087825 */ /* 0x104fe200078e0202 */
[----:B------:R-:W-:Y:S04]  /*e000*/  STL.64 [R1+0x1500], R198 ;  /* 0x001500c601007387 */ /* 0x000fe80000100a00 */
[----:B------:R-:W-:Y:S01]  /*e010*/  STL.64 [R1+0x2580], R198 ;  /* 0x002580c601007387 */ /* 0x000fe20000100a00 */
[----:B-1----:R-:W-:-:S05]  /*e020*/  IMAD.WIDE R6, R85, 0x4, R2 ;  /* 0x0000000455067825 */ /* 0x002fca00078e0202 */
[----:B------:R1:W-:Y:S01]  /*e030*/  STL.64 [R1+0x1560], R6 ;  /* 0x0015600601007387 */ /* 0x0003e20000100a00 */
[----:B------:R-:W-:Y:S02]  /*e040*/  IMAD R218, R218, c[0x0][0x190], RZ ;  /* 0x00006400dada7a24 */ /* 0x000fe400078e02ff */
[--C-:B------:R-:W-:Y:S01]  /*e050*/  IMAD.WIDE R78, R84, 0x4, R2.reuse ;  /* 0x00000004544e7825 */ /* 0x100fe200078e0202 */
[----:B------:R2:W-:Y:S03]  /*e060*/  STL.64 [R1+0x1580], R8 ;  /* 0x0015800801007387 */ /* 0x0005e60000100a00 */
[----:B-1----:R-:W-:-:S04]  /*e070*/  IMAD.WIDE R6, R82, 0x4, R2 ;  /* 0x0000000452067825 */ /* 0x002fc800078e0202 */
[--C-:B--2---:R-:W-:Y:S01]  /*e080*/  IMAD.WIDE R8, R219, 0x4, R2.reuse ;  /* 0x00000004db087825 */ /* 0x104fe200078e0202 */
[----:B------:R1:W-:Y:S03]  /*e090*/  STL.64 [R1+0x15a0], R6 ;  /* 0x0015a00601007387 */ /* 0x0003e60000100a00 */
[----:B------:R-:W-:Y:S01]  /*e0a0*/  IMAD R93, R201, c[0x0][0x190], RZ ;  /* 0x00006400c95d7a24 */ /* 0x000fe200078e02ff */
[----:B------:R-:W-:Y:S01]  /*e0b0*/  STL.64 [R1+0x15e0], R78 ;  /* 0x0015e04e01007387 */ /* 0x000fe20000100a00 */
[----:B------:R-:W-:Y:S02]  /*e0c0*/  IMAD R91, R206, c[0x0][0x190], RZ ;  /* 0x00006400ce5b7a24 */ /* 0x000fe400078e02ff */
[----:B------:R-:W-:Y:S01]  /*e0d0*/  IMAD R90, R207, c[0x0][0x190], RZ ;  /* 0x00006400cf5a7a24 */ /* 0x000fe200078e02ff */
[----:B------:R-:W-:Y:S01]  /*e0e0*/  STL.64 [R1+0x1630], R8 ;  /* 0x0016300801007387 */ /* 0x000fe20000100a00 */
[----:B-1----:R-:W-:-:S03]  /*e0f0*/  IMAD.WIDE R6, R218, 0x4, R2 ;  /* 0x00000004da067825 */ /* 0x002fc600078e0202 */
[----:B------:R-:W-:Y:S01]  /*e100*/  STL.64 [R1+0x2588], R78 ;  /* 0x0025884e01007387 */ /* 0x000fe20000100a00 */
[----:B------:R-:W-:-:S03]  /*e110*/  IMAD.WIDE R206, R212, 0x4, R2 ;  /* 0x00000004d4ce7825 */ /* 0x000fc600078e0202 */
[----:B------:R1:W-:Y:S04]  /*e120*/  STL.64 [R1+0x1640], R6 ;  /* 0x0016400601007387 */ /* 0x0003e80000100a00 */
[----:B------:R-:W-:Y:S04]  /*e130*/  STL.64 [R1+0x1600], R206 ;  /* 0x001600ce01007387 */ /* 0x000fe80000100a00 */
[----:B------:R-:W-:Y:S01]  /*e140*/  STL.64 [R1+0x2590], R206 ;  /* 0x002590ce01007387 */ /* 0x000fe20000100a00 */
[----:B-1----:R-:W-:-:S05]  /*e150*/  IMAD.WIDE R6, R93, 0x4, R2 ;  /* 0x000000045d067825 */ /* 0x002fca00078e0202 */
[----:B------:R1:W-:Y:S01]  /*e160*/  STL.64 [R1+0x1660], R6 ;  /* 0x0016600601007387 */ /* 0x0003e20000100a00 */
[----:B------:R-:W-:Y:S02]  /*e170*/  IMAD R227, R227, c[0x0][0x190], RZ ;  /* 0x00006400e3e37a24 */ /* 0x000fe400078e02ff */
[--C-:B------:R-:W-:Y:S01]  /*e180*/  IMAD.WIDE R198, R90, 0x4, R2.reuse ;  /* 0x000000045ac67825 */ /* 0x100fe200078e0202 */
[----:B------:R-:W2:Y:S03]  /*e190*/  LDL.LU R15, [R1+0xe4] ;  /* 0x0000e400010f7983 */ /* 0x000ea60000300800 */
[----:B-1----:R-:W-:-:S04]  /*e1a0*/  IMAD.WIDE R6, R91, 0x4, R2 ;  /* 0x000000045b067825 */ /* 0x002fc800078e0202 */
[----:B------:R-:W-:Y:S01]  /*e1b0*/  IMAD R92, R208, c[0x0][0x190], RZ ;  /* 0x00006400d05c7a24 */ /* 0x000fe200078e02ff */
[----:B------:R1:W-:Y:S01]  /*e1c0*/  STL.64 [R1+0x1680], R6 ;  /* 0x0016800601007387 */ /* 0x0003e20000100a00 */
[----:B------:R-:W-:Y:S02]  /*e1d0*/  IMAD R226, R226, c[0x0][0x190], RZ ;  /* 0x00006400e2e27a24 */ /* 0x000fe400078e02ff */
[--C-:B------:R-:W-:Y:S01]  /*e1e0*/  IMAD.WIDE R86, R92, 0x4, R2.reuse ;  /* 0x000000045c567825 */ /* 0x100fe200078e0202 */
[----:B------:R-:W-:Y:S04]  /*e1f0*/  STL.64 [R1+0x17c0], R198 ;  /* 0x0017c0c601007387 */ /* 0x000fe80000100a00 */
[----:B------:R-:W-:Y:S01]  /*e200*/  STL.64 [R1+0x2598], R198 ;  /* 0x002598c601007387 */ /* 0x000fe20000100a00 */
[----:B-1----:R-:W-:-:S04]  /*e210*/  IMAD.WIDE R6, R227, 0x4, R2 ;  /* 0x00000004e3067825 */ /* 0x002fc800078e0202 */
[----:B------:R-:W-:Y:S01]  /*e220*/  IMAD R220, R220, c[0x0][0x190], RZ ;  /* 0x00006400dcdc7a24 */ /* 0x000fe200078e02ff */
[----:B------:R1:W-:Y:S01]  /*e230*/  STL.64 [R1+0x1800], R6 ;  /* 0x0018000601007387 */ /* 0x0003e20000100a00 */
[----:B------:R-:W-:Y:S02]  /*e240*/  IMAD R101, R214, c[0x0][0x190], RZ ;  /* 0x00006400d6657a24 */ /* 0x000fe400078e02ff */
[----:B------:R-:W-:Y:S01]  /*e250*/  IMAD R99, R215, c[0x0][0x190], RZ ;  /* 0x00006400d7637a24 */ /* 0x000fe200078e02ff */
[----:B------:R-:W-:Y:S01]  /*e260*/  STL.64 [R1+0x17d0], R86 ;  /* 0x0017d05601007387 */ /* 0x000fe20000100a00 */
[----:B------:R-:W-:-:S03]  /*e270*/  IMAD.WIDE R214, R220, 0x4, R2 ;  /* 0x00000004dcd67825 */ /* 0x000fc600078e0202 */
[----:B------:R-:W-:Y:S01]  /*e280*/  STL.64 [R1+0x25a0], R86 ;  /* 0x0025a05601007387 */ /* 0x000fe20000100a00 */
[----:B-1----:R-:W-:-:S05]  /*e290*/  IMAD.WIDE R6, R226, 0x4, R2 ;  /* 0x00000004e2067825 */ /* 0x002fca00078e0202 */
[----:B------:R1:W-:Y:S04]  /*e2a0*/  STL.64 [R1+0x1810], R6 ;  /* 0x0018100601007387 */ /* 0x0003e80000100a00 */
[----:B------:R-:W-:Y:S04]  /*e2b0*/  STL.64 [R1+0x17e0], R214 ;  /* 0x0017e0d601007387 */ /* 0x000fe80000100a00 */
[----:B------:R-:W-:Y:S01]  /*e2c0*/  STL.64 [R1+0x25a8], R214 ;  /* 0x0025a8d601007387 */ /* 0x000fe20000100a00 */
[----:B-1----:R-:W-:-:S05]  /*e2d0*/  IMAD.WIDE R6, R101, 0x4, R2 ;  /* 0x0000000465067825 */ /* 0x002fca00078e0202 */
[----:B------:R1:W-:Y:S01]  /*e2e0*/  STL.64 [R1+0x1820], R6 ;  /* 0x0018200601007387 */ /* 0x0003e20000100a00 */
[----:B------:R-:W-:Y:S02]  /*e2f0*/  IMAD R235, R235, c[0x0][0x190], RZ ;  /* 0x00006400ebeb7a24 */ /* 0x000fe400078e02ff */
[----:B------:R-:W-:Y:S02]  /*e300*/  IMAD R98, R216, c[0x0][0x190], RZ ;  /* 0x00006400d8627a24 */ /* 0x000fe400078e02ff */
[----:B-1----:R-:W-:-:S05]  /*e310*/  IMAD.WIDE R6, R99, 0x4, R2 ;  /* 0x0000000463067825 */ /* 0x002fca00078e0202 */
[----:B------:R1:W-:Y:S04]  /*e320*/  STL.64 [R1+0x1830], R6 ;  /* 0x0018300601007387 */ /* 0x0003e80000100a00 */
[----:B------:R-:W4:Y:S01]  /*e330*/  LDL.LU R126, [R1+0x588] ;  /* 0x00058800017e7983 */ /* 0x000f220000300800 */
[----:B------:R-:W-:-:S03]  /*e340*/  IMAD.WIDE R182, R98, 0x4, R2 ;  /* 0x0000000462b67825 */ /* 0x000fc600078e0202 */
[----:B------:R-:W4:Y:S01]  /*e350*/  LDL.LU R127, [R1+0x530] ;  /* 0x00053000017f7983 */ /* 0x000f220000300800 */
[----:B-1----:R-:W-:-:S05]  /*e360*/  IMAD.WIDE R6, R235, 0x4, R2 ;  /* 0x00000004eb067825 */ /* 0x002fca00078e0202 */
[----:B------:R1:W-:Y:S04]  /*e370*/  STL.64 [R1+0x1890], R6 ;  /* 0x0018900601007387 */ /* 0x0003e80000100a00 */
[----:B------:R-:W4:Y:S04]  /*e380*/  LDL.LU R118, [R1+0x500] ;  /* 0x0005000001767983 */ /* 0x000f280000300800 */
[----:B------:R-:W-:Y:S04]  /*e390*/  STL.64 [R1+0x1850], R182 ;  /* 0x001850b601007387 */ /* 0x000fe80000100a00 */
[----:B------:R-:W-:Y:S04]  /*e3a0*/  STL.64 [R1+0x25b0], R182 ;  /* 0x0025b0b601007387 */ /* 0x000fe80000100a00 */
[----:B------:R-:W4:Y:S01]  /*e3b0*/  LDL.LU R119, [R1+0x4d8] ;  /* 0x0004d80001777983 */ /* 0x000f220000300800 */
[----:B------:R-:W-:-:S02]  /*e3c0*/  IMAD R100, R217, c[0x0][0x190], RZ ;  /* 0x00006400d9647a24 */ /* 0x000fc400078e02ff */
[----:B------:R-:W-:Y:S02]  /*e3d0*/  IMAD R234, R234, c[0x0][0x190], RZ ;  /* 0x00006400eaea7a24 */ /* 0x000fe400078e02ff */
[----:B------:R-:W-:-:S04]  /*e3e0*/  IMAD.WIDE R94, R100, 0x4, R2 ;  /* 0x00000004645e7825 */ /* 0x000fc800078e0202 */
[----:B------:R-:W-:Y:S02]  /*e3f0*/  IMAD R228, R228, c[0x0][0x190], RZ ;  /* 0x00006400e4e47a24 */ /* 0x000fe400078e02ff */
[--C-:B-1----:R-:W-:Y:S01]  /*e400*/  IMAD.WIDE R6, R234, 0x4, R2.reuse ;  /* 0x00000004ea067825 */ /* 0x102fe200078e0202 */
[----:B------:R-:W-:Y:S03]  /*e410*/  STL.64 [R1+0x1860], R94 ;  /* 0x0018605e01007387 */ /* 0x000fe60000100a00 */
[----:B------:R-:W-:Y:S01]  /*e420*/  IMAD R109, R223, c[0x0][0x190], RZ ;  /* 0x00006400df6d7a24 */ /* 0x000fe200078e02ff */
[----:B------:R1:W-:Y:S01]  /*e430*/  STL.64 [R1+0x18a0], R6 ;  /* 0x0018a00601007387 */ /* 0x0003e20000100a00 */
[----:B------:R-:W-:-:S03]  /*e440*/  IMAD.WIDE R222, R228, 0x4, R2 ;  /* 0x00000004e4de7825 */ /* 0x000fc600078e0202 */
[----:B------:R-:W-:Y:S01]  /*e450*/  STL.64 [R1+0x25b8], R94 ;  /* 0x0025b85e01007387 */ /* 0x000fe20000100a00 */
[----:B------:R-:W-:Y:S02]  /*e460*/  IMAD R107, R224, c[0x0][0x190], RZ ;  /* 0x00006400e06b7a24 */ /* 0x000fe400078e02ff */
[----:B------:R-:W-:Y:S01]  /*e470*/  IMAD R106, R225, c[0x0][0x190], RZ ;  /* 0x00006400e16a7a24 */ /* 0x000fe200078e02ff */
[----:B------:R-:W-:Y:S01]  /*e480*/  STL.64 [R1+0x1870], R222 ;  /* 0x001870de01007387 */ /* 0x000fe20000100a00 */
[----:B-1----:R-:W-:-:S03]  /*e490*/  IMAD.WIDE R6, R109, 0x4, R2 ;  /* 0x000000046d067825 */ /* 0x002fc600078e0202 */
[----:B------:R-:W-:Y:S01]  /*e4a0*/  STL.64 [R1+0x25c0], R222 ;  /* 0x0025c0de01007387 */ /* 0x000fe20000100a00 */
[----:B------:R-:W-:-:S03]  /*e4b0*/  IMAD R108, R230, c[0x0][0x190], RZ ;  /* 0x00006400e66c7a24 */ /* 0x000fc600078e02ff */
[----:B------:R1:W-:Y:S01]  /*e4c0*/  STL.64 [R1+0x18b0], R6 ;  /* 0x0018b00601007387 */ /* 0x0003e20000100a00 */
[----:B------:R-:W-:-:S04]  /*e4d0*/  IMAD.WIDE R166, R106, 0x4, R2 ;  /* 0x000000046aa67825 */ /* 0x000fc800078e0202 */
[----:B------:R-:W-:-:S04]  /*e4e0*/  IMAD.WIDE R102, R108, 0x4, R2 ;  /* 0x000000046c667825 */ /* 0x000fc800078e0202 */
[----:B-1----:R-:W-:-:S04]  /*e4f0*/  IMAD.WIDE R6, R107, 0x4, R2 ;  /* 0x000000046b067825 */ /* 0x002fc800078e0202 */
[----:B------:R-:W-:Y:S01]  /*e500*/  IMAD R236, R236, c[0x0][0x190], RZ ;  /* 0x00006400ecec7a24 */ /* 0x000fe200078e02ff */
[----:B------:R2:W-:Y:S01]  /*e510*/  STL.64 [R1+0x18c0], R6 ;  /* 0x0018c00601007387 */ /* 0x0005e20000100a00 */
[----:B------:R-:W-:-:S03]  /*e520*/  IMAD R117, R233, c[0x0][0x190], RZ ;  /* 0x00006400e9757a24 */ /* 0x000fc600078e02ff */
[----:B------:R-:W-:Y:S01]  /*e530*/  STL.64 [R1+0x18e0], R166 ;  /* 0x0018e0a601007387 */ /* 0x000fe20000100a00 */
[----:B------:R-:W-:-:S03]  /*e540*/  IMAD.WIDE R230, R236, 0x4, R2 ;  /* 0x00000004ece67825 */ /* 0x000fc600078e0202 */
[----:B------:R-:W-:Y:S04]  /*e550*/  STL.64 [R1+0x25c8], R166 ;  /* 0x0025c8a601007387 */ /* 0x000fe80000100a00 */
[----:B------:R-:W-:Y:S04]  /*e560*/  STL.64 [R1+0x18f0], R102 ;  /* 0x0018f06601007387 */ /* 0x000fe80000100a00 */
[----:B------:R-:W-:Y:S01]  /*e570*/  STL.64 [R1+0x25d0], R102 ;  /* 0x0025d06601007387 */ /* 0x000fe20000100a00 */
[----:B------:R-:W-:Y:S02]  /*e580*/  IMAD R116, R238, c[0x0][0x190], RZ ;  /* 0x00006400ee747a24 */ /* 0x000fe400078e02ff */
[----:B------:R-:W-:-:S02]  /*e590*/  IMAD R115, R239, c[0x0][0x190], RZ ;  /* 0x00006400ef737a24 */ /* 0x000fc400078e02ff */
[----:B------:R-:W-:-:S04]  /*e5a0*/  IMAD.WIDE R238, R252, 0x4, R2 ;  /* 0x00000004fcee7825 */ /* 0x000fc800078e0202 */
[----:B------:R-:W-:Y:S02]  /*e5b0*/  IMAD R114, R240, c[0x0][0x190], RZ ;  /* 0x00006400f0727a24 */ /* 0x000fe400078e02ff */
[----:B---3--:R-:W-:Y:S02]  /*e5c0*/  IMAD R0, R241, c[0x0][0x190], RZ ;  /* 0x00006400f1007a24 */ /* 0x008fe400078e02ff */
[----:B------:R-:W-:-:S04]  /*e5d0*/  IMAD.WIDE R150, R114, 0x4, R2 ;  /* 0x0000000472967825 */ /* 0x000fc800078e0202 */
[----:B------:R-:W-:-:S04]  /*e5e0*/  IMAD.WIDE R110, R0, 0x4, R2 ;  /* 0x00000004006e7825 */ /* 0x000fc800078e0202 */
[----:B------:R-:W-:-:S04]  /*e5f0*/  IMAD.WIDE R120, R124, 0x4, R246 ;  /* 0x000000047c787825 */ /* 0x000fc800078e02f6 */
[----:B------:R-:W-:-:S04]  /*e600*/  IMAD.WIDE R242, R4, 0x4, R246 ;  /* 0x0000000404f27825 */ /* 0x000fc800078e02f6 */
[----:B--2---:R-:W-:-:S05]  /*e610*/  IMAD.WIDE R6, R15, 0x4, R2 ;  /* 0x000000040f067825 */ /* 0x004fca00078e0202 */
[----:B------:R1:W-:Y:S04]  /*e620*/  STL.64 [R1+0x1928], R6 ;  /* 0x0019280601007387 */ /* 0x0003e80000100a00 */
[----:B------:R-:W-:Y:S04]  /*e630*/  STL.64 [R1+0x1900], R230 ;  /* 0x001900e601007387 */ /* 0x000fe80000100a00 */
[----:B------:R-:W-:Y:S01]  /*e640*/  STL.64 [R1+0x25d8], R230 ;  /* 0x0025d8e601007387 */ /* 0x000fe20000100a00 */
[----:B-1----:R-:W-:-:S05]  /*e650*/  IMAD.WIDE R6, R117, 0x4, R2 ;  /* 0x0000000475067825 */ /* 0x002fca00078e0202 */
[----:B------:R1:W-:Y:S04]  /*e660*/  STL.64 [R1+0x1980], R6 ;  /* 0x0019800601007387 */ /* 0x0003e80000100a00 */
[----:B------:R-:W-:Y:S04]  /*e670*/  STL.64 [R1+0x1960], R238 ;  /* 0x001960ee01007387 */ /* 0x000fe80000100a00 */
[----:B------:R-:W-:Y:S01]  /*e680*/  STL.64 [R1+0x25e0], R238 ;  /* 0x0025e0ee01007387 */ /* 0x000fe20000100a00 */
[----:B-1----:R-:W-:-:S05]  /*e690*/  IMAD.WIDE R6, R116, 0x4, R2 ;  /* 0x0000000474067825 */ /* 0x002fca00078e0202 */
[----:B------:R1:W-:Y:S02]  /*e6a0*/  STL.64 [R1+0x1978], R6 ;  /* 0x0019780601007387 */ /* 0x0003e40000100a00 */
[----:B-1----:R-:W-:-:S05]  /*e6b0*/  IMAD.WIDE R6, R115, 0x4, R2 ;  /* 0x0000000473067825 */ /* 0x002fca00078e0202 */
[----:B------:R4:W-:Y:S04]  /*e6c0*/  STL.64 [R1+0x1970], R6 ;  /* 0x0019700601007387 */ /* 0x0009e80000100a00 */
[----:B------:R-:W-:Y:S01]  /*e6d0*/  STL.64 [R1+0x1968], R150 ;  /* 0x0019689601007387 */ /* 0x000fe20000100a00 */
[----:B----4-:R-:W-:-:S04]  /*e6e0*/  IMAD.WIDE R6, R126, 0x4, R246 ;  /* 0x000000047e067825 */ /* 0x010fc800078e02f6 */
[--C-:B------:R-:W-:Y:S01]  /*e6f0*/  IMAD.WIDE R2, R127, 0x4, R246.reuse ;  /* 0x000000047f027825 */ /* 0x100fe200078e02f6 */
[----:B------:R-:W-:Y:S04]  /*e700*/  STL.64 [R1+0xae8], R6 ;  /* 0x000ae80601007387 */ /* 0x000fe80000100a00 */
[----:B------:R-:W-:Y:S04]  /*e710*/  STL.64 [R1+0x25e8], R150 ;  /* 0x0025e89601007387 */ /* 0x000fe80000100a00 */
[----:B------:R1:W-:Y:S04]  /*e720*/  STL.64 [R1+0xc18], R2 ;  /* 0x000c180201007387 */ /* 0x0003e80000100a00 */
[----:B------:R-:W-:Y:S04]  /*e730*/  STL.64 [R1+0x1938], R110 ;  /* 0x0019386e01007387 */ /* 0x000fe80000100a00 */
[----:B------:R-:W-:Y:S01]  /*e740*/  STL.64 [R1+0x25f0], R110 ;  /* 0x0025f06e01007387 */ /* 0x000fe20000100a00 */
[----:B-1----:R-:W-:-:S04]  /*e750*/  IMAD.WIDE R2, R118, 0x4, R246 ;  /* 0x0000000476027825 */ /* 0x002fc800078e02f6 */
[--C-:B------:R-:W-:Y:S01]  /*e760*/  IMAD.WIDE R8, R119, 0x4, R246.reuse ;  /* 0x0000000477087825 */ /* 0x100fe200078e02f6 */
[----:B------:R1:W-:Y:S03]  /*e770*/  STL.64 [R1+0xd18], R2 ;  /* 0x000d180201007387 */ /* 0x0003e60000100a00 */
[--C-:B------:R-:W-:Y:S01]  /*e780*/  IMAD.WIDE R6, R244, 0x4, R246.reuse ;  /* 0x00000004f4067825 */ /* 0x100fe200078e02f6 */
[----:B------:R2:W-:Y:S03]  /*e790*/  STL.64 [R1+0xe18], R8 ;  /* 0x000e180801007387 */ /* 0x0005e60000100a00 */
[----:B-1----:R-:W-:-:S04]  /*e7a0*/  IMAD.WIDE R2, R245, 0x4, R246 ;  /* 0x00000004f5027825 */ /* 0x002fc800078e02f6 */
[--C-:B--2---:R-:W-:Y:S01]  /*e7b0*/  IMAD.WIDE R8, R237, 0x4, R246.reuse ;  /* 0x00000004ed087825 */ /* 0x104fe200078e02f6 */
[----:B------:R1:W-:Y:S04]  /*e7c0*/  STL.64 [R1+0xf18], R2 ;  /* 0x000f180201007387 */ /* 0x0003e80000100a00 */
[----:B------:R2:W-:Y:S04]  /*e7d0*/  STL.64 [R1+0x1018], R6 ;  /* 0x0010180601007387 */ /* 0x0005e80000100a00 */
[----:B------:R3:W-:Y:S01]  /*e7e0*/  STL.64 [R1+0x1118], R8 ;  /* 0x0011180801007387 */ /* 0x0007e20000100a00 */
[----:B-1----:R-:W-:-:S04]  /*e7f0*/  IMAD.WIDE R2, R229, 0x4, R246 ;  /* 0x00000004e5027825 */ /* 0x002fc800078e02f6 */
[--C-:B--2---:R-:W-:Y:S01]  /*e800*/  IMAD.WIDE R6, R221, 0x4, R246.reuse ;  /* 0x00000004dd067825 */ /* 0x104fe200078e02f6 */
[----:B------:R1:W-:Y:S03]  /*e810*/  STL.64 [R1+0x1218], R2 ;  /* 0x0012180201007387 */ /* 0x0003e60000100a00 */
[--C-:B---3--:R-:W-:Y:S01]  /*e820*/  IMAD.WIDE R8, R213, 0x4, R246.reuse ;  /* 0x00000004d5087825 */ /* 0x108fe200078e02f6 */
        /* <DEDUP_REMOVED lines=24> */
[----:B------:R-:W-:Y:S04]  /*e9b0*/  STL.64 [R1+0xa88], R6 ;  /* 0x000a880601007387 */ /* 0x000fe80000100a00 */
[----:B------:R-:W-:Y:S01]  /*e9c0*/  STL.64 [R1+0xb18], R8 ;  /* 0x000b180801007387 */ /* 0x000fe20000100a00 */
[----:B-1----:R-:W-:-:S03]  /*e9d0*/  IMAD.WIDE R2, R133, 0x4, R246 ;  /* 0x0000000485027825 */ /* 0x002fc600078e02f6 */
[----:B------:R-:W-:Y:S04]  /*e9e0*/  STL.64 [R1+0x25f8], R6 ;  /* 0x0025f80601007387 */ /* 0x000fe80000100a00 */
[----:B------:R1:W-:Y:S04]  /*e9f0*/  STL.64 [R1+0xb38], R2 ;  /* 0x000b380201007387 */ /* 0x0003e80000100a00 */
[----:B------:R-:W-:Y:S04]  /*ea00*/  STL.64 [R1+0xab8], R120 ;  /* 0x000ab87801007387 */ /* 0x000fe80000100a00 */
[----:B------:R-:W-:Y:S01]  /*ea10*/  STL.64 [R1+0x2600], R120 ;  /* 0x0026007801007387 */ /* 0x000fe20000100a00 */
[----:B-1----:R-:W-:-:S04]  /*ea20*/  IMAD.WIDE R2, R131, 0x4, R246 ;  /* 0x0000000483027825 */ /* 0x002fc800078e02f6 */
[--C-:B------:R-:W-:Y:S01]  /*ea30*/  IMAD.WIDE R6, R130, 0x4, R246.reuse ;  /* 0x0000000482067825 */ /* 0x100fe200078e02f6 */
        /* <DEDUP_REMOVED lines=71> */
[----:B------:R-:W-:Y:S01]  /*eeb0*/  STL.64 [R1+0x1028], R6 ;  /* 0x0010280601007387 */ /* 0x000fe20000100a00 */
[----:B-1----:R-:W-:-:S03]  /*eec0*/  IMAD.WIDE R2, R170, 0x4, R246 ;  /* 0x00000004aa027825 */ /* 0x002fc600078e02f6 */
[----:B------:R-:W-:Y:S04]  /*eed0*/  STL.64 [R1+0x2648], R32 ;  /* 0x0026482001007387 */ /* 0x000fe80000100a00 */
[----:B------:R1:W-:Y:S04]  /*eee0*/  STL.64 [R1+0x1038], R2 ;  /* 0x0010380201007387 */ /* 0x0003e80000100a00 */
[----:B------:R-:W-:Y:S04]  /*eef0*/  STL.64 [R1+0xff8], R160 ;  /* 0x000ff8a001007387 */ /* 0x000fe80000100a00 */
[----:B------:R-:W-:Y:S01]  /*ef00*/  STL.64 [R1+0x2650], R160 ;  /* 0x002650a001007387 */ /* 0x000fe20000100a00 */
[----:B-1----:R-:W-:-:S05]  /*ef10*/  IMAD.WIDE R2, R45, 0x4, R246 ;  /* 0x000000042d027825 */ /* 0x002fca00078e02f6 */
[----:B------:R1:W-:Y:S01]  /*ef20*/  STL.64 [R1+0x1058], R2 ;  /* 0x0010580201007387 */ /* 0x0003e20000100a00 */
[----:B------:R-:W-:-:S04]  /*ef30*/  IMAD.WIDE R144, R42, 0x4, R246 ;  /* 0x000000042a907825 */ /* 0x000fc800078e02f6 */
[----:B-1----:R-:W-:-:S05]  /*ef40*/  IMAD.WIDE R2, R43, 0x4, R246 ;  /* 0x000000042b027825 */ /* 0x002fca00078e02f6 */
[----:B------:R1:W-:Y:S01]  /*ef50*/  STL.64 [R1+0x1078], R2 ;  /* 0x0010780201007387 */ /* 0x0003e20000100a00 */
[----:B------:R-:W-:-:S03]  /*ef60*/  IMAD.WIDE R40, R44, 0x4, R246 ;  /* 0x000000042c287825 */ /* 0x000fc600078e02f6 */
[----:B------:R-:W-:Y:S04]  /*ef70*/  STL.64 [R1+0x1098], R144 ;  /* 0x0010989001007387 */ /* 0x000fe80000100a00 */
[----:B------:R-:W-:Y:S01]  /*ef80*/  STL.64 [R1+0x2658], R144 ;  /* 0x0026589001007387 */ /* 0x000fe20000100a00 */
[----:B-1----:R-:W-:-:S05]  /*ef90*/  IMAD.WIDE R2, R179, 0x4, R246 ;  /* 0x00000004b3027825 */ /* 0x002fca00078e02f6 */
[----:B------:R1:W-:Y:S01]  /*efa0*/  STL.64 [R1+0x1128], R2 ;  /* 0x0011280201007387 */ /* 0x0003e20000100a00 */
[----:B------:R-:W-:-:S03]  /*efb0*/  IMAD.WIDE R168, R172, 0x4, R246 ;  /* 0x00000004aca87825 */ /* 0x000fc600078e02f6 */
[----:B------:R-:W-:Y:S04]  /*efc0*/  STL.64 [R1+0x10b8], R40 ;  /* 0x0010b82801007387 */ /* 0x000fe80000100a00 */
[----:B------:R-:W-:Y:S01]  /*efd0*/  STL.64 [R1+0x2660], R40 ;  /* 0x0026602801007387 */ /* 0x000fe20000100a00 */
[----:B-1----:R-:W-:-:S05]  /*efe0*/  IMAD.WIDE R2, R178, 0x4, R246 ;  /* 0x00000004b2027825 */ /* 0x002fca00078e02f6 */
        /* <DEDUP_REMOVED lines=87> */
[----:B------:R-:W-:Y:S01]  /*f560*/  STL.64 [R1+0x15f8], R208 ;  /* 0x0015f8d001007387 */ /* 0x000fe20000100a00 */
[----:B------:R-:W-:-:S03]  /*f570*/  IMAD.WIDE R70, R90, 0x4, R246 ;  /* 0x000000045a467825 */ /* 0x000fc600078e02f6 */
[----:B------:R-:W-:Y:S01]  /*f580*/  STL.64 [R1+0x26e0], R208 ;  /* 0x0026e0d001007387 */ /* 0x000fe20000100a00 */
[----:B-1----:R-:W-:-:S05]  /*f590*/  IMAD.WIDE R2, R93, 0x4, R246 ;  /* 0x000000045d027825 */ /* 0x002fca00078e02f6 */
[----:B------:R1:W-:Y:S01]  /*f5a0*/  STL.64 [R1+0x1658], R2 ;  /* 0x0016580201007387 */ /* 0x0003e20000100a00 */
[----:B------:R-:W-:-:S03]  /*f5b0*/  IMAD.WIDE R88, R92, 0x4, R246 ;  /* 0x000000045c587825 */ /* 0x000fc600078e02f6 */
[----:B------:R-:W-:Y:S04]  /*f5c0*/  STL.64 [R1+0x1678], R6 ;  /* 0x0016780601007387 */ /* 0x000fe80000100a00 */
[----:B------:R-:W-:Y:S01]  /*f5d0*/  STL.64 [R1+0x2700], R6 ;  /* 0x0027000601007387 */ /* 0x000fe20000100a00 */
[----:B-1----:R-:W-:-:S03]  /*f5e0*/  IMAD.WIDE R2, R227, 0x4, R246 ;  /* 0x00000004e3027825 */ /* 0x002fc600078e02f6 */
[----:B------:R-:W-:Y:S04]  /*f5f0*/  STL.64 [R1+0x17b8], R70 ;  /* 0x0017b84601007387 */ /* 0x000fe80000100a00 */
[----:B------:R-:W-:Y:S04]  /*f600*/  STL.64 [R1+0x26e8], R70 ;  /* 0x0026e84601007387 */ /* 0x000fe80000100a00 */
        /* <DEDUP_REMOVED lines=53> */
[----:B------:R-:W-:Y:S01]  /*f960*/  STL.64 [R1+0x2750], R22 ;  /* 0x0027501601007387 */ /* 0x000fe20000100a00 */
[----:B------:R-:W-:-:S03]  /*f970*/  IMAD.WIDE R112, R0, 0x4, R246 ;  /* 0x0000000400707825 */ /* 0x000fc600078e02f6 */
[----:B------:R1:W-:Y:S01]  /*f980*/  STL.64 [R1+0xae0], R2 ;  /* 0x000ae00201007387 */ /* 0x0003e20000100a00 */
[----:B------:R-:W-:-:S03]  /*f990*/  IMAD.WIDE R6, R127, 0x4, R248 ;  /* 0x000000047f067825 */ /* 0x000fc600078e02f8 */
[----:B------:R-:W-:Y:S01]  /*f9a0*/  STL.64 [R1+0x1930], R240 ;  /* 0x001930f001007387 */ /* 0x000fe20000100a00 */
[----:B------:R-:W-:-:S03]  /*f9b0*/  IMAD.WIDE R8, R127, 0x4, R250 ;  /* 0x000000047f087825 */ /* 0x000fc600078e02fa */
[----:B------:R-:W-:Y:S01]  /*f9c0*/  STL.64 [R1+0x2758], R240 ;  /* 0x002758f001007387 */ /* 0x000fe20000100a00 */
[----:B-1----:R-:W-:-:S05]  /*f9d0*/  IMAD.WIDE R2, R126, 0x4, R250 ;  /* 0x000000047e027825 */ /* 0x002fca00078e02fa */
[----:B------:R1:W-:Y:S04]  /*f9e0*/  STL.64 [R1+0xad8], R2 ;  /* 0x000ad80201007387 */ /* 0x0003e80000100a00 */
[----:B------:R-:W-:Y:S04]  /*f9f0*/  STL.64 [R1+0x1918], R112 ;  /* 0x0019187001007387 */ /* 0x000fe80000100a00 */
[----:B------:R-:W-:Y:S01]  /*fa00*/  STL.64 [R1+0x2760], R112 ;  /* 0x0027607001007387 */ /* 0x000fe20000100a00 */
[----:B-1----:R-:W-:-:S03]  /*fa10*/  IMAD.WIDE R2, R118, 0x4, R248 ;  /* 0x0000000476027825 */ /* 0x002fc600078e02f8 */
[----:B------:R1:W-:Y:S04]  /*fa20*/  STL.64 [R1+0xc00], R6 ;  /* 0x000c000601007387 */ /* 0x0003e80000100a00 */
[----:B------:R2:W-:Y:S04]  /*fa30*/  STL.64 [R1+0xbf8], R8 ;  /* 0x000bf80801007387 */ /* 0x0005e80000100a00 */
[----:B------:R3:W-:Y:S01]  /*fa40*/  STL.64 [R1+0xd00], R2 ;  /* 0x000d000201007387 */ /* 0x0007e20000100a00 */
[----:B-1----:R-:W-:-:S04]  /*fa50*/  IMAD.WIDE R6, R118, 0x4, R250 ;  /* 0x0000000476067825 */ /* 0x002fc800078e02fa */
[C---:B--2---:R-:W-:Y:S01]  /*fa60*/  IMAD.WIDE R8, R119.reuse, 0x4, R248 ;  /* 0x0000000477087825 */ /* 0x044fe200078e02f8 */
[----:B------:R1:W-:Y:S03]  /*fa70*/  STL.64 [R1+0xcf8], R6 ;  /* 0x000cf80601007387 */ /* 0x0003e60000100a00 */
[----:B---3--:R-:W-:Y:S01]  /*fa80*/  IMAD.WIDE R2, R119, 0x4, R250 ;  /* 0x0000000477027825 */ /* 0x008fe200078e02fa */
[----:B------:R2:W-:Y:S04]  /*fa90*/  STL.64 [R1+0xe00], R8 ;  /* 0x000e000801007387 */ /* 0x0005e80000100a00 */
[----:B------:R3:W-:Y:S01]  /*faa0*/  STL.64 [R1+0xdf8], R2 ;  /* 0x000df80201007387 */ /* 0x0007e20000100a00 */
[----:B-1----:R-:W-:-:S04]  /*fab0*/  IMAD.WIDE R6, R245, 0x4, R248 ;  /* 0x00000004f5067825 */ /* 0x002fc800078e02f8 */
[----:B--2---:R-:W-:Y:S01]  /*fac0*/  IMAD.WIDE R8, R245, 0x4, R250 ;  /* 0x00000004f5087825 */ /* 0x004fe200078e02fa */
[----:B------:R1:W-:Y:S03]  /*fad0*/  STL.64 [R1+0xee0], R6 ;  /* 0x000ee00601007387 */ /* 0x0003e60000100a00 */
[C---:B---3--:R-:W-:Y:S01]  /*fae0*/  IMAD.WIDE R2, R244.reuse, 0x4, R248 ;  /* 0x00000004f4027825 */ /* 0x048fe200078e02f8 */
        /* <DEDUP_REMOVED lines=39> */
[----:B--2---:R-:W-:-:S04]  /*fd60*/  IMAD.WIDE R8, R157, 0x4, R248 ;  /* 0x000000049d087825 */ /* 0x004fc800078e02f8 */
[--C-:B---3--:R-:W-:Y:S01]  /*fd70*/  IMAD.WIDE R2, R165, 0x4, R250.reuse ;  /* 0x00000004a5027825 */ /* 0x108fe200078e02fa */
[----:B------:R1:W-:Y:S04]  /*fd80*/  STL.64 [R1+0x18c8], R6 ;  /* 0x0018c80601007387 */ /* 0x0003e80000100a00 */
[----:B------:R2:W-:Y:S04]  /*fd90*/  STL.64 [R1+0x9a0], R2 ;  /* 0x0009a00201007387 */ /* 0x0005e80000100a00 */
[----:B------:R3:W-:Y:S01]  /*fda0*/  STL.64 [R1+0x9a8], R8 ;  /* 0x0009a80801007387 */ /* 0x0007e20000100a00 */
[----:B-1----:R-:W-:-:S04]  /*fdb0*/  IMAD.WIDE R6, R157, 0x4, R250 ;  /* 0x000000049d067825 */ /* 0x002fc800078e02fa */
[C---:B--2---:R-:W-:Y:S01]  /*fdc0*/  IMAD.WIDE R2, R149.reuse, 0x4, R248 ;  /* 0x0000000495027825 */ /* 0x044fe200078e02f8 */
[----:B------:R1:W-:Y:S03]  /*fdd0*/  STL.64 [R1+0x9b0], R6 ;  /* 0x0009b00601007387 */ /* 0x0003e60000100a00 */
[----:B---3--:R-:W-:Y:S01]  /*fde0*/  IMAD.WIDE R8, R149, 0x4, R250 ;  /* 0x0000000495087825 */ /* 0x008fe200078e02fa */
[----:B------:R2:W-:Y:S03]  /*fdf0*/  STL.64 [R1+0x9b8], R2 ;  /* 0x0009b80201007387 */ /* 0x0005e60000100a00 */
[--C-:B------:R-:W-:Y:S01]  /*fe00*/  IMAD.WIDE R200, R123, 0x4, R248.reuse ;  /* 0x000000047bc87825 */ /* 0x100fe200078e02f8 */
[----:B------:R-:W-:Y:S03]  /*fe10*/  STL.64 [R1+0x9c0], R8 ;  /* 0x0009c00801007387 */ /* 0x000fe60000100a00 */
[----:B-1----:R-:W-:-:S04]  /*fe20*/  IMAD.WIDE R6, R125, 0x4, R248 ;  /* 0x000000047d067825 */ /* 0x002fc800078e02f8 */
[--C-:B--2---:R-:W-:Y:S01]  /*fe30*/  IMAD.WIDE R2, R125, 0x4, R250.reuse ;  /* 0x000000047d027825 */ /* 0x104fe200078e02fa */
[----:B------:R-:W-:Y:S03]  /*fe40*/  STL.64 [R1+0x9d0], R6 ;  /* 0x0009d00601007387 */ /* 0x000fe60000100a00 */
[----:B------:R-:W-:Y:S01]  /*fe50*/  IMAD.WIDE R72, R123, 0x4, R250 ;  /* 0x000000047b487825 */ /* 0x000fe200078e02fa */
[----:B------:R1:W-:Y:S03]  /*fe60*/  STL.64 [R1+0x9e0], R2 ;  /* 0x0009e00201007387 */ /* 0x0003e60000100a00 */
[C---:B------:R-:W-:Y:S01]  /*fe70*/  IMAD.WIDE R126, R122.reuse, 0x4, R248 ;  /* 0x000000047a7e7825 */ /* 0x040fe200078e02f8 */
[----:B------:R-:W-:Y:S03]  /*fe80*/  STL.64 [R1+0xa08], R200 ;  /* 0x000a08c801007387 */ /* 0x000fe60000100a00 */
[----:B------:R-:W-:Y:S01]  /*fe90*/  IMAD.WIDE R118, R122, 0x4, R250 ;  /* 0x000000047a767825 */ /* 0x000fe200078e02fa */
[----:B------:R-:W-:Y:S04]  /*fea0*/  STL.64 [R1+0x2768], R200 ;  /* 0x002768c801007387 */ /* 0x000fe80000100a00 */
[----:B------:R-:W-:Y:S01]  /*feb0*/  STL.64 [R1+0xa10], R72 ;  /* 0x000a104801007387 */ /* 0x000fe20000100a00 */
[----:B-1----:R-:W-:-:S03]  /*fec0*/  IMAD.WIDE R2, R141, 0x4, R248 ;  /* 0x000000048d027825 */ /* 0x002fc600078e02f8 */
[----:B------:R-:W-:Y:S01]  /*fed0*/  STL.64 [R1+0x2770], R72 ;  /* 0x0027704801007387 */ /* 0x000fe20000100a00 */
[----:B------:R-:W-:-:S03]  /*fee0*/  IMAD.WIDE R122, R124, 0x4, R248 ;  /* 0x000000047c7a7825 */ /* 0x000fc600078e02f8 */
[----:B------:R-:W-:Y:S04]  /*fef0*/  STL.64 [R1+0xa28], R126 ;  /* 0x000a287e01007387 */ /* 0x000fe80000100a00 */
[----:B------:R-:W-:Y:S04]  /*ff00*/  STL.64 [R1+0x2778], R126 ;  /* 0x0027787e01007387 */ /* 0x000fe80000100a00 */
[----:B------:R-:W-:Y:S04]  /*ff10*/  STL.64 [R1+0xa30], R118 ;  /* 0x000a307601007387 */ /* 0x000fe80000100a00 */
[----:B------:R-:W-:Y:S04]  /*ff20*/  STL.64 [R1+0x2780], R118 ;  /* 0x0027807601007387 */ /* 0x000fe80000100a00 */
        /* <DEDUP_REMOVED lines=11> */
[----:B------:R-:W-:-:S04]  /*ffe0*/  IMAD.WIDE R6, R131, 0x4, R250 ;  /* 0x0000000483067825 */ /* 0x000fc800078e02fa */
[----:B-1----:R-:W-:-:S05]  /*fff0*/  IMAD.WIDE R2, R133, 0x4, R250 ;  /* 0x0000000485027825 */ /* 0x002fca00078e02fa */
[----:B------:R1:W-:Y:S01]  /*10000*/  STL.64 [R1+0xaa0], R2 ;  /* 0x000aa00201007387 */ /* 0x0003e20000100a00 */
[----:B------:R-:W-:-:S03]  /*10010*/  IMAD.WIDE R118, R130, 0x4, R250 ;  /* 0x0000000482767825 */ /* 0x000fc600078e02fa */
[----:B------:R-:W-:Y:S01]  /*10020*/  STL.64 [R1+0xaa8], R8 ;  /* 0x000aa80801007387 */ /* 0x000fe20000100a00 */
[----:B------:R-:W-:-:S03]  /*10030*/  IMAD.WIDE R192, R5, 0x4, R248 ;  /* 0x0000000405c07825 */ /* 0x000fc600078e02f8 */
[----:B------:R-:W-:Y:S01]  /*10040*/  STL.64 [R1+0xab0], R6 ;  /* 0x000ab00601007387 */ /* 0x000fe20000100a00 */
[----:B-1----:R-:W-:-:S04]  /*10050*/  IMAD.WIDE R2, R130, 0x4, R248 ;  /* 0x0000000482027825 */ /* 0x002fc800078e02f8 */
[----:B------:R-:W-:Y:S01]  /*10060*/  IMAD.WIDE R64, R5, 0x4, R250 ;  /* 0x0000000405407825 */ /* 0x000fe200078e02fa */
[----:B------:R1:W-:Y:S03]  /*10070*/  STL.64 [R1+0xac8], R2 ;  /* 0x000ac80201007387 */ /* 0x0003e60000100a00 */
[C---:B------:R-:W-:Y:S01]  /*10080*/  IMAD.WIDE R244, R4.reuse, 0x4, R248 ;  /* 0x0000000404f47825 */ /* 0x040fe200078e02f8 */
[----:B------:R-:W-:Y:S04]  /*10090*/  STL.64 [R1+0xad0], R118 ;  /* 0x000ad07601007387 */ /* 0x000fe80000100a00 */
[----:B------:R-:W-:Y:S01]  /*100a0*/  STL.64 [R1+0x27d0], R118 ;  /* 0x0027d07601007387 */ /* 0x000fe20000100a00 */
[----:B------:R-:W-:-:S03]  /*100b0*/  IMAD.WIDE R4, R4, 0x4, R250 ;  /* 0x0000000404047825 */ /* 0x000fc600078e02fa */
[----:B------:R-:W-:Y:S01]  /*100c0*/  STL.64 [R1+0xaf8], R192 ;  /* 0x000af8c001007387 */ /* 0x000fe20000100a00 */
[----:B-1----:R-:W-:-:S03]  /*100d0*/  IMAD.WIDE R2, R139, 0x4, R248 ;  /* 0x000000048b027825 */ /* 0x002fc600078e02f8 */
[----:B------:R-:W-:Y:S04]  /*100e0*/  STL.64 [R1+0x2798], R192 ;  /* 0x002798c001007387 */ /* 0x000fe80000100a00 */
[----:B------:R-:W-:Y:S04]  /*100f0*/  STL.64 [R1+0xb00], R64 ;  /* 0x000b004001007387 */ /* 0x000fe80000100a00 */
        /* <DEDUP_REMOVED lines=19> */
[----:B------:R-:W-:Y:S01]  /*10230*/  STL.64 [R1+0xb70], R4 ;  /* 0x000b700401007387 */ /* 0x000fe20000100a00 */
[----:B------:R-:W-:-:S04]  /*10240*/  IMAD.WIDE R112, R11, 0x4, R250 ;  /* 0x000000040b707825 */ /* 0x000fc800078e02fa */
[----:B-1----:R-:W-:-:S05]  /*10250*/  IMAD.WIDE R2, R13, 0x4, R250 ;  /* 0x000000040d027825 */ /* 0x002fca00078e02fa */
[----:B------:R1:W-:Y:S01]  /*10260*/  STL.64 [R1+0xb90], R2 ;  /* 0x000b900201007387 */ /* 0x0003e20000100a00 */
[----:B------:R-:W-:-:S03]  /*10270*/  IMAD.WIDE R184, R10, 0x4, R248 ;  /* 0x000000040ab87825 */ /* 0x000fc600078e02f8 */
[----:B------:R-:W-:Y:S01]  /*10280*/  STL.64 [R1+0xb88], R126 ;  /* 0x000b887e01007387 */ /* 0x000fe20000100a00 */
[----:B------:R-:W-:-:S03]  /*10290*/  IMAD.WIDE R222, R10, 0x4, R250 ;  /* 0x000000040ade7825 */ /* 0x000fc600078e02fa */
[----:B------:R-:W-:Y:S01]  /*102a0*/  STL.64 [R1+0x28b8], R126 ;  /* 0x0028b87e01007387 */ /* 0x000fe20000100a00 */
[----:B------:R-:W-:-:S03]  /*102b0*/  IMAD.WIDE R10, R12, 0x4, R248 ;  /* 0x000000040c0a7825 */ /* 0x000fc600078e02f8 */
[----:B------:R-:W-:Y:S04]  /*102c0*/  STL.64 [R1+0xba8], R110 ;  /* 0x000ba86e01007387 */ /* 0x000fe80000100a00 */
[----:B------:R-:W-:Y:S01]  /*102d0*/  STL.64 [R1+0x27c8], R110 ;  /* 0x0027c86e01007387 */ /* 0x000fe20000100a00 */
[----:B------:R-:W-:-:S03]  /*102e0*/  IMAD.WIDE R12, R12, 0x4, R250 ;  /* 0x000000040c0c7825 */ /* 0x000fc600078e02fa */
[----:B------:R-:W-:Y:S04]  /*102f0*/  STL.64 [R1+0xbb0], R112 ;  /* 0x000bb07001007387 */ /* 0x000fe80000100a00 */
[----:B------:R-:W-:Y:S01]  /*10300*/  STL.64 [R1+0x27d8], R112 ;  /* 0x0027d87001007387 */ /* 0x000fe20000100a00 */
[----:B-1----:R-:W-:-:S03]  /*10310*/  IMAD.WIDE R2, R147, 0x4, R248 ;  /* 0x0000000493027825 */ /* 0x002fc600078e02f8 */
[----:B------:R-:W-:Y:S04]  /*10320*/  STL.64 [R1+0xbc8], R184 ;  /* 0x000bc8b801007387 */ /* 0x000fe80000100a00 */
        /* <DEDUP_REMOVED lines=88> */
[----:B------:R-:W-:Y:S01]  /*108b0*/  STL.64 [R1+0xe10], R156 ;  /* 0x000e109c01007387 */ /* 0x000fe20000100a00 */
[----:B------:R-:W-:-:S03]  /*108c0*/  IMAD.WIDE R244, R37, 0x4, R248 ;  /* 0x0000000425f47825 */ /* 0x000fc600078e02f8 */
        /* <DEDUP_REMOVED lines=22> */
[----:B------:R-:W-:Y:S01]  /*10a30*/  STL.64 [R1+0x28c8], R32 ;  /* 0x0028c82001007387 */ /* 0x000fe20000100a00 */
[----:B------:R-:W-:-:S03]  /*10a40*/  IMAD.WIDE R162, R164, 0x4, R248 ;  /* 0x00000004a4a27825 */ /* 0x000fc600078e02f8 */
[----:B------:R-:W-:Y:S04]  /*10a50*/  STL.64 [R1+0xed0], R152 ;  /* 0x000ed09801007387 */ /* 0x000fe80000100a00 */
[----:B------:R-:W-:Y:S04]  /*10a60*/  STL.64 [R1+0x28d0], R152 ;  /* 0x0028d09801007387 */ /* 0x000fe80000100a00 */
[----:B------:R-:W-:Y:S04]  /*10a70*/  STL.64 [R1+0xee8], R34 ;  /* 0x000ee82201007387 */ /* 0x000fe80000100a00 */
[----:B------:R1:W-:Y:S01]  /*10a80*/  STL.64 [R1+0x28d8], R34 ;  /* 0x0028d82201007387 */ /* 0x0003e20000100a00 */
[----:B------:R-:W-:-:S03]  /*10a90*/  IMAD.WIDE R246, R165, 0x4, R248 ;  /* 0x00000004a5f67825 */ /* 0x000fc600078e02f8 */
[----:B------:R-:W-:Y:S01]  /*10aa0*/  STL.64 [R1+0xef0], R36 ;  /* 0x000ef02401007387 */ /* 0x000fe20000100a00 */
[----:B------:R-:W-:-:S03]  /*10ab0*/  IMAD.WIDE R164, R164, 0x4, R250 ;  /* 0x00000004a4a47825 */ /* 0x000fc600078e02fa */
[----:B------:R-:W-:Y:S01]  /*10ac0*/  STL.64 [R1+0x28e0], R36 ;  /* 0x0028e02401007387 */ /* 0x000fe20000100a00 */
[----:B-1----:R-:W-:-:S03]  /*10ad0*/  IMAD.WIDE R34, R171, 0x4, R250 ;  /* 0x00000004ab227825 */ /* 0x002fc600078e02fa */
[----:B------:R1:W-:Y:S04]  /*10ae0*/  STL.64 [R1+0xf48], R2 ;  /* 0x000f480201007387 */ /* 0x0003e80000100a00 */
[----:B------:R-:W-:Y:S01]  /*10af0*/  STL.64 [R1+0xf08], R162 ;  /* 0x000f08a201007387 */ /* 0x000fe20000100a00 */
[----:B------:R-:W-:-:S03]  /*10b00*/  IMAD.WIDE R168, R170, 0x4, R250 ;  /* 0x00000004aaa87825 */ /* 0x000fc600078e02fa */
[----:B------:R-:W-:Y:S01]  /*10b10*/  STL.64 [R1+0x28e8], R162 ;  /* 0x0028e8a201007387 */ /* 0x000fe20000100a00 */
[----:B-1----:R-:W-:-:S03]  /*10b20*/  IMAD.WIDE R2, R170, 0x4, R248 ;  /* 0x00000004aa027825 */ /* 0x002fc600078e02f8 */
[----:B------:R-:W-:Y:S01]  /*10b30*/  STL.64 [R1+0xf50], R34 ;  /* 0x000f502201007387 */ /* 0x000fe20000100a00 */
[----:B------:R-:W-:-:S03]  /*10b40*/  IMAD.WIDE R192, R45, 0x4, R248 ;  /* 0x000000042dc07825 */ /* 0x000fc600078e02f8 */
[----:B------:R-:W-:Y:S04]  /*10b50*/  STL.64 [R1+0x29e0], R34 ;  /* 0x0029e02201007387 */ /* 0x000fe80000100a00 */
        /* <DEDUP_REMOVED lines=27> */
[----:B------:R1:W-:Y:S04]  /*10d10*/  STL.64 [R1+0x2928], R42 ;  /* 0x0029282a01007387 */ /* 0x0003e80000100a00 */
[----:B------:R-:W-:Y:S01]  /*10d20*/  STL.64 [R1+0xff0], R44 ;  /* 0x000ff02c01007387 */ /* 0x000fe20000100a00 */
[----:B------:R-:W-:-:S03]  /*10d30*/  IMAD.WIDE R172, R172, 0x4, R250 ;  /* 0x00000004acac7825 */ /* 0x000fc600078e02fa */
[----:B------:R-:W-:Y:S04]  /*10d40*/  STL.64 [R1+0x2930], R44 ;  /* 0x0029302c01007387 */ /* 0x000fe80000100a00 */
[----:B------:R2:W-:Y:S01]  /*10d50*/  STL.64 [R1+0x1048], R2 ;  /* 0x0010480201007387 */ /* 0x0005e20000100a00 */
[----:B-1----:R-:W-:-:S03]  /*10d60*/  IMAD.WIDE R42, R178, 0x4, R248 ;  /* 0x00000004b22a7825 */ /* 0x002fc600078e02f8 */
[----:B------:R-:W-:Y:S01]  /*10d70*/  STL.64 [R1+0x1008], R170 ;  /* 0x001008aa01007387 */ /* 0x000fe20000100a00 */
[----:B------:R-:W-:-:S03]  /*10d80*/  IMAD.WIDE R126, R178, 0x4, R250 ;  /* 0x00000004b27e7825 */ /* 0x000fc600078e02fa */
[----:B------:R-:W-:Y:S01]  /*10d90*/  STL.64 [R1+0x2938], R170 ;  /* 0x002938aa01007387 */ /* 0x000fe20000100a00 */
[----:B--2---:R-:W-:-:S05]  /*10da0*/  IMAD.WIDE R2, R179, 0x4, R250 ;  /* 0x00000004b3027825 */ /* 0x004fca00078e02fa */
        /* <DEDUP_REMOVED lines=42> */
[----:B------:R1:W-:Y:S01]  /*11050*/  STL.64 [R1+0x29a0], R178 ;  /* 0x0029a0b201007387 */ /* 0x0003e20000100a00 */
        /* <DEDUP_REMOVED lines=16> */
[----:B------:R-:W-:Y:S01]  /*11160*/  STL.64 [R1+0x11a8], R240 ;  /* 0x0011a8f001007387 */ /* 0x000fe20000100a00 */
[----:B------:R-:W-:-:S03]  /*11170*/  IMAD.WIDE R60, R60, 0x4, R250 ;  /* 0x000000043c3c7825 */ /* 0x000fc600078e02fa */
[----:B------:R-:W-:Y:S01]  /*11180*/  STL.64 [R1+0x29d8], R240 ;  /* 0x0029d8f001007387 */ /* 0x000fe20000100a00 */
[----:B------:R-:W-:-:S03]  /*11190*/  IMAD.WIDE R186, R188, 0x4, R248 ;  /* 0x00000004bcba7825 */ /* 0x000fc600078e02f8 */
[----:B------:R-:W-:Y:S01]  /*111a0*/  STL.64 [R1+0x11b0], R22 ;  /* 0x0011b01601007387 */ /* 0x000fe20000100a00 */
[----:B-1----:R-:W-:-:S03]  /*111b0*/  IMAD.WIDE R178, R195, 0x4, R248 ;  /* 0x00000004c3b27825 */ /* 0x002fc600078e02f8 */
[----:B------:R1:W-:Y:S01]  /*111c0*/  STL.64 [R1+0x29e8], R22 ;  /* 0x0029e81601007387 */ /* 0x0003e20000100a00 */
[----:B------:R-:W-:-:S03]  /*111d0*/  IMAD.WIDE R188, R188, 0x4, R250 ;  /* 0x00000004bcbc7825 */ /* 0x000fc600078e02fa */
[----:B------:R-:W-:Y:S01]  /*111e0*/  STL.64 [R1+0x11c8], R134 ;  /* 0x0011c88601007387 */ /* 0x000fe20000100a00 */
[----:B------:R-:W-:-:S03]  /*111f0*/  IMAD.WIDE R16, R195, 0x4, R250 ;  /* 0x00000004c3107825 */ /* 0x000fc600078e02fa */
[----:B------:R-:W-:Y:S01]  /*11200*/  STL.64 [R1+0x29f0], R134 ;  /* 0x0029f08601007387 */ /* 0x000fe20000100a00 */
[----:B------:R-:W-:-:S03]  /*11210*/  IMAD.WIDE R232, R194, 0x4, R248 ;  /* 0x00000004c2e87825 */ /* 0x000fc600078e02f8 */
[----:B------:R-:W-:Y:S01]  /*11220*/  STL.64 [R1+0x11d0], R150 ;  /* 0x0011d09601007387 */ /* 0x000fe20000100a00 */
[----:B------:R-:W-:-:S03]  /*11230*/  IMAD.WIDE R192, R194, 0x4, R250 ;  /* 0x00000004c2c07825 */ /* 0x000fc600078e02fa */
        /* <DEDUP_REMOVED lines=164> */
[----:B------:R-:W-:Y:S04]  /*11c80*/  STL.64 [R1+0x1718], R48 ;  /* 0x0017183001007387 */ /* 0x000fe80000100a00 */
[----:B------:R-:W-:Y:S04]  /*11c90*/  STL.64 [R1+0x1730], R158 ;  /* 0x0017309e01007387 */ /* 0x000fe80000100a00 */
[----:B------:R-:W-:Y:S01]  /*11ca0*/  STL.64 [R1+0x1728], R30 ;  /* 0x0017281e01007387 */ /* 0x000fe20000100a00 */
[----:B------:R-:W-:-:S03]  /*11cb0*/  IMAD.WIDE R244, R117, 0x4, R248 ;  /* 0x0000000475f47825 */ /* 0x000fc600078e02f8 */
[----:B------:R-:W-:Y:S04]  /*11cc0*/  STL.64 [R1+0x1740], R106 ;  /* 0x0017406a01007387 */ /* 0x000fe80000100a00 */
[----:B------:R-:W-:Y:S01]  /*11cd0*/  STL.64 [R1+0x1738], R108 ;  /* 0x0017386c01007387 */ /* 0x000fe20000100a00 */
[----:B------:R-:W-:-:S03]  /*11ce0*/  IMAD.WIDE R156, R117, 0x4, R250 ;  /* 0x00000004759c7825 */ /* 0x000fc600078e02fa */
[----:B------:R-:W-:Y:S04]  /*11cf0*/  STL.64 [R1+0x1750], R234 ;  /* 0x001750ea01007387 */ /* 0x000fe80000100a00 */
[----:B------:R1:W-:Y:S04]  /*11d00*/  STL.64 [R1+0x17b0], R54 ;  /* 0x0017b03601007387 */ /* 0x0003e80000100a00 */
[----:B------:R-:W-:Y:S04]  /*11d10*/  STL.64 [R1+0x1748], R236 ;  /* 0x001748ec01007387 */ /* 0x000fe80000100a00 */
[----:B------:R1:W-:Y:S04]  /*11d20*/  STL.64 [R1+0x17a8], R42 ;  /* 0x0017a82a01007387 */ /* 0x0003e80000100a00 */
[----:B------:R-:W3:Y:S01]  /*11d30*/  LDL.64 R52, [R1+0x9c8] ;  /* 0x0009c80001347983 */ /* 0x000ee20000100a00 */
[----:B------:R-:W-:-:S03]  /*11d40*/  IMAD.WIDE R198, R116, 0x4, R248 ;  /* 0x0000000474c67825 */ /* 0x000fc600078e02f8 */
[----:B------:R1:W-:Y:S01]  /*11d50*/  STL.64 [R1+0x17a0], R244 ;  /* 0x0017a0f401007387 */ /* 0x0003e20000100a00 */
[----:B------:R-:W-:-:S03]  /*11d60*/  IMAD.WIDE R222, R116, 0x4, R250 ;  /* 0x0000000474de7825 */ /* 0x000fc600078e02fa */
[----:B------:R-:W4:Y:S04]  /*11d70*/  LDL.64 R50, [R1+0x9d8] ;  /* 0x0009d80001327983 */ /* 0x000f280000100a00 */
[----:B------:R1:W-:Y:S04]  /*11d80*/  STL.64 [R1+0x1798], R156 ;  /* 0x0017989c01007387 */ /* 0x0003e80000100a00 */
[----:B------:R-:W4:Y:S04]  /*11d90*/  LDL.64 R242, [R1+0x9e8] ;  /* 0x0009e80001f27983 */ /* 0x000f280000100a00 */
[----:B------:R-:W4:Y:S04]  /*11da0*/  LDL.64 R200, [R1+0x9f0] ;  /* 0x0009f00001c87983 */ /* 0x000f280000100a00 */
[----:B------:R-:W4:Y:S04]  /*11db0*/  LDL.64 R164, [R1+0xaf0] ;  /* 0x000af00001a47983 */ /* 0x000f280000100a00 */
[----:B------:R-:W4:Y:S04]  /*11dc0*/  LDL.64 R162, [R1+0xae8] ;  /* 0x000ae80001a27983 */ /* 0x000f280000100a00 */
[----:B------:R1:W-:Y:S04]  /*11dd0*/  STL.64 [R1+0x1790], R198 ;  /* 0x001790c601007387 */ /* 0x0003e80000100a00 */
[----:B------:R1:W-:Y:S04]  /*11de0*/  STL.64 [R1+0x1788], R222 ;  /* 0x001788de01007387 */ /* 0x0003e80000100a00 */
[----:B------:R-:W4:Y:S04]  /*11df0*/  LDL.64 R34, [R1+0xae0] ;  /* 0x000ae00001227983 */ /* 0x000f280000100a00 */
[----:B------:R-:W1:Y:S01]  /*11e00*/  S2R R161, SR_TID.X ;  /* 0x0000000000a17919 */ /* 0x000e620000002100 */
[----:B------:R-:W-:-:S03]  /*11e10*/  IMAD.WIDE R24, R115, 0x4, R248 ;  /* 0x0000000473187825 */ /* 0x000fc600078e02f8 */
[----:B------:R-:W4:Y:S01]  /*11e20*/  LDL.64 R64, [R1+0xad8] ;  /* 0x000ad80001407983 */ /* 0x000f220000100a00 */
[----:B------:R-:W-:-:S03]  /*11e30*/  IMAD.WIDE R80, R115, 0x4, R250 ;  /* 0x0000000473507825 */ /* 0x000fc600078e02fa */
[----:B--2---:R-:W2:Y:S01]  /*11e40*/  LDL.64 R132, [R1+0xc20] ;  /* 0x000c200001847983 */ /* 0x004ea20000100a00 */
[----:B------:R-:W-:-:S03]  /*11e50*/  IMAD.WIDE R142, R114, 0x4, R248 ;  /* 0x00000004728e7825 */ /* 0x000fc600078e02f8 */
[----:B------:R-:W2:Y:S01]  /*11e60*/  LDL.64 R176, [R1+0xc18] ;  /* 0x000c180001b07983 */ /* 0x000ea20000100a00 */
[----:B------:R-:W-:-:S03]  /*11e70*/  IMAD.WIDE R14, R114, 0x4, R250 ;  /* 0x00000004720e7825 */ /* 0x000fc600078e02fa */
[----:B------:R-:W2:Y:S01]  /*11e80*/  LDL.64 R208, [R1+0xc00] ;  /* 0x000c000001d07983 */ /* 0x000ea20000100a00 */
[----:B------:R-:W-:-:S03]  /*11e90*/  IMAD.WIDE R114, R0, 0x4, R248 ;  /* 0x0000000400727825 */ /* 0x000fc600078e02f8 */
[----:B------:R-:W2:Y:S01]  /*11ea0*/  LDL.64 R238, [R1+0xbf8] ;  /* 0x000bf80001ee7983 */ /* 0x000ea20000100a00 */
[----:B-1----:R-:W-:-:S03]  /*11eb0*/  LOP3.LUT R2, R161, 0x1f, RZ, 0xc0, !PT ;  /* 0x0000001fa1027812 */ /* 0x002fc600078ec0ff */
[----:B------:R-:W2:Y:S01]  /*11ec0*/  LDL.64 R184, [R1+0xd20] ;  /* 0x000d200001b87983 */ /* 0x000ea20000100a00 */
[----:B------:R-:W-:-:S03]  /*11ed0*/  IMAD.WIDE R116, R0, 0x4, R250 ;  /* 0x0000000400747825 */ /* 0x000fc600078e02fa */
[----:B------:R1:W-:Y:S01]  /*11ee0*/  STL.64 [R1+0x1780], R24 ;  /* 0x0017801801007387 */ /* 0x0003e20000100a00 */
[----:B------:R-:W-:-:S03]  /*11ef0*/  IMAD.SHL.U32 R3, R2, 0x4, RZ ;  /* 0x0000000402037824 */ /* 0x000fc600078e00ff */
[----:B------:R1:W-:Y:S04]  /*11f00*/  STL.64 [R1+0x1778], R80 ;  /* 0x0017785001007387 */ /* 0x0003e80000100a00 */
[----:B------:R1:W-:Y:S04]  /*11f10*/  STL.64 [R1+0x1770], R142 ;  /* 0x0017708e01007387 */ /* 0x0003e80000100a00 */
[----:B------:R1:W-:Y:S04]  /*11f20*/  STL.64 [R1+0x1768], R14 ;  /* 0x0017680e01007387 */ /* 0x0003e80000100a00 */
[----:B------:R-:W2:Y:S04]  /*11f30*/  LDL.64 R122, [R1+0xd18] ;  /* 0x000d1800017a7983 */ /* 0x000ea80000100a00 */
[----:B------:R-:W2:Y:S04]  /*11f40*/  LDL.64 R180, [R1+0xd00] ;  /* 0x000d000001b47983 */ /* 0x000ea80000100a00 */
[----:B---3--:R3:W-:Y:S04]  /*11f50*/  LDGSTS.E [R3], [R52.64], P5 ;  /* 0x0000000034037fae */ /* 0x0087e8000a921848 */
[----:B----4-:R4:W-:Y:S04]  /*11f60*/  LDGSTS.E [R3+0x80], [R50.64], P2 ;  /* 0x0008000032037fae */ /* 0x0109e80009121848 */
[----:B---3--:R-:W3:Y:S04]  /*11f70*/  LDL.64 R52, [R1+0xcf8] ;  /* 0x000cf80001347983 */ /* 0x008ee80000100a00 */
[----:B------:R1:W-:Y:S04]  /*11f80*/  STL.64 [R1+0x1760], R114 ;  /* 0x0017607201007387 */ /* 0x0003e80000100a00 */
[----:B------:R1:W-:Y:S04]  /*11f90*/  STL.64 [R1+0x1758], R116 ;  /* 0x0017587401007387 */ /* 0x0003e80000100a00 */
[----:B----4-:R-:W4:Y:S04]  /*11fa0*/  LDL.64 R50, [R1+0xe20] ;  /* 0x000e200001327983 */ /* 0x010f280000100a00 */
[----:B------:R1:W-:Y:S04]  /*11fb0*/  LDGSTS.E [R3+0x100], [R242.64], P4 ;  /* 0x00100000f2037fae */ /* 0x0003e8000a121848 */
[----:B------:R-:W4:Y:S04]  /*11fc0*/  LDL.64 R22, [R1+0xe18] ;  /* 0x000e180001167983 */ /* 0x000f280000100a00 */
[----:B------:R1:W-:Y:S04]  /*11fd0*/  LDGSTS.E [R3+0x180], [R200.64], P6 ;  /* 0x00180000c8037fae */ /* 0x0003e8000b121848 */
[----:B-1----:R-:W4:Y:S04]  /*11fe0*/  LDL.64 R242, [R1+0xe00] ;  /* 0x000e000001f27983 */ /* 0x002f280000100a00 */
[----:B------:R1:W-:Y:S04]  /*11ff0*/  LDGSTS.E [R3+0x1000], [R164.64], P5 ;  /* 0x01000000a4037fae */ /* 0x0003e8000a921848 */
[----:B------:R-:W4:Y:S04]  /*12000*/  LDL.64 R200, [R1+0xdf8] ;  /* 0x000df80001c87983 */ /* 0x000f280000100a00 */
[----:B------:R-:W4:Y:S04]  /*12010*/  LDL.64 R240, [R1+0xf20] ;  /* 0x000f200001f07983 */ /* 0x000f280000100a00 */
[----:B------:R1:W-:Y:S04]  /*12020*/  LDGSTS.E [R3+0x1080], [R162.64], P2 ;  /* 0x01080000a2037fae */ /* 0x0003e80009121848 */
[----:B-1----:R-:W4:Y:S04]  /*12030*/  LDL.64 R164, [R1+0xf18] ;  /* 0x000f180001a47983 */ /* 0x002f280000100a00 */
[----:B------:R1:W-:Y:S04]  /*12040*/  LDGSTS.E [R3+0x1100], [R34.64], P4 ;  /* 0x0110000022037fae */ /* 0x0003e8000a121848 */
[----:B------:R-:W4:Y:S04]  /*12050*/  LDL.64 R162, [R1+0xee0] ;  /* 0x000ee00001a27983 */ /* 0x000f280000100a00 */
[----:B------:R-:W4:Y:S04]  /*12060*/  LDL.64 R146, [R1+0xed8] ;  /* 0x000ed80001927983 */ /* 0x000f280000100a00 */
[----:B-1----:R-:W4:Y:S04]  /*12070*/  LDL.64 R34, [R1+0x1020] ;  /* 0x0010200001227983 */ /* 0x002f280000100a00 */
[----:B------:R1:W-:Y:S04]  /*12080*/  LDGSTS.E [R3+0x1180], [R64.64], P6 ;  /* 0x0118000040037fae */ /* 0x0003e8000b121848 */
[----:B--2---:R2:W-:Y:S04]  /*12090*/  LDGSTS.E [R3+0x2000], [R132.64], P5 ;  /* 0x0200000084037fae */ /* 0x0045e8000a921848 */
[----:B------:R2:W-:Y:S04]  /*120a0*/  LDGSTS.E [R3+0x2080], [R176.64], P2 ;  /* 0x02080000b0037fae */ /* 0x0005e80009121848 */
[----:B-1----:R-:W4:Y:S04]  /*120b0*/  LDL.64 R64, [R1+0x1018] ;  /* 0x0010180001407983 */ /* 0x002f280000100a00 */
[----:B------:R1:W-:Y:S04]  /*120c0*/  LDGSTS.E [R3+0x2100], [R208.64], P4 ;  /* 0x02100000d0037fae */ /* 0x0003e8000a121848 */
[----:B--2---:R-:W2:Y:S04]  /*120d0*/  LDL.64 R176, [R1+0xfe0] ;  /* 0x000fe00001b07983 */ /* 0x004ea80000100a00 */
[----:B------:R1:W-:Y:S04]  /*120e0*/  LDGSTS.E [R3+0x2180], [R238.64], P6 ;  /* 0x02180000ee037fae */ /* 0x0003e8000b121848 */
[----:B-1----:R-:W2:Y:S04]  /*120f0*/  LDL.64 R208, [R1+0xfd8] ;  /* 0x000fd80001d07983 */ /* 0x002ea80000100a00 */
[----:B------:R1:W-:Y:S04]  /*12100*/  LDGSTS.E [R3+0x3000], [R184.64], P5 ;  /* 0x03000000b8037fae */ /* 0x0003e8000a921848 */
[----:B------:R-:W2:Y:S04]  /*12110*/  LDL.64 R238, [R1+0x1120] ;  /* 0x0011200001ee7983 */ /* 0x000ea80000100a00 */
[----:B------:R1:W-:Y:S04]  /*12120*/  LDGSTS.E [R3+0x3080], [R122.64], P2 ;  /* 0x030800007a037fae */ /* 0x0003e80009121848 */
[----:B-1----:R-:W2:Y:S04]  /*12130*/  LDL.64 R184, [R1+0x1118] ;  /* 0x0011180001b87983 */ /* 0x002ea80000100a00 */
[----:B------:R-:W2:Y:S04]  /*12140*/  LDL.64 R132, [R1+0x10e0] ;  /* 0x0010e00001847983 */ /* 0x000ea80000100a00 */
[----:B------:R1:W-:Y:S04]  /*12150*/  LDGSTS.E [R3+0x3100], [R180.64], P4 ;  /* 0x03100000b4037fae */ /* 0x0003e8000a121848 */
[----:B------:R-:W2:Y:S04]  /*12160*/  LDL.64 R122, [R1+0x10d8] ;  /* 0x0010d800017a7983 */ /* 0x000ea80000100a00 */
[----:B------:R-:W2:Y:S04]  /*12170*/  S2R R160, SR_TID.X ;  /* 0x0000000000a07919 */ /* 0x000ea80000002100 */
[----:B-1----:R-:W2:Y:S04]  /*12180*/  LDL.64 R180, [R1+0x1220] ;  /* 0x0012200001b47983 */ /* 0x002ea80000100a00 */
[----:B------:R-:W2:Y:S04]  /*12190*/  LDL.64 R150, [R1+0xe28] ;  /* 0x000e280001967983 */ /* 0x000ea80000100a00 */
[----:B------:R-:W2:Y:S04]  /*121a0*/  LDL.64 R134, [R1+0xf30] ;  /* 0x000f300001867983 */ /* 0x000ea80000100a00 */
[----:B---3--:R1:W-:Y:S04]  /*121b0*/  LDGSTS.E [R3+0x3180], [R52.64], P6 ;  /* 0x0318000034037fae */ /* 0x0083e8000b121848 */
[----:B-1----:R-:W3:Y:S04]  /*121c0*/  LDL.64 R52, [R1+0x1218] ;  /* 0x0012180001347983 */ /* 0x002ee80000100a00 */
[----:B----4-:R1:W-:Y:S04]  /*121d0*/  LDGSTS.E [R3+0x4000], [R50.64], P5 ;  /* 0x0400000032037fae */ /* 0x0103e8000a921848 */
[----:B------:R4:W-:Y:S04]  /*121e0*/  LDGSTS.E [R3+0x4080], [R22.64], P2 ;  /* 0x0408000016037fae */ /* 0x0009e80009121848 */
[----:B-1----:R-:W3:Y:S04]  /*121f0*/  LDL.64 R50, [R1+0x11e0] ;  /* 0x0011e00001327983 */ /* 0x002ee80000100a00 */
[----:B------:R1:W-:Y:S04]  /*12200*/  LDGSTS.E [R3+0x4100], [R242.64], P4 ;  /* 0x04100000f2037fae */ /* 0x0003e8000a121848 */
[----:B------:R1:W-:Y:S04]  /*12210*/  LDGSTS.E [R3+0x4180], [R200.64], P6 ;  /* 0x04180000c8037fae */ /* 0x0003e8000b121848 */
[----:B------:R1:W-:Y:S04]  /*12220*/  LDGSTS.E [R3+0x5000], [R240.64], P5 ;  /* 0x05000000f0037fae */ /* 0x0003e8000a921848 */
[----:B-1----:R-:W3:Y:S04]  /*12230*/  LDL.64 R242, [R1+0x11d8] ;  /* 0x0011d80001f27983 */ /* 0x002ee80000100a00 */
[----:B------:R-:W3:Y:S04]  /*12240*/  LDL.64 R200, [R1+0x1320] ;  /* 0x0013200001c87983 */ /* 0x000ee80000100a00 */
[----:B------:R1:W-:Y:S04]  /*12250*/  LDGSTS.E [R3+0x5080], [R164.64], P2 ;  /* 0x05080000a4037fae */ /* 0x0003e80009121848 */
[----:B------:R1:W-:Y:S04]  /*12260*/  LDGSTS.E [R3+0x5100], [R162.64], P4 ;  /* 0x05100000a2037fae */ /* 0x0003e8000a121848 */
[----:B------:R2:W-:Y:S04]  /*12270*/  LDGSTS.E [R3+0x5180], [R146.64], P6 ;  /* 0x0518000092037fae */ /* 0x0005e8000b121848 */
[----:B-1----:R-:W3:Y:S04]  /*12280*/  LDL.64 R164, [R1+0x1318] ;  /* 0x0013180001a47983 */ /* 0x002ee80000100a00 */
[----:B------:R-:W3:Y:S04]  /*12290*/  LDL.64 R162, [R1+0x12c0] ;  /* 0x0012c00001a27983 */ /* 0x000ee80000100a00 */
[----:B------:R1:W-:Y:S04]  /*122a0*/  LDGSTS.E [R3+0x6000], [R34.64], P5 ;  /* 0x0600000022037fae */ /* 0x0003e8000a921848 */
[----:B------:R-:W3:Y:S04]  /*122b0*/  LDL.64 R240, [R1+0x12b8] ;  /* 0x0012b80001f07983 */ /* 0x000ee80000100a00 */
[----:B------:R2:W-:Y:S04]  /*122c0*/  LDGSTS.E [R3+0x6080], [R64.64], P2 ;  /* 0x0608000040037fae */ /* 0x0005e80009121848 */
[----:B-1----:R-:W3:Y:S04]  /*122d0*/  LDL.64 R34, [R1+0x1420] ;  /* 0x0014200001227983 */ /* 0x002ee80000100a00 */
[----:B--2---:R1:W-:Y:S04]  /*122e0*/  LDGSTS.E [R3+0x6100], [R176.64], P4 ;  /* 0x06100000b0037fae */ /* 0x0043e8000a121848 */
[----:B------:R-:W2:Y:S04]  /*122f0*/  LDL.64 R64, [R1+0x1418] ;  /* 0x0014180001407983 */ /* 0x000ea80000100a00 */
[----:B------:R4:W-:Y:S04]  /*12300*/  LDGSTS.E [R3+0x6180], [R208.64], P6 ;  /* 0x06180000d0037fae */ /* 0x0009e8000b121848 */
[----:B-1----:R-:W2:Y:S04]  /*12310*/  LDL.64 R176, [R1+0x13c0] ;  /* 0x0013c00001b07983 */ /* 0x002ea80000100a00 */
[----:B------:R1:W-:Y:S04]  /*12320*/  LDGSTS.E [R3+0x7000], [R238.64], P5 ;  /* 0x07000000ee037fae */ /* 0x0003e8000a921848 */
[----:B----4-:R-:W4:Y:S04]  /*12330*/  LDL.64 R208, [R1+0x13b8] ;  /* 0x0013b80001d07983 */ /* 0x010f280000100a00 */
[----:B------:R1:W-:Y:S04]  /*12340*/  LDGSTS.E [R3+0x7080], [R184.64], P2 ;  /* 0x07080000b8037fae */ /* 0x0003e80009121848 */
[----:B------:R-:W4:Y:S04]  /*12350*/  LDL.64 R146, [R1+0x1520] ;  /* 0x0015200001927983 */ /* 0x000f280000100a00 */
[----:B------:R1:W-:Y:S04]  /*12360*/  LDGSTS.E [R3+0x7100], [R132.64], P4 ;  /* 0x0710000084037fae */ /* 0x0003e8000a121848 */
[----:B-1----:R-:W4:Y:S04]  /*12370*/  LDL.64 R238, [R1+0x1518] ;  /* 0x0015180001ee7983 */ /* 0x002f280000100a00 */
[----:B------:R1:W-:Y:S04]  /*12380*/  LDGSTS.E [R3+0x7180], [R122.64], P6 ;  /* 0x071800007a037fae */ /* 0x0003e8000b121848 */
[----:B------:R-:W4:Y:S04]  /*12390*/  LDL.64 R184, [R1+0x14c0] ;  /* 0x0014c00001b87983 */ /* 0x000f280000100a00 */
[----:B------:R1:W-:Y:S04]  /*123a0*/  LDGSTS.E [R3+0x8000], [R180.64], P5 ;  /* 0x08000000b4037fae */ /* 0x0003e8000a921848 */
[----:B------:R-:W4:Y:S04]  /*123b0*/  LDL.64 R22, [R1+0x1620] ;  /* 0x0016200001167983 */ /* 0x000f280000100a00 */
[----:B------:R-:W4:Y:S04]  /*123c0*/  LDL.64 R132, [R1+0x15b8] ;  /* 0x0015b80001847983 */ /* 0x000f280000100a00 */
[----:B-1----:R-:W4:Y:S04]  /*123d0*/  LDL.64 R180, [R1+0x14b8] ;  /* 0x0014b80001b47983 */ /* 0x002f280000100a00 */
[----:B------:R-:W4:Y:S04]  /*123e0*/  LDL.64 R122, [R1+0x16a0] ;  /* 0x0016a000017a7983 */ /* 0x000f280000100a00 */
[----:B---3--:R1:W-:Y:S04]  /*123f0*/  LDGSTS.E [R3+0x8080], [R52.64], P2 ;  /* 0x0808000034037fae */ /* 0x0083e80009121848 */
[----:B-1----:R-:W3:Y:S04]  /*12400*/  LDL.64 R52, [R1+0x1618] ;  /* 0x0016180001347983 */ /* 0x002ee80000100a00 */
[----:B------:R1:W-:Y:S04]  /*12410*/  LDGSTS.E [R3+0x8100], [R50.64], P4 ;  /* 0x0810000032037fae */ /* 0x0003e8000a121848 */
[----:B-1----:R-:W3:Y:S04]  /*12420*/  LDL.64 R50, [R1+0x15c0] ;  /* 0x0015c00001327983 */ /* 0x002ee80000100a00 */
[----:B------:R1:W-:Y:S04]  /*12430*/  LDGSTS.E [R3+0x8180], [R242.64], P6 ;  /* 0x08180000f2037fae */ /* 0x0003e8000b121848 */
[----:B------:R1:W-:Y:S04]  /*12440*/  LDGSTS.E [R3+0x9000], [R200.64], P5 ;  /* 0x09000000c8037fae */ /* 0x0003e8000a921848 */
[----:B-1----:R-:W3:Y:S04]  /*12450*/  LDL.64 R242, [R1+0x17f0] ;  /* 0x0017f00001f27983 */ /* 0x002ee80000100a00 */
[----:B------:R-:W3:Y:S04]  /*12460*/  LDL.64 R200, [R1+0x17e8] ;  /* 0x0017e80001c87983 */ /* 0x000ee80000100a00 */
[----:B------:R1:W-:Y:S04]  /*12470*/  LDGSTS.E [R3+0x9080], [R164.64], P2 ;  /* 0x09080000a4037fae */ /* 0x0003e80009121848 */
[----:B------:R1:W-:Y:S04]  /*12480*/  LDGSTS.E [R3+0x9100], [R162.64], P4 ;  /* 0x09100000a2037fae */ /* 0x0003e8000a121848 */
[----:B-1----:R-:W3:Y:S04]  /*12490*/  LDL.64 R164, [R1+0x1698] ;  /* 0x0016980001a47983 */ /* 0x002ee80000100a00 */
[----:B------:R-:W3:Y:S04]  /*124a0*/  LDL.64 R162, [R1+0x1880] ;  /* 0x0018800001a27983 */ /* 0x000ee80000100a00 */
[----:B------:R1:W-:Y:S04]  /*124b0*/  LDGSTS.E [R3+0x9180], [R240.64], P6 ;  /* 0x09180000f0037fae */ /* 0x0003e8000b121848 */
[----:B------:R2:W-:Y:S04]  /*124c0*/  LDGSTS.E [R3+0xa000], [R34.64], P5 ;  /* 0x0a00000022037fae */ /* 0x0005e8000a921848 */
[----:B--2---:R2:W-:Y:S04]  /*124d0*/  LDGSTS.E [R3+0xa080], [R64.64], P2 ;  /* 0x0a08000040037fae */ /* 0x0045e80009121848 */
[----:B-1----:R-:W3:Y:S04]  /*124e0*/  LDL.64 R240, [R1+0x1908] ;  /* 0x0019080001f07983 */ /* 0x002ee80000100a00 */
[----:B------:R-:W3:Y:S04]  /*124f0*/  LDL.64 R34, [R1+0x1878] ;  /* 0x0018780001227983 */ /* 0x000ee80000100a00 */
[----:B--2---:R-:W2:Y:S04]  /*12500*/  LDL.64 R64, [R1+0x1840] ;  /* 0x0018400001407983 */ /* 0x004ea80000100a00 */
[----:B------:R1:W-:Y:S04]  /*12510*/  LDGSTS.E [R3+0xa100], [R176.64], P4 ;  /* 0x0a100000b0037fae */ /* 0x0003e8000a121848 */
[----:B----4-:R4:W-:Y:S04]  /*12520*/  LDGSTS.E [R3+0xa180], [R208.64], P6 ;  /* 0x0a180000d0037fae */ /* 0x0109e8000b121848 */
[----:B------:R4:W-:Y:S04]  /*12530*/  LDGSTS.E [R3+0xb000], [R146.64], P5 ;  /* 0x0b00000092037fae */ /* 0x0009e8000a921848 */
[----:B-1----:R-:W2:Y:S04]  /*12540*/  LDL.64 R176, [R1+0x1838] ;  /* 0x0018380001b07983 */ /* 0x002ea80000100a00 */
[----:B----4-:R-:W4:Y:S04]  /*12550*/  LDL.64 R208, [R1+0x1910] ;  /* 0x0019100001d07983 */ /* 0x010f280000100a00 */
[----:B------:R1:W-:Y:S04]  /*12560*/  LDGSTS.E [R3+0xb080], [R238.64], P2 ;  /* 0x0b080000ee037fae */ /* 0x0003e80009121848 */
[----:B------:R-:W4:Y:S04]  /*12570*/  LDL.64 R146, [R1+0x18d0] ;  /* 0x0018d00001927983 */ /* 0x000f280000100a00 */
[----:B------:R1:W-:Y:S04]  /*12580*/  LDGSTS.E [R3+0xb100], [R184.64], P4 ;  /* 0x0b100000b8037fae */ /* 0x0003e8000a121848 */
[----:B-1----:R-:W4:Y:S04]  /*12590*/  LDL.64 R238, [R1+0x18c8] ;  /* 0x0018c80001ee7983 */ /* 0x002f280000100a00 */
[----:B------:R-:W4:Y:S04]  /*125a0*/  LDL.64 R184, [R1+0xa00] ;  /* 0x000a000001b87983 */ /* 0x000f280000100a00 */
[----:B------:R1:W-:Y:S04]  /*125b0*/  LDGSTS.E [R3+0xb180], [R180.64], P6 ;  /* 0x0b180000b4037fae */ /* 0x0003e8000b121848 */
[----:B------:R1:W-:Y:S04]  /*125c0*/  LDGSTS.E [R3+0xc000], [R22.64], P5 ;  /* 0x0c00000016037fae */ /* 0x0003e8000a921848 */
[----:B-1----:R-:W4:Y:S01]  /*125d0*/  LDL.64 R180, [R1+0x9f8] ;  /* 0x0009f80001b47983 */ /* 0x002f220000100a00 */
[----:B------:R-:W-:-:S03]  /*125e0*/  LOP3.LUT R160, R160, 0x1f, RZ, 0xc0, !PT ;  /* 0x0000001fa0a07812 */ /* 0x000fc600078ec0ff */
[----:B------:R-:W4:Y:S04]  /*125f0*/  LDL.64 R22, [R1+0x1028] ;  /* 0x0010280001167983 */ /* 0x000f280000100a00 */
[----:B---3--:R1:W-:Y:S04]  /*12600*/  LDGSTS.E [R3+0xc080], [R52.64], P2 ;  /* 0x0c08000034037fae */ /* 0x0083e80009121848 */
[----:B-1----:R-:W3:Y:S04]  /*12610*/  LDL.64 R52, [R1+0x9a0] ;  /* 0x0009a00001347983 */ /* 0x002ee80000100a00 */
[----:B------:R1:W-:Y:S04]  /*12620*/  LDGSTS.E [R3+0xc100], [R50.64], P4 ;  /* 0x0c10000032037fae */ /* 0x0003e8000a121848 */
        /* <DEDUP_REMOVED lines=9> */
[----:B------:R-:W3:Y:S04]  /*126c0*/  LDL.64 R132, [R1+0xc28] ;  /* 0x000c280001847983 */ /* 0x000ee80000100a00 */
[----:B-1----:R-:W3:Y:S04]  /*126d0*/  LDL.64 R164, [R1+0xa80] ;  /* 0x000a800001a47983 */ /* 0x002ee80000100a00 */
[----:B------:R-:W3:Y:S01]  /*126e0*/  LDL.64 R162, [R1+0xc30] ;  /* 0x000c300001a27983 */ /* 0x000ee20000100a00 */
[----:B------:R-:W-:-:S03]  /*126f0*/  SHF.L.U32 R160, R160, 0x2, RZ ;  /* 0x00000002a0a07819 */ /* 0x000fc600000006ff */
[----:B------:R-:W3:Y:S04]  /*12700*/  LDL.64 R122, [R1+0xd30] ;  /* 0x000d3000017a7983 */ /* 0x000ee80000100a00 */
[----:B------:R1:W-:Y:S04]  /*12710*/  LDGSTS.E [R3+0xe080], [R34.64], P2 ;  /* 0x0e08000022037fae */ /* 0x0003e80009121848 */
[----:B--2---:R2:W-:Y:S04]  /*12720*/  LDGSTS.E [R3+0xe100], [R64.64], P4 ;  /* 0x0e10000040037fae */ /* 0x0045e8000a121848 */
[----:B-1----:R-:W3:Y:S04]  /*12730*/  LDL.64 R34, [R1+0xb48] ;  /* 0x000b480001227983 */ /* 0x002ee80000100a00 */
[----:B--2---:R-:W2:Y:S04]  /*12740*/  LDL.64 R64, [R1+0xd28] ;  /* 0x000d280001407983 */ /* 0x004ea80000100a00 */
[----:B------:R1:W-:Y:S04]  /*12750*/  LDGSTS.E [R3+0xe180], [R176.64], P6 ;  /* 0x0e180000b0037fae */ /* 0x0003e8000b121848 */
[----:B----4-:R4:W-:Y:S04]  /*12760*/  LDGSTS.E [R3+0xf000], [R208.64], P5 ;  /* 0x0f000000d0037fae */ /* 0x0109e8000a921848 */
[----:B------:R4:W-:Y:S04]  /*12770*/  LDGSTS.E [R3+0xf080], [R240.64], P2 ;  /* 0x0f080000f0037fae */ /* 0x0009e80009121848 */
[----:B-1----:R-:W2:Y:S01]  /*12780*/  LDL.64 R176, [R1+0xb50] ;  /* 0x000b500001b07983 */ /* 0x002ea20000100a00 */
[----:B----4-:R-:W-:-:S03]  /*12790*/  LOP3.LUT R209, R160, 0x10, RZ, 0x3c, !PT ;  /* 0x00000010a0d17812 */ /* 0x010fc600078e3cff */
[----:B------:R1:W-:Y:S04]  /*127a0*/  LDGSTS.E [R3+0xf100], [R146.64], P4 ;  /* 0x0f10000092037fae */ /* 0x0003e8000a121848 */
[----:B------:R4:W-:Y:S04]  /*127b0*/  LDGSTS.E [R3+0xf180], [R238.64], P6 ;  /* 0x0f180000ee037fae */ /* 0x0009e8000b121848 */
[----:B------:R-:W2:Y:S04]  /*127c0*/  LDL.64 R240, [R1+0x1128] ;  /* 0x0011280001f07983 */ /* 0x000ea80000100a00 */
[----:B------:R4:W-:Y:S04]  /*127d0*/  LDGSTS.E [R209+0x200], [R184.64], P5 ;  /* 0x00200000b8d17fae */ /* 0x0009e8000a921848 */
[----:B----4-:R-:W4:Y:S04]  /*127e0*/  LDL.64 R238, [R1+0xc50] ;  /* 0x000c500001ee7983 */ /* 0x010f280000100a00 */
[----:B-1----:R-:W4:Y:S04]  /*127f0*/  LDL.64 R146, [R1+0x1048] ;  /* 0x0010480001927983 */ /* 0x002f280000100a00 */
[----:B------:R-:W4:Y:S04]  /*12800*/  LDL.64 R184, [R1+0xc48] ;  /* 0x000c480001b87983 */ /* 0x000f280000100a00 */
[----:B------:R1:W-:Y:S04]  /*12810*/  LDGSTS.E [R209+0x280], [R180.64], P2 ;  /* 0x00280000b4d17fae */ /* 0x0003e80009121848 */
[----:B------:R2:W-:Y:S04]  /*12820*/  LDGSTS.E [R209+0x300], [R246.64], P4 ;  /* 0x00300000f6d17fae */ /* 0x0005e8000a121848 */
[----:B-1----:R-:W4:Y:S04]  /*12830*/  LDL.64 R180, [R1+0xe30] ;  /* 0x000e300001b47983 */ /* 0x002f280000100a00 */
        /* <DEDUP_REMOVED lines=13> */
[----:B------:R-:W3:Y:S04]  /*12910*/  LDL.64 R132, [R1+0x1050] ;  /* 0x0010500001847983 */ /* 0x000ee80000100a00 */
[----:B------:R1:W-:Y:S04]  /*12920*/  LDGSTS.E [R209+0x2300], [R34.64], P4 ;  /* 0x0230000022d17fae */ /* 0x0003e8000a121848 */
[----:B-1----:R-:W3:Y:S04]  /*12930*/  LDL.64 R34, [R1+0xf48] ;  /* 0x000f480001227983 */ /* 0x002ee80000100a00 */
[----:B--2---:R1:W-:Y:S04]  /*12940*/  LDGSTS.E [R209+0x2380], [R176.64], P6 ;  /* 0x02380000b0d17fae */ /* 0x0043e8000b121848 */
[----:B------:R2:W-:Y:S04]  /*12950*/  LDGSTS.E [R209+0x3200], [R122.64], P5 ;  /* 0x032000007ad17fae */ /* 0x0005e8000a921848 */
[----:B------:R2:W-:Y:S04]  /*12960*/  LDGSTS.E [R209+0x3280], [R64.64], P2 ;  /* 0x0328000040d17fae */ /* 0x0005e80009121848 */
[----:B-1----:R-:W3:Y:S04]  /*12970*/  LDL.64 R176, [R1+0x1130] ;  /* 0x0011300001b07983 */ /* 0x002ee80000100a00 */
[----:B--2---:R-:W2:Y:S04]  /*12980*/  LDL.64 R122, [R1+0x1150] ;  /* 0x00115000017a7983 */ /* 0x004ea80000100a00 */
[----:B------:R-:W2:Y:S04]  /*12990*/  LDL.64 R64, [R1+0x1230] ;  /* 0x0012300001407983 */ /* 0x000ea80000100a00 */
[----:B----4-:R1:W-:Y:S04]  /*129a0*/  LDGSTS.E [R209+0x3300], [R184.64], P4 ;  /* 0x03300000b8d17fae */ /* 0x0103e8000a121848 */
[----:B------:R4:W-:Y:S04]  /*129b0*/  LDGSTS.E [R209+0x3380], [R238.64], P6 ;  /* 0x03380000eed17fae */ /* 0x0009e8000b121848 */
[----:B-1----:R-:W2:Y:S04]  /*129c0*/  LDL.64 R184, [R1+0x1228] ;  /* 0x0012280001b87983 */ /* 0x002ea80000100a00 */
[----:B------:R1:W-:Y:S04]  /*129d0*/  LDGSTS.E [R209+0x4200], [R180.64], P5 ;  /* 0x04200000b4d17fae */ /* 0x0003e8000a921848 */
[----:B------:R1:W-:Y:S04]  /*129e0*/  LDGSTS.E [R209+0x4280], [R150.64], P2 ;  /* 0x0428000096d17fae */ /* 0x0003e80009121848 */
[----:B----4-:R-:W4:Y:S04]  /*129f0*/  LDL.64 R238, [R1+0x1330] ;  /* 0x0013300001ee7983 */ /* 0x010f280000100a00 */
[----:B-1----:R-:W2:Y:S04]  /*12a00*/  LDL.64 R180, [R1+0x1328] ;  /* 0x0013280001b47983 */ /* 0x002ea80000100a00 */
[----:B------:R-:W2:Y:S04]  /*12a10*/  LDL.LU.64 R150, [R1+0x29f8] ;  /* 0x0029f80001967983 */ /* 0x000ea80000300a00 */
[----:B---3--:R1:W-:Y:S04]  /*12a20*/  LDGSTS.E [R209+0x4300], [R52.64], P4 ;  /* 0x0430000034d17fae */ /* 0x0083e8000a121848 */
[----:B-1----:R-:W3:Y:S04]  /*12a30*/  LDL.64 R52, [R1+0x1430] ;  /* 0x0014300001347983 */ /* 0x002ee80000100a00 */
[----:B------:R1:W-:Y:S04]  /*12a40*/  LDGSTS.E [R209+0x4380], [R50.64], P6 ;  /* 0x0438000032d17fae */ /* 0x0003e8000b121848 */
[----:B------:R1:W-:Y:S04]  /*12a50*/  LDGSTS.E [R209+0x5200], [R134.64], P5 ;  /* 0x0520000086d17fae */ /* 0x0003e8000a921848 */
[----:B-1----:R-:W2:Y:S04]  /*12a60*/  LDL.64 R50, [R1+0x1428] ;  /* 0x0014280001327983 */ /* 0x002ea80000100a00 */
[----:B------:R1:W-:Y:S04]  /*12a70*/  LDGSTS.E [R209+0x5280], [R242.64], P2 ;  /* 0x05280000f2d17fae */ /* 0x0003e80009121848 */
[----:B------:R1:W-:Y:S04]  /*12a80*/  LDGSTS.E [R209+0x5300], [R200.64], P4 ;  /* 0x05300000c8d17fae */ /* 0x0003e8000a121848 */
[----:B------:R-:W2:Y:S04]  /*12a90*/  LDL.LU.64 R134, [R1+0x29f0] ;  /* 0x0029f00001867983 */ /* 0x000ea80000300a00 */
[----:B-1----:R-:W2:Y:S04]  /*12aa0*/  LDL.64 R242, [R1+0x1530] ;  /* 0x0015300001f27983 */ /* 0x002ea80000100a00 */
[----:B------:R-:W2:Y:S04]  /*12ab0*/  LDL.64 R200, [R1+0x1528] ;  /* 0x0015280001c87983 */ /* 0x000ea80000100a00 */
[----:B------:R1:W-:Y:S04]  /*12ac0*/  LDGSTS.E [R209+0x5380], [R164.64], P6 ;  /* 0x05380000a4d17fae */ /* 0x0003e8000b121848 */
[----:B------:R1:W-:Y:S04]  /*12ad0*/  LDGSTS.E [R209+0x6200], [R162.64], P5 ;  /* 0x06200000a2d17fae */ /* 0x0003e8000a921848 */
[----:B------:R1:W-:Y:S04]  /*12ae0*/  LDGSTS.E [R209+0x6280], [R22.64], P2 ;  /* 0x0628000016d17fae */ /* 0x0003e80009121848 */
[----:B-1----:R-:W2:Y:S04]  /*12af0*/  LDL.64 R164, [R1+0x1630] ;  /* 0x0016300001a47983 */ /* 0x002ea80000100a00 */
[----:B------:R-:W2:Y:S04]  /*12b00*/  LDL.64 R162, [R1+0x1628] ;  /* 0x0016280001a27983 */ /* 0x000ea80000100a00 */
[----:B------:R-:W2:Y:S04]  /*12b10*/  LDL.LU.64 R22, [R1+0x29e8] ;  /* 0x0029e80001167983 */ /* 0x000ea80000300a00 */
[----:B------:R1:W-:Y:S04]  /*12b20*/  LDGSTS.E [R209+0x6300], [R34.64], P4 ;  /* 0x0630000022d17fae */ /* 0x0003e8000a121848 */
[----:B-1----:R-:W2:Y:S04]  /*12b30*/  LDL.LU.64 R34, [R1+0x29e0] ;  /* 0x0029e00001227983 */ /* 0x002ea80000300a00 */
[----:B--2---:R1:W-:Y:S04]  /*12b40*/  LDGSTS.E [R209+0x6380], [R34.64], P6 ;  /* 0x0638000022d17fae */ /* 0x0043e8000b121848 */
[----:B------:R2:W-:Y:S04]  /*12b50*/  LDGSTS.E [R209+0x7200], [R176.64], P5 ;  /* 0x07200000b0d17fae */ /* 0x0005e8000a921848 */
[----:B------:R3:W-:Y:S04]  /*12b60*/  LDGSTS.E [R209+0x7280], [R240.64], P2 ;  /* 0x07280000f0d17fae */ /* 0x0007e80009121848 */
[----:B-1----:R-:W4:Y:S04]  /*12b70*/  LDL.64 R34, [R1+0x1800] ;  /* 0x0018000001227983 */ /* 0x002f280000100a00 */
[----:B--2---:R-:W2:Y:S04]  /*12b80*/  LDL.64 R176, [R1+0x17f8] ;  /* 0x0017f80001b07983 */ /* 0x004ea80000100a00 */
[----:B---3--:R-:W3:Y:S04]  /*12b90*/  LDL.LU.64 R240, [R1+0x29d8] ;  /* 0x0029d80001f07983 */ /* 0x008ee80000300a00 */
[----:B------:R1:W-:Y:S04]  /*12ba0*/  LDGSTS.E [R209+0x7300], [R146.64], P4 ;  /* 0x0730000092d17fae */ /* 0x0003e8000a121848 */
[----:B------:R1:W-:Y:S04]  /*12bb0*/  LDGSTS.E [R209+0x7380], [R132.64], P6 ;  /* 0x0738000084d17fae */ /* 0x0003e8000b121848 */
[----:B------:R1:W-:Y:S04]  /*12bc0*/  LDGSTS.E [R209+0x8200], [R64.64], P5 ;  /* 0x0820000040d17fae */ /* 0x0003e8000a921848 */
[----:B-1----:R-:W2:Y:S04]  /*12bd0*/  LDL.LU.64 R146, [R1+0x29d0] ;  /* 0x0029d00001927983 */ /* 0x002ea80000300a00 */
[----:B------:R-:W2:Y:S04]  /*12be0*/  LDL.LU.64 R132, [R1+0x29c8] ;  /* 0x0029c80001847983 */ /* 0x000ea80000300a00 */
[----:B------:R-:W2:Y:S04]  /*12bf0*/  LDL.64 R64, [R1+0x1890] ;  /* 0x0018900001407983 */ /* 0x000ea80000100a00 */
[----:B------:R1:W-:Y:S04]  /*12c00*/  LDGSTS.E [R209+0x8280], [R184.64], P2 ;  /* 0x08280000b8d17fae */ /* 0x0003e80009121848 */
[----:B-1----:R-:W2:Y:S04]  /*12c10*/  LDL.LU.64 R184, [R1+0x29c0] ;  /* 0x0029c00001b87983 */ /* 0x002ea80000300a00 */
[----:B--2---:R1:W-:Y:S04]  /*12c20*/  LDGSTS.E [R209+0x8300], [R184.64], P4 ;  /* 0x08300000b8d17fae */ /* 0x0043e8000a121848 */
[----:B------:R2:W-:Y:S04]  /*12c30*/  LDGSTS.E [R209+0x8380], [R122.64], P6 ;  /* 0x083800007ad17fae */ /* 0x0005e8000b121848 */
[----:B----4-:R4:W-:Y:S04]  /*12c40*/  LDGSTS.E [R209+0x9200], [R238.64], P5 ;  /* 0x09200000eed17fae */ /* 0x0109e8000a921848 */
[----:B-1----:R-:W3:Y:S04]  /*12c50*/  LDL.64 R184, [R1+0x1888] ;  /* 0x0018880001b87983 */ /* 0x002ee80000100a00 */
[----:B------:R1:W-:Y:S04]  /*12c60*/  LDGSTS.E [R209+0x9280], [R180.64], P2 ;  /* 0x09280000b4d17fae */ /* 0x0003e80009121848 */
[----:B------:R1:W-:Y:S04]  /*12c70*/  LDGSTS.E [R209+0x9300], [R178.64], P4 ;  /* 0x09300000b2d17fae */ /* 0x0003e8000a121848 */
[----:B--2---:R-:W2:Y:S04]  /*12c80*/  LDL.LU.64 R122, [R1+0x29b8] ;  /* 0x0029b800017a7983 */ /* 0x004ea80000300a00 */
[----:B------:R1:W-:Y:S04]  /*12c90*/  LDGSTS.E [R209+0x9380], [R16.64], P6 ;  /* 0x0938000010d17fae */ /* 0x0003e8000b121848 */
[----:B----4-:R-:W2:Y:S04]  /*12ca0*/  LDL.LU.64 R238, [R1+0x29b0] ;  /* 0x0029b00001ee7983 */ /* 0x010ea80000300a00 */
[----:B------:R1:W-:Y:S04]  /*12cb0*/  LDGSTS.E [R209+0xa200], [R52.64], P5 ;  /* 0x0a20000034d17fae */ /* 0x0003e8000a921848 */
[----:B-1----:R-:W2:Y:S04]  /*12cc0*/  LDL.LU.64 R180, [R1+0x29a8] ;  /* 0x0029a80001b47983 */ /* 0x002ea80000300a00 */
[----:B------:R1:W-:Y:S04]  /*12cd0*/  LDGSTS.E [R209+0xa280], [R50.64], P2 ;  /* 0x0a28000032d17fae */ /* 0x0003e80009121848 */
[----:B------:R-:W2:Y:S04]  /*12ce0*/  LDL.LU.64 R178, [R1+0x29a0] ;  /* 0x0029a00001b27983 */ /* 0x000ea80000300a00 */
[----:B------:R1:W-:Y:S04]  /*12cf0*/  LDGSTS.E [R209+0xa300], [R124.64], P4 ;  /* 0x0a3000007cd17fae */ /* 0x0003e8000a121848 */
[----:B------:R-:W2:Y:S04]  /*12d00*/  LDL.64 R16, [R1+0x1928] ;  /* 0x0019280001107983 */ /* 0x000ea80000100a00 */
[----:B------:R1:W-:Y:S04]  /*12d10*/  LDGSTS.E [R209+0xa380], [R120.64], P6 ;  /* 0x0a38000078d17fae */ /* 0x0003e8000b121848 */
[----:B------:R-:W2:Y:S04]  /*12d20*/  LDL.LU.64 R52, [R1+0x2998] ;  /* 0x0029980001347983 */ /* 0x000ea80000300a00 */
[----:B------:R1:W-:Y:S04]  /*12d30*/  LDGSTS.E [R209+0xb200], [R242.64], P5 ;  /* 0x0b200000f2d17fae */ /* 0x0003e8000a921848 */
[----:B-1----:R-:W2:Y:S04]  /*12d40*/  LDL.LU.64 R50, [R1+0x2990] ;  /* 0x0029900001327983 */ /* 0x002ea80000300a00 */
[----:B------:R1:W-:Y:S04]  /*12d50*/  LDGSTS.E [R209+0xb280], [R200.64], P2 ;  /* 0x0b280000c8d17fae */ /* 0x0003e80009121848 */
[----:B------:R-:W2:Y:S04]  /*12d60*/  LDL.64 R124, [R1+0x1920] ;  /* 0x00192000017c7983 */ /* 0x000ea80000100a00 */
[----:B------:R1:W-:Y:S04]  /*12d70*/  LDGSTS.E [R209+0xb300], [R172.64], P4 ;  /* 0x0b300000acd17fae */ /* 0x0003e8000a121848 */
[----:B------:R1:W-:Y:S04]  /*12d80*/  LDGSTS.E [R209+0xb380], [R170.64], P6 ;  /* 0x0b380000aad17fae */ /* 0x0003e8000b121848 */
[----:B------:R-:W2:Y:S04]  /*12d90*/  LDL.LU.64 R120, [R1+0x2988] ;  /* 0x0029880001787983 */ /* 0x000ea80000300a00 */
[----:B------:R1:W-:Y:S04]  /*12da0*/  LDGSTS.E [R209+0xc200], [R164.64], P5 ;  /* 0x0c200000a4d17fae */ /* 0x0003e8000a921848 */
[----:B------:R-:W2:Y:S04]  /*12db0*/  LDL.LU.64 R242, [R1+0x2980] ;  /* 0x0029800001f27983 */ /* 0x000ea80000300a00 */
[----:B------:R1:W-:Y:S04]  /*12dc0*/  LDGSTS.E [R209+0xc280], [R162.64], P2 ;  /* 0x0c280000a2d17fae */ /* 0x0003e80009121848 */
[----:B-1----:R-:W2:Y:S04]  /*12dd0*/  LDL.LU.64 R200, [R1+0x2978] ;  /* 0x0029780001c87983 */ /* 0x002ea80000300a00 */
[----:B------:R1:W-:Y:S04]  /*12de0*/  LDGSTS.E [R209+0xc300], [R168.64], P4 ;  /* 0x0c300000a8d17fae */ /* 0x0003e8000a121848 */
[----:B------:R-:W2:Y:S04]  /*12df0*/  LDL.64 R164, [R1+0xa20] ;  /* 0x000a200001a47983 */ /* 0x000ea80000100a00 */
[----:B------:R1:W-:Y:S04]  /*12e00*/  LDGSTS.E [R209+0xc380], [R136.64], P6 ;  /* 0x0c38000088d17fae */ /* 0x0003e8000b121848 */
[----:B------:R-:W2:Y:S04]  /*12e10*/  LDL.64 R162, [R1+0xa18] ;  /* 0x000a180001a27983 */ /* 0x000ea80000100a00 */
[----:B------:R1:W-:Y:S04]  /*12e20*/  LDGSTS.E [R209+0xd200], [R34.64], P5 ;  /* 0x0d20000022d17fae */ /* 0x0003e8000a921848 */
[----:B------:R1:W-:Y:S04]  /*12e30*/  LDGSTS.E [R209+0xd280], [R176.64], P2 ;  /* 0x0d280000b0d17fae */ /* 0x0003e80009121848 */
[----:B------:R1:W-:Y:S04]  /*12e40*/  LDGSTS.E [R209+0xd300], [R130.64], P4 ;  /* 0x0d30000082d17fae */ /* 0x0003e8000a121848 */
[----:B-1----:R-:W2:Y:S04]  /*12e50*/  LDL.64 R34, [R1+0x9a8] ;  /* 0x0009a80001227983 */ /* 0x002ea80000100a00 */
[----:B------:R-:W2:Y:S04]  /*12e60*/  LDL.64 R176, [R1+0x9b0] ;  /* 0x0009b00001b07983 */ /* 0x000ea80000100a00 */
[----:B------:R1:W-:Y:S04]  /*12e70*/  LDGSTS.E [R209+0xd380], [R126.64], P6 ;  /* 0x0d3800007ed17fae */ /* 0x0003e8000b121848 */
[----:B------:R1:W-:Y:S04]  /*12e80*/  LDGSTS.E [R209+0xe200], [R64.64], P5 ;  /* 0x0e20000040d17fae */ /* 0x0003e8000a921848 */
[----:B------:R-:W2:Y:S04]  /*12e90*/  LDL.64 R172, [R1+0xa98] ;  /* 0x000a980001ac7983 */ /* 0x000ea80000100a00 */
[----:B------:R-:W2:Y:S04]  /*12ea0*/  LDL.64 R168, [R1+0xaa0] ;  /* 0x000aa00001a87983 */ /* 0x000ea80000100a00 */
[----:B-1----:R-:W2:Y:S01]  /*12eb0*/  LDL.64 R64, [R1+0xb40] ;  /* 0x000b400001407983 */ /* 0x002ea20000100a00 */
[----:B------:R-:W-:-:S03]  /*12ec0*/  LOP3.LUT R161, R161, 0x1f, RZ, 0xc0, !PT ;  /* 0x0000001fa1a17812 */ /* 0x000fc600078ec0ff */
[----:B------:R-:W2:Y:S04]  /*12ed0*/  LDL.64 R170, [R1+0xc40] ;  /* 0x000c400001aa7983 */ /* 0x000ea80000100a00 */
[----:B------:R-:W2:Y:S04]  /*12ee0*/  LDL.64 R136, [R1+0xb70] ;  /* 0x000b700001887983 */ /* 0x000ea80000100a00 */
[----:B------:R-:W2:Y:S04]  /*12ef0*/  LDL.64 R130, [R1+0xe40] ;  /* 0x000e400001827983 */ /* 0x000ea80000100a00 */
[----:B------:R-:W2:Y:S04]  /*12f00*/  LDL.64 R126, [R1+0xd70] ;  /* 0x000d7000017e7983 */ /* 0x000ea80000100a00 */
[----:B---3--:R1:W-:Y:S01]  /*12f10*/  LDGSTS.E [R209+0xe280], [R184.64], P2 ;  /* 0x0e280000b8d17fae */ /* 0x0083e20009121848 */
[----:B------:R-:W-:-:S03]  /*12f20*/  IMAD.SHL.U32 R160, R161, 0x4, RZ ;  /* 0x00000004a1a07824 */ /* 0x000fc600078e00ff */
[----:B------:R3:W-:Y:S04]  /*12f30*/  LDGSTS.E [R209+0xe300], [R72.64], P4 ;  /* 0x0e30000048d17fae */ /* 0x0007e8000a121848 */
[----:B------:R3:W-:Y:S04]  /*12f40*/  LDGSTS.E [R209+0xe380], [R44.64], P6 ;  /* 0x0e3800002cd17fae */ /* 0x0007e8000b121848 */
[----:B-1----:R-:W4:Y:S01]  /*12f50*/  LDL.64 R184, [R1+0xb38] ;  /* 0x000b380001b87983 */ /* 0x002f220000100a00 */
[----:B------:R-:W-:-:S03]  /*12f60*/  LOP3.LUT R161, R160, 0x20, RZ, 0x3c, !PT ;  /* 0x00000020a0a17812 */ /* 0x000fc600078e3cff */
[----:B---3--:R-:W3:Y:S04]  /*12f70*/  LDL.64 R72, [R1+0xb68] ;  /* 0x000b680001487983 */ /* 0x008ee80000100a00 */
[----:B------:R-:W3:Y:S04]  /*12f80*/  LDL.64 R44, [R1+0xc38] ;  /* 0x000c3800012c7983 */ /* 0x000ee80000100a00 */
[----:B--2---:R1:W-:Y:S04]  /*12f90*/  LDGSTS.E [R209+0xf200], [R16.64], P5 ;  /* 0x0f20000010d17fae */ /* 0x0043e8000a921848 */
[----:B-1----:R-:W3:Y:S04]  /*12fa0*/  LDL.64 R16, [R1+0xd40] ;  /* 0x000d400001107983 */ /* 0x002ee80000100a00 */
[----:B------:R1:W-:Y:S04]  /*12fb0*/  LDGSTS.E [R209+0xf280], [R124.64], P2 ;  /* 0x0f2800007cd17fae */ /* 0x0003e80009121848 */
[----:B------:R1:W-:Y:S04]  /*12fc0*/  LDGSTS.E [R209+0xf300], [R54.64], P4 ;  /* 0x0f30000036d17fae */ /* 0x0003e8000a121848 */
[----:B------:R1:W-:Y:S04]  /*12fd0*/  LDGSTS.E [R209+0xf380], [R42.64], P6 ;  /* 0x0f3800002ad17fae */ /* 0x0003e8000b121848 */
[----:B-1----:R-:W3:Y:S04]  /*12fe0*/  LDL.64 R124, [R1+0xd38] ;  /* 0x000d3800017c7983 */ /* 0x002ee80000100a00 */
[----:B------:R-:W3:Y:S04]  /*12ff0*/  LDL.64 R54, [R1+0xc70] ;  /* 0x000c700001367983 */ /* 0x000ee80000100a00 */
[----:B------:R-:W3:Y:S04]  /*13000*/  LDL.64 R208, [R1+0xc68] ;  /* 0x000c680001d07983 */ /* 0x000ee80000100a00 */
[----:B------:R-:W3:Y:S04]  /*13010*/  LDL.64 R42, [R1+0xf40] ;  /* 0x000f4000012a7983 */ /* 0x000ee80000100a00 */
        /* <DEDUP_REMOVED lines=9> */
[----:B-1----:R-:W3:Y:S04]  /*130b0*/  LDL.64 R64, [R1+0xe70] ;  /* 0x000e700001407983 */ /* 0x002ee80000100a00 */
[----:B----4-:R1:W-:Y:S04]  /*130c0*/  LDGSTS.E [R161+0x1480], [R184.64], P2 ;  /* 0x01480000b8a17fae */ /* 0x0103e80009121848 */
[----:B------:R4:W-:Y:S04]  /*130d0*/  LDGSTS.E [R161+0x1500], [R172.64], P4 ;  /* 0x01500000aca17fae */ /* 0x0009e8000a121848 */
[----:B------:R3:W-:Y:S04]  /*130e0*/  LDGSTS.E [R161+0x1580], [R168.64], P6 ;  /* 0x01580000a8a17fae */ /* 0x0007e8000b121848 */
[----:B-1----:R-:W2:Y:S04]  /*130f0*/  LDL.64 R184, [R1+0x1040] ;  /* 0x0010400001b87983 */ /* 0x002ea80000100a00 */
[----:B----4-:R-:W4:Y:S04]  /*13100*/  LDL.64 R172, [R1+0x1038] ;  /* 0x0010380001ac7983 */ /* 0x010f280000100a00 */
[----:B---3--:R-:W3:Y:S04]  /*13110*/  LDL.64 R168, [R1+0xf68] ;  /* 0x000f680001a87983 */ /* 0x008ee80000100a00 */
[----:B------:R1:W-:Y:S04]  /*13120*/  LDGSTS.E [R161+0x2400], [R170.64], P5 ;  /* 0x02400000aaa17fae */ /* 0x0003e8000a921848 */
[----:B------:R1:W-:Y:S04]  /*13130*/  LDGSTS.E [R161+0x2480], [R44.64], P2 ;  /* 0x024800002ca17fae */ /* 0x0003e80009121848 */
[----:B------:R1:W-:Y:S04]  /*13140*/  LDGSTS.E [R161+0x2500], [R72.64], P4 ;  /* 0x0250000048a17fae */ /* 0x0003e8000a121848 */
[----:B------:R1:W-:Y:S04]  /*13150*/  LDGSTS.E [R161+0x2580], [R136.64], P6 ;  /* 0x0258000088a17fae */ /* 0x0003e8000b121848 */
[----:B-1----:R-:W3:Y:S04]  /*13160*/  LDL.64 R170, [R1+0x1140] ;  /* 0x0011400001aa7983 */ /* 0x002ee80000100a00 */
[----:B------:R1:W-:Y:S04]  /*13170*/  LDGSTS.E [R161+0x3400], [R16.64], P5 ;  /* 0x0340000010a17fae */ /* 0x0003e8000a921848 */
[----:B------:R-:W3:Y:S04]  /*13180*/  LDL.64 R44, [R1+0x1138] ;  /* 0x00113800012c7983 */ /* 0x000ee80000100a00 */
[----:B------:R-:W3:Y:S04]  /*13190*/  LDL.LU.64 R72, [R1+0x2970] ;  /* 0x0029700001487983 */ /* 0x000ee80000300a00 */
[----:B------:R-:W3:Y:S04]  /*131a0*/  LDL.64 R136, [R1+0x1240] ;  /* 0x0012400001887983 */ /* 0x000ee80000100a00 */
[----:B-1----:R-:W3:Y:S04]  /*131b0*/  LDL.64 R16, [R1+0x1238] ;  /* 0x0012380001107983 */ /* 0x002ee80000100a00 */
[----:B------:R1:W-:Y:S04]  /*131c0*/  LDGSTS.E [R161+0x3480], [R124.64], P2 ;  /* 0x034800007ca17fae */ /* 0x0003e80009121848 */
[----:B------:R1:W-:Y:S04]  /*131d0*/  LDGSTS.E [R161+0x3500], [R208.64], P4 ;  /* 0x03500000d0a17fae */ /* 0x0003e8000a121848 */
[----:B------:R1:W-:Y:S04]  /*131e0*/  LDGSTS.E [R161+0x3580], [R54.64], P6 ;  /* 0x0358000036a17fae */ /* 0x0003e8000b121848 */
[----:B------:R1:W-:Y:S04]  /*131f0*/  LDGSTS.E [R161+0x4400], [R130.64], P5 ;  /* 0x0440000082a17fae */ /* 0x0003e8000a921848 */
[----:B-1----:R-:W3:Y:S04]  /*13200*/  LDL.64 R124, [R1+0x1340] ;  /* 0x00134000017c7983 */ /* 0x002ee80000100a00 */
[----:B------:R-:W3:Y:S04]  /*13210*/  LDL.64 R208, [R1+0x1338] ;  /* 0x0013380001d07983 */ /* 0x000ee80000100a00 */
[----:B------:R-:W3:Y:S04]  /*13220*/  LDL.LU.64 R54, [R1+0x2968] ;  /* 0x0029680001367983 */ /* 0x000ee80000300a00 */
[----:B------:R-:W3:Y:S04]  /*13230*/  LDL.LU.64 R130, [R1+0x2960] ;  /* 0x0029600001827983 */ /* 0x000ee80000300a00 */
[----:B------:R1:W-:Y:S04]  /*13240*/  LDGSTS.E [R161+0x4480], [R164.64], P2 ;  /* 0x04480000a4a17fae */ /* 0x0003e80009121848 */
[----:B------:R1:W-:Y:S04]  /*13250*/  LDGSTS.E [R161+0x4500], [R162.64], P4 ;  /* 0x04500000a2a17fae */ /* 0x0003e8000a121848 */
[----:B------:R1:W-:Y:S04]  /*13260*/  LDGSTS.E [R161+0x4580], [R126.64], P6 ;  /* 0x045800007ea17fae */ /* 0x0003e8000b121848 */
[----:B------:R1:W-:Y:S04]  /*13270*/  LDGSTS.E [R161+0x5400], [R42.64], P5 ;  /* 0x054000002aa17fae */ /* 0x0003e8000a921848 */
[----:B-1----:R-:W3:Y:S04]  /*13280*/  LDL.64 R164, [R1+0x1440] ;  /* 0x0014400001a47983 */ /* 0x002ee80000100a00 */
[----:B------:R-:W3:Y:S04]  /*13290*/  LDL.64 R162, [R1+0x1438] ;  /* 0x0014380001a27983 */ /* 0x000ee80000100a00 */
[----:B------:R1:W-:Y:S04]  /*132a0*/  LDGSTS.E [R161+0x5480], [R176.64], P2 ;  /* 0x05480000b0a17fae */ /* 0x0003e80009121848 */
[----:B------:R1:W-:Y:S04]  /*132b0*/  LDGSTS.E [R161+0x5500], [R34.64], P4 ;  /* 0x0550000022a17fae */ /* 0x0003e8000a121848 */
[----:B------:R-:W3:Y:S04]  /*132c0*/  LDL.LU.64 R126, [R1+0x2958] ;  /* 0x00295800017e7983 */ /* 0x000ee80000300a00 */
[----:B------:R-:W3:Y:S04]  /*132d0*/  LDL.LU.64 R42, [R1+0x2950] ;  /* 0x00295000012a7983 */ /* 0x000ee80000300a00 */
[----:B-1----:R-:W3:Y:S04]  /*132e0*/  LDL.64 R176, [R1+0x1540] ;  /* 0x0015400001b07983 */ /* 0x002ee80000100a00 */
[----:B------:R1:W-:Y:S04]  /*132f0*/  LDGSTS.E [R161+0x5580], [R64.64], P6 ;  /* 0x0558000040a17fae */ /* 0x0003e8000b121848 */
[----:B------:R-:W3:Y:S04]  /*13300*/  LDL.64 R34, [R1+0x1538] ;  /* 0x0015380001227983 */ /* 0x000ee80000100a00 */
[----:B-1----:R-:W3:Y:S04]  /*13310*/  LDL.64 R64, [R1+0x1640] ;  /* 0x0016400001407983 */ /* 0x002ee80000100a00 */
[----:B--2---:R1:W-:Y:S04]  /*13320*/  LDGSTS.E [R161+0x6400], [R184.64], P5 ;  /* 0x06400000b8a17fae */ /* 0x0043e8000a921848 */
[----:B----4-:R2:W-:Y:S04]  /*13330*/  LDGSTS.E [R161+0x6480], [R172.64], P2 ;  /* 0x06480000aca17fae */ /* 0x0105e80009121848 */
[----:B---3--:R3:W-:Y:S04]  /*13340*/  LDGSTS.E [R161+0x6500], [R168.64], P4 ;  /* 0x06500000a8a17fae */ /* 0x0087e8000a121848 */
[----:B-1----:R-:W2:Y:S04]  /*13350*/  LDL.64 R184, [R1+0x1638] ;  /* 0x0016380001b87983 */ /* 0x002ea80000100a00 */
[----:B--2---:R-:W2:Y:S04]  /*13360*/  LDL.LU.64 R172, [R1+0x2948] ;  /* 0x0029480001ac7983 */ /* 0x004ea80000300a00 */
[----:B---3--:R-:W3:Y:S04]  /*13370*/  LDL.LU.64 R168, [R1+0x2940] ;  /* 0x0029400001a87983 */ /* 0x008ee80000300a00 */
[----:B---3--:R1:W-:Y:S04]  /*13380*/  LDGSTS.E [R161+0x6580], [R168.64], P6 ;  /* 0x06580000a8a17fae */ /* 0x0083e8000b121848 */
[----:B------:R3:W-:Y:S04]  /*13390*/  LDGSTS.E [R161+0x7400], [R170.64], P5 ;  /* 0x07400000aaa17fae */ /* 0x0007e8000a921848 */
[----:B------:R2:W-:Y:S04]  /*133a0*/  LDGSTS.E [R161+0x7480], [R44.64], P2 ;  /* 0x074800002ca17fae */ /* 0x0005e80009121848 */
[----:B-1----:R-:W4:Y:S04]  /*133b0*/  LDL.64 R168, [R1+0x1810] ;  /* 0x0018100001a87983 */ /* 0x002f280000100a00 */
[----:B---3--:R-:W3:Y:S04]  /*133c0*/  LDL.LU.64 R170, [R1+0x2938] ;  /* 0x0029380001aa7983 */ /* 0x008ee80000300a00 */
[----:B--2---:R-:W2:Y:S04]  /*133d0*/  LDL.LU.64 R44, [R1+0x2930] ;  /* 0x00293000012c7983 */ /* 0x004ea80000300a00 */
[----:B------:R1:W-:Y:S04]  /*133e0*/  LDGSTS.E [R161+0x7500], [R42.64], P4 ;  /* 0x075000002aa17fae */ /* 0x0003e8000a121848 */
[----:B------:R1:W-:Y:S04]  /*133f0*/  LDGSTS.E [R161+0x7580], [R126.64], P6 ;  /* 0x075800007ea17fae */ /* 0x0003e8000b121848 */
[----:B------:R1:W-:Y:S04]  /*13400*/  LDGSTS.E [R161+0x8400], [R136.64], P5 ;  /* 0x0840000088a17fae */ /* 0x0003e8000a921848 */
[----:B-1----:R-:W2:Y:S04]  /*13410*/  LDL.LU.64 R42, [R1+0x2928] ;  /* 0x00292800012a7983 */ /* 0x002ea80000300a00 */
[----:B------:R-:W2:Y:S04]  /*13420*/  LDL.64 R126, [R1+0x1808] ;  /* 0x00180800017e7983 */ /* 0x000ea80000100a00 */
[----:B------:R1:W-:Y:S04]  /*13430*/  LDGSTS.E [R161+0x8480], [R16.64], P2 ;  /* 0x0848000010a17fae */ /* 0x0003e80009121848 */
[----:B------:R1:W-:Y:S04]  /*13440*/  LDGSTS.E [R161+0x8500], [R238.64], P4 ;  /* 0x08500000eea17fae */ /* 0x0003e8000a121848 */
[----:B------:R1:W-:Y:S04]  /*13450*/  LDGSTS.E [R161+0x8580], [R122.64], P6 ;  /* 0x085800007aa17fae */ /* 0x0003e8000b121848 */
[----:B------:R-:W3:Y:S04]  /*13460*/  LDL.LU.64 R136, [R1+0x2920] ;  /* 0x0029200001887983 */ /* 0x000ee80000300a00 */
[----:B------:R1:W-:Y:S04]  /*13470*/  LDGSTS.E [R161+0x9400], [R124.64], P5 ;  /* 0x094000007ca17fae */ /* 0x0003e8000a921848 */
[----:B-1----:R-:W3:Y:S04]  /*13480*/  LDL.LU.64 R16, [R1+0x2918] ;  /* 0x0029180001107983 */ /* 0x002ee80000300a00 */
[----:B------:R1:W-:Y:S04]  /*13490*/  LDGSTS.E [R161+0x9480], [R208.64], P2 ;  /* 0x09480000d0a17fae */ /* 0x0003e80009121848 */
[----:B------:R-:W3:Y:S04]  /*134a0*/  LDL.LU.64 R238, [R1+0x2910] ;  /* 0x0029100001ee7983 */ /* 0x000ee80000300a00 */
[----:B------:R1:W-:Y:S04]  /*134b0*/  LDGSTS.E [R161+0x9500], [R232.64], P4 ;  /* 0x09500000e8a17fae */ /* 0x0003e8000a121848 */
[----:B------:R-:W3:Y:S04]  /*134c0*/  LDL.LU.64 R122, [R1+0x2908] ;  /* 0x00290800017a7983 */ /* 0x000ee80000300a00 */
[----:B------:R1:W-:Y:S04]  /*134d0*/  LDGSTS.E [R161+0x9580], [R192.64], P6 ;  /* 0x09580000c0a17fae */ /* 0x0003e8000b121848 */
[----:B------:R-:W3:Y:S04]  /*134e0*/  LDL.LU.64 R124, [R1+0x2900] ;  /* 0x00290000017c7983 */ /* 0x000ee80000300a00 */
[----:B------:R1:W-:Y:S04]  /*134f0*/  LDGSTS.E [R161+0xa400], [R164.64], P5 ;  /* 0x0a400000a4a17fae */ /* 0x0003e8000a921848 */
[----:B-1----:R-:W3:Y:S04]  /*13500*/  LDL.64 R208, [R1+0x18a0] ;  /* 0x0018a00001d07983 */ /* 0x002ee80000100a00 */
[----:B------:R-:W3:Y:S04]  /*13510*/  LDL.64 R232, [R1+0x1898] ;  /* 0x0018980001e87983 */ /* 0x000ee80000100a00 */
[----:B------:R1:W-:Y:S04]  /*13520*/  LDGSTS.E [R161+0xa480], [R162.64], P2 ;  /* 0x0a480000a2a17fae */ /* 0x0003e80009121848 */
[----:B------:R-:W3:Y:S04]  /*13530*/  LDL.LU.64 R192, [R1+0x28f8] ;  /* 0x0028f80001c07983 */ /* 0x000ee80000300a00 */
[----:B------:R1:W-:Y:S04]  /*13540*/  LDGSTS.E [R161+0xa500], [R36.64], P4 ;  /* 0x0a50000024a17fae */ /* 0x0003e8000a121848 */
[----:B------:R-:W3:Y:S04]  /*13550*/  LDL.LU.64 R164, [R1+0x28f0] ;  /* 0x0028f00001a47983 */ /* 0x000ee80000300a00 */
[----:B------:R1:W-:Y:S04]  /*13560*/  LDGSTS.E [R161+0xa580], [R86.64], P6 ;  /* 0x0a58000056a17fae */ /* 0x0003e8000b121848 */
[----:B-1----:R-:W3:Y:S04]  /*13570*/  LDL.LU.64 R162, [R1+0x28e8] ;  /* 0x0028e80001a27983 */ /* 0x002ee80000300a00 */
[----:B------:R1:W-:Y:S04]  /*13580*/  LDGSTS.E [R161+0xb400], [R176.64], P5 ;  /* 0x0b400000b0a17fae */ /* 0x0003e8000a921848 */
[----:B------:R-:W3:Y:S04]  /*13590*/  LDL.LU.64 R36, [R1+0x28e0] ;  /* 0x0028e00001247983 */ /* 0x000ee80000300a00 */
[----:B------:R1:W-:Y:S04]  /*135a0*/  LDGSTS.E [R161+0xb480], [R34.64], P2 ;  /* 0x0b48000022a17fae */ /* 0x0003e80009121848 */
[----:B------:R-:W3:Y:S04]  /*135b0*/  LDL.64 R86, [R1+0x1980] ;  /* 0x0019800001567983 */ /* 0x000ee80000100a00 */
[----:B------:R1:W-:Y:S04]  /*135c0*/  LDGSTS.E [R161+0xb500], [R152.64], P4 ;  /* 0x0b50000098a17fae */ /* 0x0003e8000a121848 */
[----:B-1----:R-:W3:Y:S04]  /*135d0*/  LDL.64 R176, [R1+0x1958] ;  /* 0x0019580001b07983 */ /* 0x002ee80000100a00 */
[----:B------:R1:W-:Y:S04]  /*135e0*/  LDGSTS.E [R161+0xb580], [R32.64], P6 ;  /* 0x0b58000020a17fae */ /* 0x0003e8000b121848 */
[----:B------:R1:W-:Y:S04]  /*135f0*/  LDGSTS.E [R161+0xc400], [R64.64], P5 ;  /* 0x0c40000040a17fae */ /* 0x0003e8000a921848 */
[----:B------:R-:W3:Y:S04]  /*13600*/  LDL.LU.64 R34, [R1+0x28d8] ;  /* 0x0028d80001227983 */ /* 0x000ee80000300a00 */
[----:B------:R1:W-:Y:S04]  /*13610*/  LDGSTS.E [R161+0xc480], [R184.64], P2 ;  /* 0x0c480000b8a17fae */ /* 0x0003e80009121848 */
[----:B------:R-:W3:Y:S04]  /*13620*/  LDL.64 R152, [R1+0xa38] ;  /* 0x000a380001987983 */ /* 0x000ee80000100a00 */
[----:B------:R1:W-:Y:S04]  /*13630*/  LDGSTS.E [R161+0xc500], [R28.64], P4 ;  /* 0x0c5000001ca17fae */ /* 0x0003e8000a121848 */
[----:B-1----:R-:W3:Y:S04]  /*13640*/  LDL.64 R184, [R1+0xa40] ;  /* 0x000a400001b87983 */ /* 0x002ee80000100a00 */
[----:B------:R-:W3:Y:S04]  /*13650*/  LDL.64 R32, [R1+0x9b8] ;  /* 0x0009b80001207983 */ /* 0x000ee80000100a00 */
[----:B------:R1:W-:Y:S04]  /*13660*/  LDGSTS.E [R161+0xc580], [R26.64], P6 ;  /* 0x0c5800001aa17fae */ /* 0x0003e8000b121848 */
[----:B------:R-:W3:Y:S04]  /*13670*/  LDL.64 R28, [R1+0x9c0] ;  /* 0x0009c000011c7983 */ /* 0x000ee80000100a00 */
[----:B------:R-:W3:Y:S04]  /*13680*/  LDL.64 R64, [R1+0xb58] ;  /* 0x000b580001407983 */ /* 0x000ee80000100a00 */
[----:B-1----:R-:W3:Y:S04]  /*13690*/  LDL.64 R26, [R1+0xb60] ;  /* 0x000b6000011a7983 */ /* 0x002ee80000100a00 */
[----:B----4-:R1:W-:Y:S01]  /*136a0*/  LDGSTS.E [R161+0xd400], [R168.64], P5 ;  /* 0x0d400000a8a17fae */ /* 0x0103e2000a921848 */
[----:B------:R-:W-:-:S03]  /*136b0*/  LOP3.LUT R160, R160, 0x30, RZ, 0x3c, !PT ;  /* 0x00000030a0a07812 */ /* 0x000fc600078e3cff */
[----:B-1----:R-:W4:Y:S04]  /*136c0*/  LDL.64 R168, [R1+0xc60] ;  /* 0x000c600001a87983 */ /* 0x002f280000100a00 */
[----:B--2---:R1:W-:Y:S04]  /*136d0*/  LDGSTS.E [R161+0xd480], [R126.64], P2 ;  /* 0x0d4800007ea17fae */ /* 0x0043e80009121848 */
[----:B------:R2:W-:Y:S04]  /*136e0*/  LDGSTS.E [R161+0xd500], [R40.64], P4 ;  /* 0x0d50000028a17fae */ /* 0x0005e8000a121848 */
[----:B------:R2:W-:Y:S04]  /*136f0*/  LDGSTS.E [R161+0xd580], [R148.64], P6 ;  /* 0x0d58000094a17fae */ /* 0x0005e8000b121848 */
[----:B-1----:R-:W4:Y:S04]  /*13700*/  LDL.64 R126, [R1+0xaa8] ;  /* 0x000aa800017e7983 */ /* 0x002f280000100a00 */
[----:B--2---:R-:W2:Y:S04]  /*13710*/  LDL.64 R40, [R1+0xab0] ;  /* 0x000ab00001287983 */ /* 0x004ea80000100a00 */
[----:B------:R-:W2:Y:S04]  /*13720*/  LDL.64 R148, [R1+0xc58] ;  /* 0x000c580001947983 */ /* 0x000ea80000100a00 */
[----:B---3--:R1:W-:Y:S04]  /*13730*/  LDGSTS.E [R161+0xe400], [R208.64], P5 ;  /* 0x0e400000d0a17fae */ /* 0x0083e8000a921848 */
[----:B------:R3:W-:Y:S04]  /*13740*/  LDGSTS.E [R161+0xe480], [R232.64], P2 ;  /* 0x0e480000e8a17fae */ /* 0x0007e80009121848 */
[----:B------:R3:W-:Y:S04]  /*13750*/  LDGSTS.E [R161+0xe500], [R154.64], P4 ;  /* 0x0e5000009aa17fae */ /* 0x0007e8000a121848 */
[----:B------:R3:W-:Y:S04]  /*13760*/  LDGSTS.E [R161+0xe580], [R6.64], P6 ;  /* 0x0e58000006a17fae */ /* 0x0007e8000b121848 */
[----:B-1----:R-:W2:Y:S04]  /*13770*/  LDL.64 R208, [R1+0xd60] ;  /* 0x000d600001d07983 */ /* 0x002ea80000100a00 */
[----:B---3--:R-:W3:Y:S04]  /*13780*/  LDL.64 R232, [R1+0xd58] ;  /* 0x000d580001e87983 */ /* 0x008ee80000100a00 */
[----:B------:R-:W3:Y:S04]  /*13790*/  LDL.64 R6, [R1+0xb90] ;  /* 0x000b900001067983 */ /* 0x000ee80000100a00 */
[----:B------:R-:W3:Y:S04]  /*137a0*/  LDL.64 R154, [R1+0xc90] ;  /* 0x000c9000019a7983 */ /* 0x000ee80000100a00 */
[----:B------:R1:W-:Y:S04]  /*137b0*/  LDGSTS.E [R161+0xf400], [R86.64], P5 ;  /* 0x0f40000056a17fae */ /* 0x0003e8000a921848 */
        /* <DEDUP_REMOVED lines=9> */
[----:B------:R1:W-:Y:S04]  /*13850*/  LDGSTS.E [R160+0x700], [R32.64], P4 ;  /* 0x0070000020a07fae */ /* 0x0003e8000a121848 */
[----:B-1----:R-:W3:Y:S04]  /*13860*/  LDL.64 R184, [R1+0xf58] ;  /* 0x000f580001b87983 */ /* 0x002ee80000100a00 */
[----:B------:R-:W3:Y:S04]  /*13870*/  LDL.LU.64 R152, [R1+0x28d0] ;  /* 0x0028d00001987983 */ /* 0x000ee80000300a00 */
[----:B------:R1:W-:Y:S04]  /*13880*/  LDGSTS.E [R160+0x780], [R28.64], P6 ;  /* 0x007800001ca07fae */ /* 0x0003e8000b121848 */
[----:B------:R-:W3:Y:S04]  /*13890*/  LDL.LU.64 R32, [R1+0x28c8] ;  /* 0x0028c80001207983 */ /* 0x000ee80000300a00 */
[----:B------:R1:W-:Y:S04]  /*138a0*/  LDGSTS.E [R160+0x1600], [R26.64], P5 ;  /* 0x016000001aa07fae */ /* 0x0003e8000a921848 */
[----:B-1----:R-:W3:Y:S04]  /*138b0*/  LDL.64 R28, [R1+0x1060] ;  /* 0x00106000011c7983 */ /* 0x002ee80000100a00 */
[----:B------:R1:W-:Y:S04]  /*138c0*/  LDGSTS.E [R160+0x1680], [R64.64], P2 ;  /* 0x0168000040a07fae */ /* 0x0003e80009121848 */
[----:B------:R-:W3:Y:S04]  /*138d0*/  LDL.64 R26, [R1+0x1058] ;  /* 0x00105800011a7983 */ /* 0x000ee80000100a00 */
[----:B-1----:R-:W3:Y:S04]  /*138e0*/  LDL.LU.64 R64, [R1+0x28c0] ;  /* 0x0028c00001407983 */ /* 0x002ee80000300a00 */
[----:B----4-:R1:W-:Y:S04]  /*138f0*/  LDGSTS.E [R160+0x1700], [R126.64], P4 ;  /* 0x017000007ea07fae */ /* 0x0103e8000a121848 */
[----:B--2---:R2:W-:Y:S04]  /*13900*/  LDGSTS.E [R160+0x1780], [R40.64], P6 ;  /* 0x0178000028a07fae */ /* 0x0045e8000b121848 */
[----:B------:R4:W-:Y:S04]  /*13910*/  LDGSTS.E [R160+0x2600], [R168.64], P5 ;  /* 0x02600000a8a07fae */ /* 0x0009e8000a921848 */
[----:B-1----:R-:W3:Y:S04]  /*13920*/  LDL.LU.64 R126, [R1+0x28b8] ;  /* 0x0028b800017e7983 */ /* 0x002ee80000300a00 */
[----:B------:R1:W-:Y:S04]  /*13930*/  LDGSTS.E [R160+0x2680], [R148.64], P2 ;  /* 0x0268000094a07fae */ /* 0x0003e80009121848 */
[----:B--2---:R-:W2:Y:S04]  /*13940*/  LDL.64 R40, [R1+0x1160] ;  /* 0x0011600001287983 */ /* 0x004ea80000100a00 */
[----:B----4-:R-:W2:Y:S04]  /*13950*/  LDL.64 R168, [R1+0x1158] ;  /* 0x0011580001a87983 */ /* 0x010ea80000100a00 */
[----:B-1----:R-:W2:Y:S04]  /*13960*/  LDL.64 R148, [R1+0x1260] ;  /* 0x0012600001947983 */ /* 0x002ea80000100a00 */
[----:B---3--:R1:W-:Y:S04]  /*13970*/  LDGSTS.E [R160+0x2700], [R126.64], P4 ;  /* 0x027000007ea07fae */ /* 0x0083e8000a121848 */
[----:B------:R3:W-:Y:S04]  /*13980*/  LDGSTS.E [R160+0x2780], [R6.64], P6 ;  /* 0x0278000006a07fae */ /* 0x0007e8000b121848 */
[----:B------:R2:W-:Y:S04]  /*13990*/  LDGSTS.E [R160+0x3600], [R208.64], P5 ;  /* 0x03600000d0a07fae */ /* 0x0005e8000a921848 */
[----:B-1----:R-:W2:Y:S04]  /*139a0*/  LDL.64 R126, [R1+0x1258] ;  /* 0x00125800017e7983 */ /* 0x002ea80000100a00 */
[----:B---3--:R-:W3:Y:S04]  /*139b0*/  LDL.LU.64 R6, [R1+0x28b0] ;  /* 0x0028b00001067983 */ /* 0x008ee80000300a00 */
[----:B--2---:R-:W2:Y:S04]  /*139c0*/  LDL.LU.64 R208, [R1+0x28a8] ;  /* 0x0028a80001d07983 */ /* 0x004ea80000300a00 */
[----:B------:R1:W-:Y:S04]  /*139d0*/  LDGSTS.E [R160+0x3680], [R232.64], P2 ;  /* 0x03680000e8a07fae */ /* 0x0003e80009121848 */
[----:B-1----:R-:W3:Y:S04]  /*139e0*/  LDL.64 R232, [R1+0x1358] ;  /* 0x0013580001e87983 */ /* 0x002ee80000100a00 */
[----:B--2---:R1:W-:Y:S04]  /*139f0*/  LDGSTS.E [R160+0x3700], [R208.64], P4 ;  /* 0x03700000d0a07fae */ /* 0x0043e8000a121848 */
[----:B------:R2:W-:Y:S04]  /*13a00*/  LDGSTS.E [R160+0x3780], [R154.64], P6 ;  /* 0x037800009aa07fae */ /* 0x0005e8000b121848 */
[----:B------:R3:W-:Y:S04]  /*13a10*/  LDGSTS.E [R160+0x4600], [R86.64], P5 ;  /* 0x0460000056a07fae */ /* 0x0007e8000a921848 */
[----:B-1----:R-:W2:Y:S04]  /*13a20*/  LDL.64 R208, [R1+0x1360] ;  /* 0x0013600001d07983 */ /* 0x002ea80000100a00 */
[----:B--2---:R-:W2:Y:S04]  /*13a30*/  LDL.LU.64 R154, [R1+0x28a0] ;  /* 0x0028a000019a7983 */ /* 0x004ea80000300a00 */
[----:B---3--:R-:W3:Y:S04]  /*13a40*/  LDL.LU.64 R86, [R1+0x2898] ;  /* 0x0028980001567983 */ /* 0x008ee80000300a00 */
[----:B------:R1:W-:Y:S04]  /*13a50*/  LDGSTS.E [R160+0x4680], [R176.64], P2 ;  /* 0x04680000b0a07fae */ /* 0x0003e80009121848 */
        /* <DEDUP_REMOVED lines=8> */
[----:B-1----:R-:W2:Y:S04]  /*13ae0*/  LDL.64 R184, [R1+0x1560] ;  /* 0x0015600001b87983 */ /* 0x002ea80000100a00 */
        /* <DEDUP_REMOVED lines=11> */
[----:B------:R-:W3:Y:S04]  /*13ba0*/  LDL.64 R124, [R1+0x1658] ;  /* 0x00165800017c7983 */ /* 0x000ee80000100a00 */
[----:B------:R1:W-:Y:S04]  /*13bb0*/  LDGSTS.E [R160+0x7600], [R40.64], P5 ;  /* 0x0760000028a07fae */ /* 0x0003e8000a921848 */
[----:B------:R1:W-:Y:S04]  /*13bc0*/  LDGSTS.E [R160+0x7680], [R168.64], P2 ;  /* 0x07680000a8a07fae */ /* 0x0003e80009121848 */
[----:B------:R1:W-:Y:S04]  /*13bd0*/  LDGSTS.E [R160+0x7700], [R130.64], P4 ;  /* 0x0770000082a07fae */ /* 0x0003e8000a121848 */
[----:B-1----:R-:W3:Y:S04]  /*13be0*/  LDL.LU.64 R40, [R1+0x2868] ;  /* 0x0028680001287983 */ /* 0x002ee80000300a00 */
        /* <DEDUP_REMOVED lines=8> */
[----:B-1----:R-:W3:Y:S04]  /*13c70*/  LDL.64 R126, [R1+0x1820] ;  /* 0x00182000017e7983 */ /* 0x002ee80000100a00 */
[----:B------:R1:W-:Y:S04]  /*13c80*/  LDGSTS.E [R160+0x8780], [R146.64], P6 ;  /* 0x0878000092a07fae */ /* 0x0003e8000b121848 */
[----:B------:R-:W3:Y:S04]  /*13c90*/  LDL.64 R132, [R1+0x1818] ;  /* 0x0018180001847983 */ /* 0x000ee80000100a00 */
[----:B------:R1:W-:Y:S04]  /*13ca0*/  LDGSTS.E [R160+0x9600], [R208.64], P5 ;  /* 0x09600000d0a07fae */ /* 0x0003e8000a921848 */
[----:B-1----:R-:W3:Y:S04]  /*13cb0*/  LDL.LU.64 R146, [R1+0x2840] ;  /* 0x0028400001927983 */ /* 0x002ee80000300a00 */
[----:B------:R1:W-:Y:S04]  /*13cc0*/  LDGSTS.E [R160+0x9680], [R232.64], P2 ;  /* 0x09680000e8a07fae */ /* 0x0003e80009121848 */
[----:B------:R-:W3:Y:S04]  /*13cd0*/  LDL.64 R208, [R1+0x18b0] ;  /* 0x0018b00001d07983 */ /* 0x000ee80000100a00 */
[----:B------:R1:W-:Y:S04]  /*13ce0*/  LDGSTS.E [R160+0x9700], [R20.64], P4 ;  /* 0x0970000014a07fae */ /* 0x0003e8000a121848 */
[----:B-1----:R-:W3:Y:S04]  /*13cf0*/  LDL.64 R232, [R1+0x18a8] ;  /* 0x0018a80001e87983 */ /* 0x002ee80000100a00 */
[----:B------:R1:W-:Y:S04]  /*13d00*/  LDGSTS.E [R160+0x9780], [R18.64], P6 ;  /* 0x0978000012a07fae */ /* 0x0003e8000b121848 */
[----:B------:R-:W3:Y:S04]  /*13d10*/  LDL.LU.64 R20, [R1+0x2838] ;  /* 0x0028380001147983 */ /* 0x000ee80000300a00 */
[----:B------:R1:W-:Y:S04]  /*13d20*/  LDGSTS.E [R160+0xa600], [R176.64], P5 ;  /* 0x0a600000b0a07fae */ /* 0x0003e8000a921848 */
[----:B-1----:R-:W3:Y:S04]  /*13d30*/  LDL.LU.64 R18, [R1+0x2830] ;  /* 0x0028300001127983 */ /* 0x002ee80000300a00 */
[----:B------:R1:W-:Y:S04]  /*13d40*/  LDGSTS.E [R160+0xa680], [R86.64], P2 ;  /* 0x0a68000056a07fae */ /* 0x0003e80009121848 */
[----:B------:R-:W3:Y:S04]  /*13d50*/  LDL.LU.64 R176, [R1+0x2828] ;  /* 0x0028280001b07983 */ /* 0x000ee80000300a00 */
[----:B------:R1:W-:Y:S04]  /*13d60*/  LDGSTS.E [R160+0xa700], [R70.64], P4 ;  /* 0x0a70000046a07fae */ /* 0x0003e8000a121848 */
[----:B-1----:R-:W3:Y:S04]  /*13d70*/  LDL.LU.64 R86, [R1+0x2820] ;  /* 0x0028200001567983 */ /* 0x002ee80000300a00 */
[----:B------:R1:W-:Y:S04]  /*13d80*/  LDGSTS.E [R160+0xa780], [R10.64], P6 ;  /* 0x0a7800000aa07fae */ /* 0x0003e8000b121848 */
[----:B------:R-:W3:Y:S04]  /*13d90*/  LDL.64 R70, [R1+0x1978] ;  /* 0x0019780001467983 */ /* 0x000ee80000100a00 */
[----:B------:R1:W-:Y:S04]  /*13da0*/  LDGSTS.E [R160+0xb600], [R184.64], P5 ;  /* 0x0b600000b8a07fae */ /* 0x0003e8000a921848 */
[----:B-1----:R-:W3:Y:S04]  /*13db0*/  LDL.64 R10, [R1+0x1950] ;  /* 0x00195000010a7983 */ /* 0x002ee80000100a00 */
[----:B------:R-:W3:Y:S04]  /*13dc0*/  LDL.64 R184, [R1+0xa60] ;  /* 0x000a600001b87983 */ /* 0x000ee80000100a00 */
[----:B----4-:R1:W-:Y:S04]  /*13dd0*/  LDGSTS.E [R160+0xb680], [R244.64], P2 ;  /* 0x0b680000f4a07fae */ /* 0x0103e80009121848 */
[----:B------:R4:W-:Y:S04]  /*13de0*/  LDGSTS.E [R160+0xb700], [R112.64], P4 ;  /* 0x0b70000070a07fae */ /* 0x0009e8000a121848 */
[----:B------:R4:W-:Y:S04]  /*13df0*/  LDGSTS.E [R160+0xb780], [R4.64], P6 ;  /* 0x0b78000004a07fae */ /* 0x0009e8000b121848 */
[----:B-1----:R-:W3:Y:S04]  /*13e00*/  LDL.64 R244, [R1+0x9d0] ;  /* 0x0009d00001f47983 */ /* 0x002ee80000100a00 */
[----:B----4-:R-:W4:Y:S04]  /*13e10*/  LDL.64 R112, [R1+0x9e0] ;  /* 0x0009e00001707983 */ /* 0x010f280000100a00 */
[----:B------:R-:W4:Y:S04]  /*13e20*/  LDL.64 R4, [R1+0xa58] ;  /* 0x000a580001047983 */ /* 0x000f280000100a00 */
[----:B--2---:R1:W-:Y:S04]  /*13e30*/  LDGSTS.E [R160+0xc600], [R192.64], P5 ;  /* 0x0c600000c0a07fae */ /* 0x0043e8000a921848 */
[----:B---3--:R2:W-:Y:S04]  /*13e40*/  LDGSTS.E [R160+0xc680], [R124.64], P2 ;  /* 0x0c6800007ca07fae */ /* 0x0085e80009121848 */
[----:B------:R3:W-:Y:S04]  /*13e50*/  LDGSTS.E [R160+0xc700], [R38.64], P4 ;  /* 0x0c70000026a07fae */ /* 0x0007e8000a121848 */
[----:B-1----:R-:W4:Y:S04]  /*13e60*/  LDL.64 R192, [R1+0xb80] ;  /* 0x000b800001c07983 */ /* 0x002f280000100a00 */
[----:B--2---:R-:W2:Y:S04]  /*13e70*/  LDL.64 R124, [R1+0xb78] ;  /* 0x000b7800017c7983 */ /* 0x004ea80000100a00 */
[----:B---3--:R-:W3:Y:S04]  /*13e80*/  LDL.LU.64 R38, [R1+0x2818] ;  /* 0x0028180001267983 */ /* 0x008ee80000300a00 */
[----:B------:R1:W-:Y:S04]  /*13e90*/  LDGSTS.E [R160+0xc780], [R118.64], P6 ;  /* 0x0c78000076a07fae */ /* 0x0003e8000b121848 */
[----:B-1----:R-:W3:Y:S01]  /*13ea0*/  LDL.64 R118, [R1+0xac8] ;  /* 0x000ac80001767983 */ /* 0x002ee20000100a00 */
[----:B------:R-:W-:-:S05]  /*13eb0*/  IMAD.SHL.U32 R161, R2, 0x4, RZ ;  /* 0x0000000402a17824 */ /* 0x000fca00078e00ff */
[C---:B------:R-:W-:Y:S01]  /*13ec0*/  LOP3.LUT R2, R161.reuse, 0x40, RZ, 0x3c, !PT ;  /* 0x00000040a1027812 */ /* 0x040fe200078e3cff */
[----:B------:R1:W-:Y:S04]  /*13ed0*/  LDGSTS.E [R160+0xd600], [R126.64], P5 ;  /* 0x0d6000007ea07fae */ /* 0x0003e8000a921848 */
[----:B------:R1:W-:Y:S04]  /*13ee0*/  LDGSTS.E [R160+0xd680], [R132.64], P2 ;  /* 0x0d68000084a07fae */ /* 0x0003e80009121848 */
[----:B------:R1:W-:Y:S04]  /*13ef0*/  LDGSTS.E [R160+0xd700], [R110.64], P4 ;  /* 0x0d7000006ea07fae */ /* 0x0003e8000a121848 */
[----:B------:R1:W-:Y:S04]  /*13f00*/  LDGSTS.E [R160+0xd780], [R140.64], P6 ;  /* 0x0d7800008ca07fae */ /* 0x0003e8000b121848 */
[----:B-1----:R-:W3:Y:S04]  /*13f10*/  LDL.64 R126, [R1+0xc80] ;  /* 0x000c8000017e7983 */ /* 0x002ee80000100a00 */
[----:B------:R1:W-:Y:S04]  /*13f20*/  LDGSTS.E [R160+0xe600], [R208.64], P5 ;  /* 0x0e600000d0a07fae */ /* 0x0003e8000a921848 */
[----:B------:R-:W3:Y:S04]  /*13f30*/  LDL.LU.64 R132, [R1+0x2810] ;  /* 0x0028100001847983 */ /* 0x000ee80000300a00 */
[----:B------:R1:W-:Y:S04]  /*13f40*/  LDGSTS.E [R160+0xe680], [R232.64], P2 ;  /* 0x0e680000e8a07fae */ /* 0x0003e80009121848 */
[----:B------:R-:W3:Y:S04]  /*13f50*/  LDL.64 R110, [R1+0xc78] ;  /* 0x000c7800016e7983 */ /* 0x000ee80000100a00 */
[----:B------:R1:W-:Y:S04]  /*13f60*/  LDGSTS.E [R160+0xe700], [R138.64], P4 ;  /* 0x0e7000008aa07fae */ /* 0x0003e8000a121848 */
[----:B------:R-:W3:Y:S04]  /*13f70*/  LDL.LU.64 R140, [R1+0x2808] ;  /* 0x00280800018c7983 */ /* 0x000ee80000300a00 */
        /* <DEDUP_REMOVED lines=13> */
[----:B-1----:R-:W3:Y:S04]  /*14050*/  LDL.LU.64 R222, [R1+0x27e8] ;  /* 0x0027e80001de7983 */ /* 0x002ee80000300a00 */
[----:B------:R-:W3:Y:S04]  /*14060*/  LDL.LU.64 R184, [R1+0x27e0] ;  /* 0x0027e00001b87983 */ /* 0x000ee80000300a00 */
[----:B----4-:R1:W-:Y:S04]  /*14070*/  LDGSTS.E [R2+0x880], [R4.64], P2 ;  /* 0x0088000004027fae */ /* 0x0103e80009121848 */
[----:B------:R4:W-:Y:S04]  /*14080*/  LDGSTS.E [R2+0x900], [R244.64], P4 ;  /* 0x00900000f4027fae */ /* 0x0009e8000a121848 */
[----:B------:R2:W-:Y:S04]  /*14090*/  LDGSTS.E [R2+0x980], [R112.64], P6 ;  /* 0x0098000070027fae */ /* 0x0005e8000b121848 */
[----:B-1----:R-:W3:Y:S04]  /*140a0*/  LDL.64 R4, [R1+0xf80] ;  /* 0x000f800001047983 */ /* 0x002ee80000100a00 */
[----:B----4-:R-:W2:Y:S04]  /*140b0*/  LDL.64 R244, [R1+0xf78] ;  /* 0x000f780001f47983 */ /* 0x010ea80000100a00 */
[----:B------:R1:W-:Y:S04]  /*140c0*/  LDGSTS.E [R2+0x1800], [R192.64], P5 ;  /* 0x01800000c0027fae */ /* 0x0003e8000a921848 */
[----:B--2---:R-:W2:Y:S04]  /*140d0*/  LDL.LU.64 R112, [R1+0x27d8] ;  /* 0x0027d80001707983 */ /* 0x004ea80000300a00 */
[----:B------:R3:W-:Y:S04]  /*140e0*/  LDGSTS.E [R2+0x1880], [R124.64], P2 ;  /* 0x018800007c027fae */ /* 0x0007e80009121848 */
[----:B-1----:R-:W2:Y:S04]  /*140f0*/  LDL.64 R192, [R1+0x1080] ;  /* 0x0010800001c07983 */ /* 0x002ea80000100a00 */
[----:B---3--:R-:W3:Y:S04]  /*14100*/  LDL.64 R124, [R1+0x1078] ;  /* 0x00107800017c7983 */ /* 0x008ee80000100a00 */
[----:B------:R1:W-:Y:S04]  /*14110*/  LDGSTS.E [R2+0x1900], [R118.64], P4 ;  /* 0x0190000076027fae */ /* 0x0003e8000a121848 */
[----:B-1----:R-:W2:Y:S04]  /*14120*/  LDL.LU.64 R118, [R1+0x27d0] ;  /* 0x0027d00001767983 */ /* 0x002ea80000300a00 */
[----:B--2---:R1:W-:Y:S04]  /*14130*/  LDGSTS.E [R2+0x1980], [R118.64], P6 ;  /* 0x0198000076027fae */ /* 0x0043e8000b121848 */
[----:B------:R2:W-:Y:S04]  /*14140*/  LDGSTS.E [R2+0x2800], [R126.64], P5 ;  /* 0x028000007e027fae */ /* 0x0005e8000a921848 */
[----:B------:R3:W-:Y:S04]  /*14150*/  LDGSTS.E [R2+0x2880], [R110.64], P2 ;  /* 0x028800006e027fae */ /* 0x0007e80009121848 */
[----:B-1----:R-:W2:Y:S04]  /*14160*/  LDL.64 R118, [R1+0x1180] ;  /* 0x0011800001767983 */ /* 0x002ea80000100a00 */
[----:B--2---:R-:W2:Y:S04]  /*14170*/  LDL.64 R126, [R1+0x1178] ;  /* 0x00117800017e7983 */ /* 0x004ea80000100a00 */
[----:B---3--:R-:W3:Y:S04]  /*14180*/  LDL.LU.64 R110, [R1+0x27c8] ;  /* 0x0027c800016e7983 */ /* 0x008ee80000300a00 */
[----:B---3--:R1:W-:Y:S04]  /*14190*/  LDGSTS.E [R2+0x2900], [R110.64], P4 ;  /* 0x029000006e027fae */ /* 0x0083e8000a121848 */
[----:B------:R3:W-:Y:S04]  /*141a0*/  LDGSTS.E [R2+0x2980], [R112.64], P6 ;  /* 0x0298000070027fae */ /* 0x0007e8000b121848 */
[----:B------:R2:W-:Y:S04]  /*141b0*/  LDGSTS.E [R2+0x3800], [R208.64], P5 ;  /* 0x03800000d0027fae */ /* 0x0005e8000a921848 */
[----:B-1----:R-:W4:Y:S04]  /*141c0*/  LDL.64 R110, [R1+0x1280] ;  /* 0x00128000016e7983 */ /* 0x002f280000100a00 */
[----:B---3--:R-:W3:Y:S04]  /*141d0*/  LDL.64 R112, [R1+0x1278] ;  /* 0x0012780001707983 */ /* 0x008ee80000100a00 */
[----:B------:R1:W-:Y:S04]  /*141e0*/  LDGSTS.E [R2+0x3880], [R232.64], P2 ;  /* 0x03880000e8027fae */ /* 0x0003e80009121848 */
[----:B--2---:R-:W4:Y:S04]  /*141f0*/  LDL.64 R208, [R1+0x1380] ;  /* 0x0013800001d07983 */ /* 0x004f280000100a00 */
[----:B------:R1:W-:Y:S04]  /*14200*/  LDGSTS.E [R2+0x3900], [R132.64], P4 ;  /* 0x0390000084027fae */ /* 0x0003e8000a121848 */
[----:B-1----:R-:W4:Y:S04]  /*14210*/  LDL.64 R232, [R1+0x1378] ;  /* 0x0013780001e87983 */ /* 0x002f280000100a00 */
[----:B------:R1:W-:Y:S04]  /*14220*/  LDGSTS.E [R2+0x3980], [R38.64], P6 ;  /* 0x0398000026027fae */ /* 0x0003e8000b121848 */
[----:B------:R-:W4:Y:S04]  /*14230*/  LDL.LU.64 R132, [R1+0x27c0] ;  /* 0x0027c00001847983 */ /* 0x000f280000300a00 */
[----:B------:R1:W-:Y:S04]  /*14240*/  LDGSTS.E [R2+0x4800], [R70.64], P5 ;  /* 0x0480000046027fae */ /* 0x0003e8000a921848 */
[----:B-1----:R-:W4:Y:S04]  /*14250*/  LDL.64 R38, [R1+0x1480] ;  /* 0x0014800001267983 */ /* 0x002f280000100a00 */
[----:B------:R1:W-:Y:S04]  /*14260*/  LDGSTS.E [R2+0x4880], [R198.64], P2 ;  /* 0x04880000c6027fae */ /* 0x0003e80009121848 */
[----:B------:R-:W4:Y:S04]  /*14270*/  LDL.64 R70, [R1+0x1478] ;  /* 0x0014780001467983 */ /* 0x000f280000100a00 */
[----:B------:R1:W-:Y:S04]  /*14280*/  LDGSTS.E [R2+0x4900], [R54.64], P4 ;  /* 0x0490000036027fae */ /* 0x0003e8000a121848 */
[----:B-1----:R-:W4:Y:S04]  /*14290*/  LDL.64 R198, [R1+0x1578] ;  /* 0x0015780001c67983 */ /* 0x002f280000100a00 */
[----:B------:R1:W-:Y:S04]  /*142a0*/  LDGSTS.E [R2+0x4980], [R130.64], P6 ;  /* 0x0498000082027fae */ /* 0x0003e8000b121848 */
[----:B------:R-:W4:Y:S04]  /*142b0*/  LDL.64 R54, [R1+0x1580] ;  /* 0x0015800001367983 */ /* 0x000f280000100a00 */
[----:B------:R1:W-:Y:S04]  /*142c0*/  LDGSTS.E [R2+0x5800], [R4.64], P5 ;  /* 0x0580000004027fae */ /* 0x0003e8000a921848 */
[----:B-1----:R-:W4:Y:S04]  /*142d0*/  LDL.LU.64 R130, [R1+0x27b8] ;  /* 0x0027b80001827983 */ /* 0x002f280000300a00 */
[----:B------:R1:W-:Y:S04]  /*142e0*/  LDGSTS.E [R2+0x5880], [R244.64], P2 ;  /* 0x05880000f4027fae */ /* 0x0003e80009121848 */
[----:B------:R-:W4:Y:S04]  /*142f0*/  LDL.LU.64 R4, [R1+0x27b0] ;  /* 0x0027b00001047983 */ /* 0x000f280000300a00 */
[----:B------:R1:W-:Y:S04]  /*14300*/  LDGSTS.E [R2+0x5900], [R6.64], P4 ;  /* 0x0590000006027fae */ /* 0x0003e8000a121848 */
[----:B-1----:R-:W4:Y:S04]  /*14310*/  LDL.LU.64 R244, [R1+0x27a8] ;  /* 0x0027a80001f47983 */ /* 0x002f280000300a00 */
        /* <DEDUP_REMOVED lines=9> */
[----:B------:R-:W4:Y:S04]  /*143b0*/  LDL.LU.64 R122, [R1+0x2788] ;  /* 0x00278800017a7983 */ /* 0x000f280000300a00 */
[----:B------:R1:W-:Y:S04]  /*143c0*/  LDGSTS.E [R2+0x7800], [R118.64], P5 ;  /* 0x0780000076027fae */ /* 0x0003e8000a921848 */
[----:B-1----:R-:W4:Y:S04]  /*143d0*/  LDL.64 R238, [R1+0x1830] ;  /* 0x0018300001ee7983 */ /* 0x002f280000100a00 */
[----:B------:R1:W-:Y:S04]  /*143e0*/  LDGSTS.E [R2+0x7880], [R126.64], P2 ;  /* 0x078800007e027fae */ /* 0x0003e80009121848 */
[----:B------:R-:W4:Y:S04]  /*143f0*/  LDL.LU.64 R118, [R1+0x2780] ;  /* 0x0027800001767983 */ /* 0x000f280000300a00 */
[----:B------:R1:W-:Y:S04]  /*14400*/  LDGSTS.E [R2+0x7900], [R72.64], P4 ;  /* 0x0790000048027fae */ /* 0x0003e8000a121848 */
[----:B-1----:R-:W4:Y:S04]  /*14410*/  LDL.LU.64 R126, [R1+0x2778] ;  /* 0x00277800017e7983 */ /* 0x002f280000300a00 */
[----:B------:R1:W-:Y:S04]  /*14420*/  LDGSTS.E [R2+0x7980], [R200.64], P6 ;  /* 0x07980000c8027fae */ /* 0x0003e8000b121848 */
[----:B------:R-:W4:Y:S04]  /*14430*/  LDL.LU.64 R72, [R1+0x2770] ;  /* 0x0027700001487983 */ /* 0x000f280000300a00 */
[----:B-1----:R-:W4:Y:S04]  /*14440*/  LDL.LU.64 R200, [R1+0x2768] ;  /* 0x0027680001c87983 */ /* 0x002f280000300a00 */
[----:B----4-:R1:W-:Y:S04]  /*14450*/  LDGSTS.E [R2+0x8800], [R110.64], P5 ;  /* 0x088000006e027fae */ /* 0x0103e8000a921848 */
[----:B---3--:R3:W-:Y:S04]  /*14460*/  LDGSTS.E [R2+0x8880], [R112.64], P2 ;  /* 0x0888000070027fae */ /* 0x0087e80009121848 */
[----:B------:R4:W-:Y:S04]  /*14470*/  LDGSTS.E [R2+0x8900], [R240.64], P4 ;  /* 0x08900000f0027fae */ /* 0x0009e8000a121848 */
[----:B-1----:R-:W2:Y:S04]  /*14480*/  LDL.64 R110, [R1+0x18c0] ;  /* 0x0018c000016e7983 */ /* 0x002ea80000100a00 */
[----:B---3--:R-:W3:Y:S04]  /*14490*/  LDL.LU.64 R112, [R1+0x2760] ;  /* 0x0027600001707983 */ /* 0x008ee80000300a00 */
[----:B------:R1:W-:Y:S04]  /*144a0*/  LDGSTS.E [R2+0x8980], [R22.64], P6 ;  /* 0x0898000016027fae */ /* 0x0003e8000b121848 */
[----:B----4-:R-:W4:Y:S04]  /*144b0*/  LDL.LU.64 R240, [R1+0x2758] ;  /* 0x0027580001f07983 */ /* 0x010f280000300a00 */
[----:B------:R1:W-:Y:S04]  /*144c0*/  LDGSTS.E [R2+0x9800], [R208.64], P5 ;  /* 0x09800000d0027fae */ /* 0x0003e8000a921848 */
[----:B-1----:R-:W2:Y:S04]  /*144d0*/  LDL.LU.64 R22, [R1+0x2750] ;  /* 0x0027500001167983 */ /* 0x002ea80000300a00 */
[----:B------:R1:W-:Y:S04]  /*144e0*/  LDGSTS.E [R2+0x9880], [R232.64], P2 ;  /* 0x09880000e8027fae */ /* 0x0003e80009121848 */
[----:B------:R-:W2:Y:S04]  /*144f0*/  LDL.LU.64 R208, [R1+0x2748] ;  /* 0x0027480001d07983 */ /* 0x000ea80000300a00 */
[----:B------:R1:W-:Y:S04]  /*14500*/  LDGSTS.E [R2+0x9900], [R104.64], P4 ;  /* 0x0990000068027fae */ /* 0x0003e8000a121848 */
[----:B-1----:R-:W2:Y:S04]  /*14510*/  LDL.LU.64 R232, [R1+0x2740] ;  /* 0x0027400001e87983 */ /* 0x002ea80000300a00 */
[----:B------:R1:W-:Y:S04]  /*14520*/  LDGSTS.E [R2+0x9980], [R144.64], P6 ;  /* 0x0998000090027fae */ /* 0x0003e8000b121848 */
[----:B------:R-:W2:Y:S04]  /*14530*/  LDL.LU.64 R104, [R1+0x2738] ;  /* 0x0027380001687983 */ /* 0x000ea80000300a00 */
[----:B------:R1:W-:Y:S04]  /*14540*/  LDGSTS.E [R2+0xa800], [R38.64], P5 ;  /* 0x0a80000026027fae */ /* 0x0003e8000a921848 */
[----:B-1----:R-:W2:Y:S04]  /*14550*/  LDL.64 R144, [R1+0x1970] ;  /* 0x0019700001907983 */ /* 0x002ea80000100a00 */
[----:B------:R1:W-:Y:S04]  /*14560*/  LDGSTS.E [R2+0xa880], [R70.64], P2 ;  /* 0x0a88000046027fae */ /* 0x0003e80009121848 */
[----:B------:R-:W2:Y:S04]  /*14570*/  LDL.LU.64 R38, [R1+0x2730] ;  /* 0x0027300001267983 */ /* 0x000ea80000300a00 */
        /* <DEDUP_REMOVED lines=11> */
[----:B------:R-:W2:Y:S04]  /*14630*/  LDL.64 R8, [R1+0xa68] ;  /* 0x000a680001087983 */ /* 0x000ea80000100a00 */
[----:B------:R1:W-:Y:S04]  /*14640*/  LDGSTS.E [R2+0xc800], [R6.64], P5 ;  /* 0x0c80000006027fae */ /* 0x0003e8000a921848 */
[----:B-1----:R-:W2:Y:S04]  /*14650*/  LDL.LU.64 R230, [R1+0x2708] ;  /* 0x0027080001e67983 */ /* 0x002ea80000300a00 */
[----:B------:R-:W2:Y:S01]  /*14660*/  LDL.LU.64 R6, [R1+0x2700] ;  /* 0x0027000001067983 */ /* 0x000ea20000300a00 */
[----:B------:R-:W-:-:S03]  /*14670*/  LOP3.LUT R0, R161, 0x50, RZ, 0x3c, !PT ;  /* 0x00000050a1007812 */ /* 0x000fc600078e3cff */
[----:B--2---:R1:W-:Y:S04]  /*14680*/  LDGSTS.E [R2+0xc880], [R6.64], P2 ;  /* 0x0c88000006027fae */ /* 0x0043e80009121848 */
[----:B------:R2:W-:Y:S04]  /*14690*/  LDGSTS.E [R2+0xc900], [R94.64], P4 ;  /* 0x0c9000005e027fae */ /* 0x0005e8000a121848 */
[----:B------:R3:W-:Y:S04]  /*146a0*/  LDGSTS.E [R2+0xc980], [R216.64], P6 ;  /* 0x0c980000d8027fae */ /* 0x0007e8000b121848 */
[----:B-1----:R-:W4:Y:S04]  /*146b0*/  LDL.64 R6, [R1+0xba0] ;  /* 0x000ba00001067983 */ /* 0x002f280000100a00 */
[----:B--2---:R-:W2:Y:S04]  /*146c0*/  LDL.64 R94, [R1+0xb98] ;  /* 0x000b9800015e7983 */ /* 0x004ea80000100a00 */
[----:B---3--:R-:W4:Y:S04]  /*146d0*/  LDL.LU.64 R216, [R1+0x26f8] ;  /* 0x0026f80001d87983 */ /* 0x008f280000300a00 */
[----:B------:R1:W-:Y:S04]  /*146e0*/  LDGSTS.E [R2+0xd800], [R238.64], P5 ;  /* 0x0d800000ee027fae */ /* 0x0003e8000a921848 */
[----:B------:R1:W-:Y:S04]  /*146f0*/  LDGSTS.E [R2+0xd880], [R230.64], P2 ;  /* 0x0d880000e6027fae */ /* 0x0003e80009121848 */
[----:B------:R1:W-:Y:S04]  /*14700*/  LDGSTS.E [R2+0xd900], [R88.64], P4 ;  /* 0x0d90000058027fae */ /* 0x0003e8000a121848 */
[----:B-1----:R-:W4:Y:S04]  /*14710*/  LDL.64 R238, [R1+0xca0] ;  /* 0x000ca00001ee7983 */ /* 0x002f280000100a00 */
[----:B------:R-:W4:Y:S04]  /*14720*/  LDL.64 R230, [R1+0xc98] ;  /* 0x000c980001e67983 */ /* 0x000f280000100a00 */
[----:B------:R-:W4:Y:S04]  /*14730*/  LDL.LU.64 R88, [R1+0x26f0] ;  /* 0x0026f00001587983 */ /* 0x000f280000300a00 */
[----:B------:R1:W-:Y:S04]  /*14740*/  LDGSTS.E [R2+0xd980], [R56.64], P6 ;  /* 0x0d98000038027fae */ /* 0x0003e8000b121848 */
[----:B------:R1:W-:Y:S04]  /*14750*/  LDGSTS.E [R2+0xe800], [R110.64], P5 ;  /* 0x0e8000006e027fae */ /* 0x0003e8000a921848 */
[----:B------:R1:W-:Y:S04]  /*14760*/  LDGSTS.E [R2+0xe880], [R70.64], P2 ;  /* 0x0e88000046027fae */ /* 0x0003e80009121848 */
[----:B-1----:R-:W4:Y:S04]  /*14770*/  LDL.64 R56, [R1+0xda0] ;  /* 0x000da00001387983 */ /* 0x002f280000100a00 */
[----:B------:R-:W4:Y:S04]  /*14780*/  LDL.64 R110, [R1+0xd98] ;  /* 0x000d9800016e7983 */ /* 0x000f280000100a00 */
[----:B------:R1:W-:Y:S04]  /*14790*/  LDGSTS.E [R2+0xe900], [R128.64], P4 ;  /* 0x0e90000080027fae */ /* 0x0003e8000a121848 */
[----:B------:R-:W4:Y:S04]  /*147a0*/  LDL.LU.64 R70, [R1+0x26e8] ;  /* 0x0026e80001467983 */ /* 0x000f280000300a00 */
[----:B------:R1:W-:Y:S04]  /*147b0*/  LDGSTS.E [R2+0xe980], [R48.64], P6 ;  /* 0x0e98000030027fae */ /* 0x0003e8000b121848 */
[----:B-1----:R-:W4:Y:S04]  /*147c0*/  LDL.64 R128, [R1+0xe98] ;  /* 0x000e980001807983 */ /* 0x002f280000100a00 */
[----:B------:R1:W-:Y:S04]  /*147d0*/  LDGSTS.E [R2+0xf800], [R144.64], P5 ;  /* 0x0f80000090027fae */ /* 0x0003e8000a921848 */
[----:B------:R-:W4:Y:S04]  /*147e0*/  LDL.64 R48, [R1+0xea0] ;  /* 0x000ea00001307983 */ /* 0x000f280000100a00 */
[----:B------:R-:W4:Y:S04]  /*147f0*/  LDL.64 R160, [R1+0xf98] ;  /* 0x000f980001a07983 */ /* 0x000f280000100a00 */
[----:B-1----:R-:W4:Y:S04]  /*14800*/  LDL.64 R144, [R1+0xfa0] ;  /* 0x000fa00001907983 */ /* 0x002f280000100a00 */
[----:B------:R1:W-:Y:S04]  /*14810*/  LDGSTS.E [R2+0xf880], [R208.64], P2 ;  /* 0x0f880000d0027fae */ /* 0x0003e80009121848 */
[----:B------:R1:W-:Y:S04]  /*14820*/  LDGSTS.E [R2+0xf900], [R24.64], P4 ;  /* 0x0f90000018027fae */ /* 0x0003e8000a121848 */
[----:B------:R1:W-:Y:S04]  /*14830*/  LDGSTS.E [R2+0xf980], [R80.64], P6 ;  /* 0x0f98000050027fae */ /* 0x0003e8000b121848 */
[----:B-1----:R-:W4:Y:S04]  /*14840*/  LDL.LU.64 R208, [R1+0x26e0] ;  /* 0x0026e00001d07983 */ /* 0x002f280000300a00 */
[----:B------:R-:W4:Y:S04]  /*14850*/  LDL.64 R24, [R1+0x10a0] ;  /* 0x0010a00001187983 */ /* 0x000f280000100a00 */
[----:B------:R-:W4:Y:S04]  /*14860*/  LDL.LU.64 R80, [R1+0x26d8] ;  /* 0x0026d80001507983 */ /* 0x000f280000300a00 */
[----:B------:R1:W-:Y:S04]  /*14870*/  LDGSTS.E [R0+0xa00], [R198.64], P5 ;  /* 0x00a00000c6007fae */ /* 0x0003e8000a921848 */
[----:B------:R1:W-:Y:S04]  /*14880*/  LDGSTS.E [R0+0xa80], [R8.64], P2 ;  /* 0x00a8000008007fae */ /* 0x0003e80009121848 */
[----:B------:R1:W-:Y:S04]  /*14890*/  LDGSTS.E [R0+0xb00], [R200.64], P4 ;  /* 0x00b00000c8007fae */ /* 0x0003e8000a121848 */
[----:B-1----:R-:W4:Y:S04]  /*148a0*/  LDL.LU.64 R198, [R1+0x26d0] ;  /* 0x0026d00001c67983 */ /* 0x002f280000300a00 */
[----:B------:R-:W4:Y:S04]  /*148b0*/  LDL.64 R8, [R1+0x11a0] ;  /* 0x0011a00001087983 */ /* 0x000f280000100a00 */
[----:B------:R-:W4:Y:S04]  /*148c0*/  LDL.LU.64 R200, [R1+0x26c8] ;  /* 0x0026c80001c87983 */ /* 0x000f280000300a00 */
[----:B------:R1:W-:Y:S04]  /*148d0*/  LDGSTS.E [R0+0xb80], [R72.64], P6 ;  /* 0x00b8000048007fae */ /* 0x0003e8000b121848 */
[----:B-1----:R-:W4:Y:S04]  /*148e0*/  LDL.LU.64 R72, [R1+0x26c0] ;  /* 0x0026c00001487983 */ /* 0x002f280000300a00 */
[----:B----4-:R1:W-:Y:S04]  /*148f0*/  LDGSTS.E [R0+0x1a00], [R6.64], P5 ;  /* 0x01a0000006007fae */ /* 0x0103e8000a921848 */
[----:B--2---:R2:W-:Y:S04]  /*14900*/  LDGSTS.E [R0+0x1a80], [R94.64], P2 ;  /* 0x01a800005e007fae */ /* 0x0045e80009121848 */
[----:B------:R4:W-:Y:S04]  /*14910*/  LDGSTS.E [R0+0x1b00], [R192.64], P4 ;  /* 0x01b00000c0007fae */ /* 0x0009e8000a121848 */
[----:B-1----:R-:W4:Y:S04]  /*14920*/  LDL.64 R6, [R1+0x12a0] ;  /* 0x0012a00001067983 */ /* 0x002f280000100a00 */
[----:B--2---:R-:W2:Y:S04]  /*14930*/  LDL.LU.64 R94, [R1+0x26b8] ;  /* 0x0026b800015e7983 */ /* 0x004ea80000300a00 */
[----:B----4-:R-:W4:Y:S04]  /*14940*/  LDL.LU.64 R192, [R1+0x26b0] ;  /* 0x0026b00001c07983 */ /* 0x010f280000300a00 */
[----:B------:R1:W-:Y:S04]  /*14950*/  LDGSTS.E [R0+0x1b80], [R64.64], P6 ;  /* 0x01b8000040007fae */ /* 0x0003e8000b121848 */
[----:B------:R1:W-:Y:S04]  /*14960*/  LDGSTS.E [R0+0x2a00], [R238.64], P5 ;  /* 0x02a00000ee007fae */ /* 0x0003e8000a921848 */
[----:B------:R1:W-:Y:S04]  /*14970*/  LDGSTS.E [R0+0x2a80], [R230.64], P2 ;  /* 0x02a80000e6007fae */ /* 0x0003e80009121848 */
[----:B-1----:R-:W2:Y:S04]  /*14980*/  LDL.LU.64 R64, [R1+0x26a8] ;  /* 0x0026a80001407983 */ /* 0x002ea80000300a00 */
[----:B------:R-:W2:Y:S04]  /*14990*/  LDL.64 R238, [R1+0x13a0] ;  /* 0x0013a00001ee7983 */ /* 0x000ea80000100a00 */
[----:B------:R-:W2:Y:S04]  /*149a0*/  LDL.LU.64 R230, [R1+0x26a0] ;  /* 0x0026a00001e67983 */ /* 0x000ea80000300a00 */
        /* <DEDUP_REMOVED lines=16> */
[----:B------:R-:W2:Y:S04]  /*14ab0*/  LDL.LU.64 R128, [R1+0x2670] ;  /* 0x0026700001807983 */ /* 0x000ea80000300a00 */
[----:B------:R-:W2:Y:S04]  /*14ac0*/  LDL.LU.64 R168, [R1+0x2668] ;  /* 0x0026680001a87983 */ /* 0x000ea80000300a00 */
[----:B------:R1:W-:Y:S04]  /*14ad0*/  LDGSTS.E [R0+0x4b80], [R40.64], P6 ;  /* 0x04b8000028007fae */ /* 0x0003e8000b121848 */
[----:B------:R1:W-:Y:S04]  /*14ae0*/  LDGSTS.E [R0+0x5a00], [R144.64], P5 ;  /* 0x05a0000090007fae */ /* 0x0003e8000a921848 */
[----:B------:R1:W-:Y:S04]  /*14af0*/  LDGSTS.E [R0+0x5a80], [R160.64], P2 ;  /* 0x05a80000a0007fae */ /* 0x0003e80009121848 */
[----:B-1----:R-:W2:Y:S04]  /*14b00*/  LDL.LU.64 R40, [R1+0x2660] ;  /* 0x0026600001287983 */ /* 0x002ea80000300a00 */
[----:B------:R-:W2:Y:S04]  /*14b10*/  LDL.LU.64 R144, [R1+0x2658] ;  /* 0x0026580001907983 */ /* 0x000ea80000300a00 */
[----:B------:R-:W4:Y:S04]  /*14b20*/  LDL.LU.64 R160, [R1+0x2650] ;  /* 0x0026500001a07983 */ /* 0x000f280000300a00 */
[----:B------:R1:W-:Y:S04]  /*14b30*/  LDGSTS.E [R0+0x5b00], [R32.64], P4 ;  /* 0x05b0000020007fae */ /* 0x0003e8000a121848 */
[----:B------:R1:W-:Y:S04]  /*14b40*/  LDGSTS.E [R0+0x5b80], [R152.64], P6 ;  /* 0x05b8000098007fae */ /* 0x0003e8000b121848 */
[----:B------:R1:W-:Y:S04]  /*14b50*/  LDGSTS.E [R0+0x6a00], [R24.64], P5 ;  /* 0x06a0000018007fae */ /* 0x0003e8000a921848 */
[----:B-1----:R-:W4:Y:S04]  /*14b60*/  LDL.LU.64 R32, [R1+0x2648] ;  /* 0x0026480001207983 */ /* 0x002f280000300a00 */
[----:B------:R-:W4:Y:S04]  /*14b70*/  LDL.LU.64 R152, [R1+0x2640] ;  /* 0x0026400001987983 */ /* 0x000f280000300a00 */
[----:B------:R-:W4:Y:S04]  /*14b80*/  LDL.LU.64 R24, [R1+0x2638] ;  /* 0x0026380001187983 */ /* 0x000f280000300a00 */
[----:B--2---:R1:W-:Y:S04]  /*14b90*/  LDGSTS.E [R0+0x6a80], [R144.64], P2 ;  /* 0x06a8000090007fae */ /* 0x0043e80009121848 */
[----:B------:R2:W-:Y:S04]  /*14ba0*/  LDGSTS.E [R0+0x6b00], [R16.64], P4 ;  /* 0x06b0000010007fae */ /* 0x0005e8000a121848 */
[----:B------:R4:W-:Y:S04]  /*14bb0*/  LDGSTS.E [R0+0x6b80], [R136.64], P6 ;  /* 0x06b8000088007fae */ /* 0x0009e8000b121848 */
[----:B-1----:R-:W3:Y:S04]  /*14bc0*/  LDL.LU.64 R144, [R1+0x2630] ;  /* 0x0026300001907983 */ /* 0x002ee80000300a00 */
[----:B--2---:R-:W2:Y:S04]  /*14bd0*/  LDL.LU.64 R16, [R1+0x2628] ;  /* 0x0026280001107983 */ /* 0x004ea80000300a00 */
[----:B----4-:R-:W4:Y:S04]  /*14be0*/  LDL.LU.64 R136, [R1+0x2620] ;  /* 0x0026200001887983 */ /* 0x010f280000300a00 */
        /* <DEDUP_REMOVED lines=15> */
[----:B-1----:R-:W2:Y:S04]  /*14ce0*/  LDL.64 R134, [R1+0xa90] ;  /* 0x000a900001867983 */ /* 0x002ea80000100a00 */
        /* <DEDUP_REMOVED lines=22> */
[----:B-1----:R-:W3:Y:S04]  /*14e50*/  LDL.LU.64 R206, [R1+0x2590] ;  /* 0x0025900001ce7983 */ /* 0x002ee80000300a00 */
[----:B------:R-:W3:Y:S01]  /*14e60*/  LDL.LU.64 R78, [R1+0x2588] ;  /* 0x00258800014e7983 */ /* 0x000ee20000300a00 */
[----:B------:R-:W-:-:S03]  /*14e70*/  LOP3.LUT R2, R3, 0x60, RZ, 0x3c, !PT ;  /* 0x0000006003027812 */ /* 0x000fc600078e3cff */
[----:B--2---:R1:W-:Y:S04]  /*14e80*/  LDGSTS.E [R0+0xca00], [R198.64], P5 ;  /* 0x0ca00000c6007fae */ /* 0x0043e8000a921848 */
[----:B------:R2:W-:Y:S04]  /*14e90*/  LDGSTS.E [R0+0xca80], [R70.64], P2 ;  /* 0x0ca8000046007fae */ /* 0x0005e80009121848 */
[----:B------:R3:W-:Y:S04]  /*14ea0*/  LDGSTS.E [R0+0xcb00], [R190.64], P4 ;  /* 0x0cb00000be007fae */ /* 0x0007e8000a121848 */
[----:B-1----:R-:W4:Y:S04]  /*14eb0*/  LDL.LU.64 R198, [R1+0x2580] ;  /* 0x0025800001c67983 */ /* 0x002f280000300a00 */
[----:B--2---:R-:W2:Y:S04]  /*14ec0*/  LDL.LU.64 R70, [R1+0x2578] ;  /* 0x0025780001467983 */ /* 0x004ea80000300a00 */
[----:B---3--:R-:W3:Y:S04]  /*14ed0*/  LDL.LU.64 R190, [R1+0x2570] ;  /* 0x0025700001be7983 */ /* 0x008ee80000300a00 */
        /* <DEDUP_REMOVED lines=32> */
[----:B-1----:R-:W2:Y:S04]  /*150e0*/  LDL.LU.64 R126, [R1+0x24f0] ;  /* 0x0024f000017e7983 */ /* 0x002ea80000300a00 */
[----:B------:R-:W2:Y:S01]  /*150f0*/  LDL.LU.64 R118, [R1+0x24e8] ;  /* 0x0024e80001767983 */ /* 0x000ea20000300a00 */
        /* <DEDUP_REMOVED lines=53> */
[----:B-1----:R1:W5:Y:S04]  /*15450*/  LDL.LU.64 R4, [R1+0x24c8] ;  /* 0x0024c80001047983 */ /* 0x0023680000300a00 */
[----:B------:R1:W-:Y:S04]  /*15460*/  LDGSTS.E [R2+0xdc80], [R96.64], P2 ;  /* 0x0dc8000060027fae */ /* 0x0003e80009121848 */
[----:B------:R1:W5:Y:S04]  /*15470*/  LDL.LU.64 R6, [R1+0x24c0] ;  /* 0x0024c00001067983 */ /* 0x0003680000300a00 */
        /* <DEDUP_REMOVED lines=20> */
[----:B------:R1:W5:Y:S04]  /*155c0*/  LDL.LU.64 R28, [R1+0x2468] ;  /* 0x00246800011c7983 */ /* 0x0003680000300a00 */
[----:B------:R1:W5:Y:S04]  /*155d0*/  LDL.LU.64 R30, [R1+0x2460] ;  /* 0x00246000011e7983 */ /* 0x0003680000300a00 */
[----:B------:R1:W5:Y:S04]  /*155e0*/  LDL.LU.64 R32, [R1+0x2458] ;  /* 0x0024580001207983 */ /* 0x0003680000300a00 */
[----:B----4-:R4:W-:Y:S04]  /*155f0*/  LDGSTS.E [R3+0xe00], [R118.64], P5 ;  /* 0x00e0000076037fae */ /* 0x0109e8000a921848 */
[----:B------:R1:W-:Y:S04]  /*15600*/  LDGSTS.E [R3+0xe80], [R120.64], P2 ;  /* 0x00e8000078037fae */ /* 0x0003e80009121848 */
[----:B------:R1:W-:Y:S04]  /*15610*/  LDGSTS.E [R3+0xf00], [R122.64], P4 ;  /* 0x00f000007a037fae */ /* 0x0003e8000a121848 */
        /* <DEDUP_REMOVED lines=59> */
[----:B--2---:R2:W5:Y:S04]  /*159d0*/  LDL.LU.64 R92, [R1+0x2368] ;  /* 0x00236800015c7983 */ /* 0x0045680000300a00 */
[----:B------:R1:W-:Y:S04]  /*159e0*/  LDGSTS.E [R3+0x8e80], [R184.64], P2 ;  /* 0x08e80000b8037fae */ /* 0x0003e80009121848 */
[----:B------:R2:W5:Y:S04]  /*159f0*/  LDL.LU.64 R94, [R1+0x2360] ;  /* 0x00236000015e7983 */ /* 0x0005680000300a00 */
        /* <DEDUP_REMOVED lines=23> */
[----:B----4-:R1:W5:Y:S04]  /*15b70*/  LDL.LU.64 R118, [R1+0x2300] ;  /* 0x0023000001767983 */ /* 0x0103680000300a00 */
        /* <DEDUP_REMOVED lines=14> */
[----:B------:R2:W-:Y:S01]  /*15c60*/  LDGSTS.E [R3+0xde80], [R224.64], P2 ;  /* 0x0de80000e0037fae */ /* 0x0005e20009121848 */
[----:B------:R-:W-:-:S03]  /*15c70*/  IMAD.WIDE R248, R252, 0x4, R248 ;  /* 0x00000004fcf87825 */ /* 0x000fc600078e02f8 */
[----:B------:R1:W5:Y:S04]  /*15c80*/  LDL.LU.64 R134, [R1+0x22c0] ;  /* 0x0022c00001867983 */ /* 0x0003680000300a00 */
[----:B------:R2:W-:Y:S01]  /*15c90*/  LDGSTS.E [R3+0xdf00], [R226.64], P4 ;  /* 0x0df00000e2037fae */ /* 0x0005e2000a121848 */
[----:B------:R-:W-:-:S03]  /*15ca0*/  IMAD.WIDE R250, R252, 0x4, R250 ;  /* 0x00000004fcfa7825 */ /* 0x000fc600078e02fa */
[----:B------:R1:W5:Y:S04]  /*15cb0*/  LDL.LU.64 R136, [R1+0x22b8] ;  /* 0x0022b80001887983 */ /* 0x0003680000300a00 */
[----:B------:R2:W-:Y:S01]  /*15cc0*/  LDGSTS.E [R3+0xdf80], [R228.64], P6 ;  /* 0x0df80000e4037fae */ /* 0x0005e2000b121848 */
[----:B------:R-:W-:-:S03]  /*15cd0*/  MOV R252, c[0x0][0x180] ;  /* 0x0000600000fc7a02 */ /* 0x000fc60000000f00 */
        /* <DEDUP_REMOVED lines=15> */
[----:B------:R1:W5:Y:S01]  /*15dd0*/  LDL.LU.64 R154, [R1+0x2270] ;  /* 0x00227000019a7983 */ /* 0x0003620000300a00 */
[----:B--2---:R-:W-:-:S03]  /*15de0*/  IADD3 R3, R252, -0x95, RZ ;  /* 0xffffff6bfc037810 */ /* 0x004fc60007ffe0ff */
[----:B------:R1:W5:Y:S04]  /*15df0*/  LDL.LU.64 R156, [R1+0x2268] ;  /* 0x00226800019c7983 */ /* 0x0003680000300a00 */
[----:B------:R1:W5:Y:S01]  /*15e00*/  LDL.LU.64 R158, [R1+0x2260] ;  /* 0x00226000019e7983 */ /* 0x0003620000300a00 */
[----:B------:R-:W-:-:S03]  /*15e10*/  ISETP.GE.U32.AND P4, PT, R3, 0x7ffffeec, PT ;  /* 0x7ffffeec0300780c */ /* 0x000fc60003f86070 */
[----:B------:R1:W5:Y:S04]  /*15e20*/  LDL.LU.64 R160, [R1+0x2258] ;  /* 0x0022580001a07983 */ /* 0x0003680000300a00 */
[----:B------:R1:W5:Y:S04]  /*15e30*/  LDL.LU.64 R162, [R1+0x2250] ;  /* 0x0022500001a27983 */ /* 0x0003680000300a00 */
[----:B------:R1:W5:Y:S04]  /*15e40*/  LDL.LU.64 R164, [R1+0x2248] ;  /* 0x0022480001a47983 */ /* 0x0003680000300a00 */
[----:B------:R-:W2:Y:S04]  /*15e50*/  S2R R3, SR_TID.X ;  /* 0x0000000000037919 */ /* 0x000ea80000002100 */
[----:B------:R1:W5:Y:S04]  /*15e60*/  LDL.LU.64 R166, [R1+0x2240] ;  /* 0x0022400001a67983 */ /* 0x0003680000300a00 */
        /* <DEDUP_REMOVED lines=11> */
[----:B------:R1:W5:Y:S01]  /*15f20*/  LDL.LU.64 R190, [R1+0x21e0] ;  /* 0x0021e00001be7983 */ /* 0x0003620000300a00 */
[----:B------:R-:W-:-:S03]  /*15f30*/  MOV R2, c[0x0][0x180] ;  /* 0x0000600000027a02 */ /* 0x000fc60000000f00 */
[----:B------:R1:W5:Y:S04]  /*15f40*/  LDL.LU.64 R192, [R1+0x21d8] ;  /* 0x0021d80001c07983 */ /* 0x0003680000300a00 */
[----:B------:R1:W5:Y:S04]  /*15f50*/  LDL.LU.64 R194, [R1+0x21d0] ;  /* 0x0021d00001c27983 */ /* 0x0003680000300a00 */
[----:B------:R1:W5:Y:S04]  /*15f60*/  LDL.LU.64 R196, [R1+0x21c8] ;  /* 0x0021c80001c47983 */ /* 0x0003680000300a00 */
[----:B------:R1:W5:Y:S01]  /*15f70*/  LDL.LU.64 R198, [R1+0x21c0] ;  /* 0x0021c00001c67983 */ /* 0x0003620000300a00 */
[----:B------:R-:W-:-:S03]  /*15f80*/  IADD3 R2, R2, -0x8d, RZ ;  /* 0xffffff7302027810 */ /* 0x000fc60007ffe0ff */
[----:B------:R1:W5:Y:S04]  /*15f90*/  LDL.LU.64 R200, [R1+0x21b8] ;  /* 0x0021b80001c87983 */ /* 0x0003680000300a00 */
[----:B------:R1:W5:Y:S04]  /*15fa0*/  LDL.LU.64 R202, [R1+0x21b0] ;  /* 0x0021b00001ca7983 */ /* 0x0003680000300a00 */
[----:B------:R1:W5:Y:S01]  /*15fb0*/  LDL.LU.64 R204, [R1+0x21a8] ;  /* 0x0021a80001cc7983 */ /* 0x0003620000300a00 */
[----:B--2---:R-:W-:-:S03]  /*15fc0*/  LOP3.LUT R3, R3, 0x1f, RZ, 0xc0, !PT ;  /* 0x0000001f03037812 */ /* 0x004fc600078ec0ff */
[----:B------:R1:W5:Y:S01]  /*15fd0*/  LDL.LU.64 R206, [R1+0x21a0] ;  /* 0x0021a00001ce7983 */ /* 0x0003620000300a00 */
[----:B------:R-:W-:-:S03]  /*15fe0*/  ISETP.GE.U32.AND P5, PT, R2, 0x7ffffef4, PT ;  /* 0x7ffffef40200780c */ /* 0x000fc60003fa6070 */
[----:B------:R1:W5:Y:S01]  /*15ff0*/  LDL.LU.64 R208, [R1+0x2198] ;  /* 0x0021980001d07983 */ /* 0x0003620000300a00 */
[----:B------:R-:W-:-:S03]  /*16000*/  IMAD.MOV.U32 R2, RZ, RZ, c[0x0][0x188] ;  /* 0x00006200ff027624 */ /* 0x000fc600078e00ff */
[----:B------:R1:W5:Y:S04]  /*16010*/  LDL.LU.64 R210, [R1+0x2190] ;  /* 0x0021900001d27983 */ /* 0x0003680000300a00 */
[----:B------:R1:W5:Y:S04]  /*16020*/  LDL.LU.64 R212, [R1+0x2188] ;  /* 0x0021880001d47983 */ /* 0x0003680000300a00 */
[----:B------:R1:W5:Y:S01]  /*16030*/  LDL.LU.64 R214, [R1+0x2180] ;  /* 0x0021800001d67983 */ /* 0x0003620000300a00 */
[----:B------:R-:W-:-:S03]  /*16040*/  IMAD.SHL.U32 R3, R3, 0x4, RZ ;  /* 0x0000000403037824 */ /* 0x000fc600078e00ff */
[----:B------:R1:W5:Y:S01]  /*16050*/  LDL.LU.64 R216, [R1+0x2178] ;  /* 0x0021780001d87983 */ /* 0x0003620000300a00 */
[----:B------:R-:W-:-:S03]  /*16060*/  IMAD.SHL.U32 R2, R2, 0x80, RZ ;  /* 0x0000008002027824 */ /* 0x000fc600078e00ff */
[----:B------:R1:W5:Y:S04]  /*16070*/  LDL.LU.64 R218, [R1+0x2170] ;  /* 0x0021700001da7983 */ /* 0x0003680000300a00 */
[----:B------:R1:W5:Y:S04]  /*16080*/  LDL.LU.64 R220, [R1+0x2168] ;  /* 0x0021680001dc7983 */ /* 0x0003680000300a00 */
[----:B------:R1:W5:Y:S04]  /*16090*/  LDL.LU.64 R222, [R1+0x2160] ;  /* 0x0021600001de7983 */ /* 0x0003680000300a00 */
[----:B------:R1:W5:Y:S01]  /*160a0*/  LDL.LU.64 R224, [R1+0x2158] ;  /* 0x0021580001e07983 */ /* 0x0003620000300a00 */
[----:B------:R-:W-:-:S03]  /*160b0*/  LOP3.LUT R3, R3, 0x70, RZ, 0x3c, !PT ;  /* 0x0000007003037812 */ /* 0x000fc600078e3cff */
[----:B------:R1:W5:Y:S01]  /*160c0*/  LDL.LU.64 R226, [R1+0x2150] ;  /* 0x0021500001e27983 */ /* 0x0003620000300a00 */
[----:B---3--:R-:W-:-:S03]  /*160d0*/  IMAD.WIDE R244, R2, 0x4, R244 ;  /* 0x0000000402f47825 */ /* 0x008fc600078e02f4 */
[----:B------:R1:W5:Y:S01]  /*160e0*/  LDL.LU.64 R228, [R1+0x2148] ;  /* 0x0021480001e47983 */ /* 0x0003620000300a00 */
[----:B------:R-:W-:-:S03]  /*160f0*/  IMAD.WIDE R242, R2, 0x4, R242 ;  /* 0x0000000402f27825 */ /* 0x000fc600078e02f2 */
[----:B------:R1:W5:Y:S04]  /*16100*/  LDL.LU.64 R230, [R1+0x2140] ;  /* 0x0021400001e67983 */ /* 0x0003680000300a00 */
[----:B------:R1:W5:Y:S04]  /*16110*/  LDL.LU.64 R232, [R1+0x2138] ;  /* 0x0021380001e87983 */ /* 0x0003680000300a00 */
[----:B------:R1:W5:Y:S04]  /*16120*/  LDL.LU.64 R234, [R1+0x2130] ;  /* 0x0021300001ea7983 */ /* 0x0003680000300a00 */
[----:B------:R1:W5:Y:S04]  /*16130*/  LDL.LU.64 R236, [R1+0x2128] ;  /* 0x0021280001ec7983 */ /* 0x0003680000300a00 */
[----:B------:R1:W5:Y:S04]  /*16140*/  LDL.LU.64 R238, [R1+0x2120] ;  /* 0x0021200001ee7983 */ /* 0x0003680000300a00 */
[----:B------:R1:W5:Y:S04]  /*16150*/  LDL.LU.64 R240, [R1+0x2118] ;  /* 0x0021180001f07983 */ /* 0x0003680000300a00 */
[----:B------:R1:W-:Y:S04]  /*16160*/  LDGSTS.E [R3+0xff80], [R250.64], P6 ;  /* 0x0ff80000fa037fae */ /* 0x0003e8000b121848 */
[----:B------:R1:W-:Y:S04]  /*16170*/  STL.64 [R1+0x6f0], R244 ;  /* 0x0006f0f401007387 */ /* 0x0003e80000100a00 */
[----:B------:R-:W0:Y:S04]  /*16180*/  LDGDEPBAR ;  /* 0x00000000000079af */ /* 0x000e280000000000 */
[----:B------:R1:W-:Y:S01]  /*16190*/  STL.64 [R1+0x700], R242 ;  /* 0x000700f201007387 */ /* 0x0003e20000100a00 */
[----:B------:R-:W-:-:S05]  /*161a0*/  IMAD.MOV.U32 R0, RZ, RZ, c[0x0][0x180] ;  /* 0x00006000ff007624 */ /* 0x000fca00078e00ff */
[----:B------:R-:W-:-:S04]  /*161b0*/  IADD3 R0, R0, -0x91, RZ ;  /* 0xffffff6f00007810 */ /* 0x000fc80007ffe0ff */
[----:B------:R-:W-:Y:S02]  /*161c0*/  ISETP.GE.U32.AND P2, PT, R0, 0x7ffffef0, PT ;  /* 0x7ffffef00000780c */ /* 0x000fe40003f46070 */
[----:B------:R-:W-:-:S04]  /*161d0*/  IADD3 R0, R252, -0x99, RZ ;  /* 0xffffff67fc007810 */ /* 0x000fc80007ffe0ff */
[----:B------:R-:W-:Y:S02]  /*161e0*/  ISETP.GE.U32.AND P6, PT, R0, 0x7ffffee8, PT ;  /* 0x7ffffee80000780c */ /* 0x000fe40003fc6070 */
[----:B------:R-:W-:Y:S02]  /*161f0*/  IADD3 R0, R252, -0x9d, RZ ;  /* 0xffffff63fc007810 */ /* 0x000fe40007ffe0ff */
[----:B-1---5:R1:W-:Y:S04]  /*16200*/  STL.64 [R1+0x2838], R14 ;  /* 0x0028380e01007387 */ /* 0x0223e80000100a00 */
[----:B-1----:R-:W2:Y:S04]  /*16210*/  LDL.64 R14, [R1+0x6f0] ;  /* 0x0006f000010e7983 */ /* 0x002ea80000100a00 */
[----:B------:R1:W-:Y:S04]  /*16220*/  STL.64 [R1+0x2830], R12 ;  /* 0x0028300c01007387 */ /* 0x0003e80000100a00 */
[----:B-1----:R-:W3:Y:S04]  /*16230*/  LDL.64 R12, [R1+0x700] ;  /* 0x00070000010c7983 */ /* 0x002ee80000100a00 */
[----:B------:R1:W-:Y:S04]  /*16240*/  STL.64 [R1+0x2828], R10 ;  /* 0x0028280a01007387 */ /* 0x0003e80000100a00 */
[----:B-1----:R-:W4:Y:S04]  /*16250*/  LDL.LU.64 R10, [R1+0x90] ;  /* 0x00009000010a7983 */ /* 0x002f280000300a00 */
        /* <DEDUP_REMOVED lines=11> */
[----:B-1----:R-:W4:Y:S04]  /*16310*/  LDL.LU.64 R250, [R1] ;  /* 0x0000000001fa7983 */ /* 0x002f280000300a00 */
[----:B------:R-:W1:Y:S01]  /*16320*/  S2R R242, SR_TID.X ;  /* 0x0000000000f27919 */ /* 0x000e620000002100 */
[----:B------:R-:W-:Y:S01]  /*16330*/  IMAD.WIDE R240, R2, 0x4, R240 ;  /* 0x0000000402f07825 */ /* 0x000fe200078e02f0 */
[----:B-1----:R-:W-:-:S04]  /*16340*/  LOP3.LUT R243, R242, 0x1f, RZ, 0xc0, !PT ;  /* 0x0000001ff2f37812 */ /* 0x002fc800078ec0ff */
[----:B------:R-:W-:Y:S01]  /*16350*/  SHF.L.U32 R245, R243, 0x2, RZ ;  /* 0x00000002f3f57819 */ /* 0x000fe200000006ff */
[----:B------:R-:W-:Y:S01]  /*16360*/  BAR.SYNC.DEFER_BLOCKING 0x0 ;  /* 0x0000000000007b1d */ /* 0x000fe20000010000 */
[----:B------:R-:W-:-:S04]  /*16370*/  IMAD.WIDE R238, R2, 0x4, R238 ;  /* 0x0000000402ee7825 */ /* 0x000fc800078e02ee */
        /* <DEDUP_REMOVED lines=24> */
[C---:B------:R-:W-:Y:S01]  /*16500*/  IMAD.WIDE R188, R2.reuse, 0x4, R188 ;  /* 0x0000000402bc7825 */ /* 0x040fe200078e02bc */
[----:B------:R-:W-:Y:S01]  /*16510*/  @!PT LDS RZ, [RZ] ;  /* 0x00000000fffff984 */ /* 0x000fe20000000800 */
[----:B------:R-:W-:Y:S01]  /*16520*/  @!PT LDS RZ, [RZ] ;  /* 0x00000000fffff984 */ /* 0x000fe20000000800 */
[----:B------:R-:W-:Y:S01]  /*16530*/  @!PT LDS RZ, [RZ] ;  /* 0x00000000fffff984 */ /* 0x000fe20000000800 */
[----:B--2---:R1:W-:Y:S04]  /*16540*/  LDGSTS.E [R245+0x28000], [R14.64], !P3 ;  /* 0x280000000ef57fae */ /* 0x0043e8000d921848 */
[----:B-1----:R-:W2:Y:S04]  /*16550*/  LDL.LU.64 R14, [R1+0x2838] ;  /* 0x00283800010e7983 */ /* 0x002ea80000300a00 */
[----:B---3--:R1:W-:Y:S04]  /*16560*/  LDGSTS.E [R245+0x28080], [R12.64], !P3 ;  /* 0x280800000cf57fae */ /* 0x0083e8000d921848 */
[----:B-1----:R-:W3:Y:S01]  /*16570*/  LDL.LU.64 R12, [R1+0x2830] ;  /* 0x00283000010c7983 */ /* 0x002ee20000300a00 */
[----:B------:R-:W-:Y:S01]  /*16580*/  IMAD.WIDE R186, R2, 0x4, R186 ;  /* 0x0000000402ba7825 */ /* 0x000fe200078e02ba */
[----:B------:R-:W-:-:S02]  /*16590*/  IADD3 R3, R252, -0xa1, RZ ;  /* 0xffffff5ffc037810 */ /* 0x000fc40007ffe0ff */
[----:B------:R-:W-:Y:S01]  /*165a0*/  ISETP.GE.U32.AND P3, PT, R0, 0x7ffffee4, PT ;  /* 0x7ffffee40000780c */ /* 0x000fe20003f66070 */
[----:B----4-:R-:W-:Y:S01]  /*165b0*/  IMAD.WIDE R10, R2, 0x4, R10 ;  /* 0x00000004020a7825 */ /* 0x010fe200078e020a */
[----:B------:R-:W-:-:S04]  /*165c0*/  IADD3 R0, R252, -0xa5, RZ ;  /* 0xffffff5bfc007810 */ /* 0x000fc80007ffe0ff */
[----:B------:R1:W-:Y:S04]  /*165d0*/  STL.64 [R1+0x5b0], R10 ;  /* 0x0005b00a01007387 */ /* 0x0003e80000100a00 */
[----:B------:R1:W-:Y:S01]  /*165e0*/  LDGSTS.E [R245+0x28400], [R10.64], !P0 ;  /* 0x284000000af57fae */ /* 0x0003e2000c121848 */
[----:B------:R-:W-:-:S05]  /*165f0*/  IMAD.WIDE R8, R2, 0x4, R8 ;  /* 0x0000000402087825 */ /* 0x000fca00078e0208 */
[----:B------:R4:W-:Y:S04]  /*16600*/  STL.64 [R1+0x5a0], R8 ;  /* 0x0005a00801007387 */ /* 0x0009e80000100a00 */
[----:B-1----:R-:W2:Y:S04]  /*16610*/  LDL.LU.64 R10, [R1+0x2828] ;  /* 0x00282800010a7983 */ /* 0x002ea80000300a00 */
[----:B------:R4:W-:Y:S01]  /*16620*/  LDGSTS.E [R245+0x28480], [R8.64], !P0 ;  /* 0x2848000008f57fae */ /* 0x0009e2000c121848 */
[----:B------:R-:W-:-:S05]  /*16630*/  IMAD.WIDE R6, R2, 0x4, R6 ;  /* 0x0000000402067825 */ /* 0x000fca00078e0206 */
[----:B------:R1:W-:Y:S04]  /*16640*/  LDGSTS.E [R245+0x28800], [R6.64], !P1 ;  /* 0x2880000006f57fae */ /* 0x0003e8000c921848 */
[----:B----4-:R-:W4:Y:S01]  /*16650*/  LDL.LU.64 R8, [R1+0x2820] ;  /* 0x0028200001087983 */ /* 0x010f220000300a00 */
[----:B------:R-:W-:-:S03]  /*16660*/  IMAD.WIDE R4, R2, 0x4, R4 ;  /* 0x0000000402047825 */ /* 0x000fc600078e0204 */
[----:B------:R1:W-:Y:S04]  /*16670*/  STL.64 [R1+0x598], R6 ;  /* 0x0005980601007387 */ /* 0x0003e80000100a00 */
[----:B------:R1:W-:Y:S04]  /*16680*/  STL.64 [R1+0x590], R4 ;  /* 0x0005900401007387 */ /* 0x0003e80000100a00 */
[----:B------:R1:W-:Y:S04]  /*16690*/  LDGSTS.E [R245+0x28880], [R4.64], !P1 ;  /* 0x2888000004f57fae */ /* 0x0003e8000c921848 */
[----:B-1----:R-:W2:Y:S01]  /*166a0*/  LDL.LU.64 R6, [R1+0x2818] ;  /* 0x0028180001067983 */ /* 0x002ea20000300a00 */
[----:B------:R-:W-:-:S03]  /*166b0*/  IMAD.WIDE R246, R2, 0x4, R246 ;  /* 0x0000000402f67825 */ /* 0x000fc600078e02f6 */
[----:B------:R-:W2:Y:S04]  /*166c0*/  LDL.LU.64 R4, [R1+0x2810] ;  /* 0x0028100001047983 */ /* 0x000ea80000300a00 */
        /* <DEDUP_REMOVED lines=8> */
[----:B-1----:R-:W2:Y:S04]  /*16750*/  LDL.LU.64 R248, [R1+0x2800] ;  /* 0x0028000001f87983 */ /* 0x002ea80000300a00 */
[----:B------:R1:W-:Y:S04]  /*16760*/  STL.64 [R1+0x548], R250 ;  /* 0x000548fa01007387 */ /* 0x0003e80000100a00 */
[----:B------:R-:W-:Y:S01]  /*16770*/  STL.64 [R1+0x538], R240 ;  /* 0x000538f001007387 */ /* 0x000fe20000100a00 */
[----:B------:R-:W-:-:S04]  /*16780*/  IMAD.WIDE R184, R2, 0x4, R184 ;  /* 0x0000000402b87825 */ /* 0x000fc800078e02b8 */
[----:B------:R-:W-:-:S04]  /*16790*/  IMAD.WIDE R182, R2, 0x4, R182 ;  /* 0x0000000402b67825 */ /* 0x000fc800078e02b6 */
[C---:B------:R-:W-:Y:S01]  /*167a0*/  IMAD.WIDE R180, R2.reuse, 0x4, R180 ;  /* 0x0000000402b47825 */ /* 0x040fe200078e02b4 */
[----:B-1----:R-:W2:Y:S04]  /*167b0*/  LDL.LU.64 R250, [R1+0x27f8] ;  /* 0x0027f80001fa7983 */ /* 0x002ea80000300a00 */
[----:B------:R-:W-:Y:S04]  /*167c0*/  STL.64 [R1+0x530], R238 ;  /* 0x000530ee01007387 */ /* 0x000fe80000100a00 */
[----:B------:R-:W-:Y:S04]  /*167d0*/  STL.64 [R1+0x520], R236 ;  /* 0x000520ec01007387 */ /* 0x000fe80000100a00 */
[----:B------:R-:W-:Y:S04]  /*167e0*/  STL.64 [R1+0x518], R234 ;  /* 0x000518ea01007387 */ /* 0x000fe80000100a00 */
[----:B------:R-:W-:Y:S04]  /*167f0*/  STL.64 [R1+0x508], R232 ;  /* 0x000508e801007387 */ /* 0x000fe80000100a00 */
[----:B------:R-:W-:Y:S04]  /*16800*/  STL.64 [R1+0x500], R230 ;  /* 0x000500e601007387 */ /* 0x000fe80000100a00 */
[----:B------:R-:W-:Y:S04]  /*16810*/  STL.64 [R1+0x4f8], R228 ;  /* 0x0004f8e401007387 */ /* 0x000fe80000100a00 */
[----:B------:R-:W-:Y:S04]  /*16820*/  STL.64 [R1+0x4f0], R226 ;  /* 0x0004f0e201007387 */ /* 0x000fe80000100a00 */
[----:B------:R1:W-:Y:S04]  /*16830*/  STL.64 [R1+0x4e0], R224 ;  /* 0x0004e0e001007387 */ /* 0x0003e80000100a00 */
[----:B------:R-:W-:Y:S04]  /*16840*/  STL.64 [R1+0x4d8], R222 ;  /* 0x0004d8de01007387 */ /* 0x000fe80000100a00 */
        /* <DEDUP_REMOVED lines=25> */
[----:B------:R-:W-:-:S03]  /*169e0*/  ISETP.GE.U32.AND P0, PT, R3, 0x7ffffee0, PT ;  /* 0x7ffffee00300780c */ /* 0x000fc60003f06070 */
        /* <DEDUP_REMOVED lines=18> */
[----:B------:R1:W-:Y:S01]  /*16b10*/  LDGSTS.E [R245+0x29080], [R240.64], !P2 ;  /* 0x29080000f0f57fae */ /* 0x0003e2000d121848 */
[----:B------:R-:W-:-:S03]  /*16b20*/  IMAD.WIDE R148, R2, 0x4, R148 ;  /* 0x0000000402947825 */ /* 0x000fc600078e0294 */
[----:B------:R-:W-:Y:S04]  /*16b30*/  STL.64 [R1+0x8d8], R164 ;  /* 0x0008d8a401007387 */ /* 0x000fe80000100a00 */
[----:B------:R1:W-:Y:S04]  /*16b40*/  LDGSTS.E [R245+0x29400], [R238.64], !P4 ;  /* 0x29400000eef57fae */ /* 0x0003e8000e121848 */
[----:B------:R-:W-:Y:S01]  /*16b50*/  STL.64 [R1+0x8f0], R162 ;  /* 0x0008f0a201007387 */ /* 0x000fe20000100a00 */
[----:B------:R-:W-:-:S03]  /*16b60*/  IMAD.WIDE R146, R2, 0x4, R146 ;  /* 0x0000000402927825 */ /* 0x000fc600078e0292 */
[----:B------:R1:W-:Y:S04]  /*16b70*/  LDGSTS.E [R245+0x29480], [R236.64], !P4 ;  /* 0x29480000ecf57fae */ /* 0x0003e8000e121848 */
[----:B------:R-:W-:Y:S01]  /*16b80*/  STL.64 [R1+0x8f8], R160 ;  /* 0x0008f8a001007387 */ /* 0x000fe20000100a00 */
[----:B------:R-:W-:-:S03]  /*16b90*/  IMAD.WIDE R144, R2, 0x4, R144 ;  /* 0x0000000402907825 */ /* 0x000fc600078e0290 */
[----:B------:R1:W-:Y:S04]  /*16ba0*/  LDGSTS.E [R245+0x29800], [R234.64], !P6 ;  /* 0x29800000eaf57fae */ /* 0x0003e8000f121848 */
[----:B------:R-:W-:Y:S04]  /*16bb0*/  STL.64 [R1+0x910], R158 ;  /* 0x0009109e01007387 */ /* 0x000fe80000100a00 */
        /* <DEDUP_REMOVED lines=9> */
[----:B------:R-:W-:Y:S01]  /*16c50*/  STL.64 [R1+0x958], R148 ;  /* 0x0009589401007387 */ /* 0x000fe20000100a00 */
[----:B------:R-:W-:-:S03]  /*16c60*/  IMAD.WIDE R142, R2, 0x4, R142 ;  /* 0x00000004028e7825 */ /* 0x000fc600078e028e */
[----:B-1----:R-:W2:Y:S04]  /*16c70*/  LDL.LU.64 R224, [R1+0xb0] ;  /* 0x0000b00001e07983 */ /* 0x002ea80000300a00 */
[----:B------:R-:W-:Y:S04]  /*16c80*/  STL.64 [R1+0x960], R146 ;  /* 0x0009609201007387 */ /* 0x000fe80000100a00 */
[----:B------:R-:W-:Y:S01]  /*16c90*/  STL.64 [R1+0x968], R144 ;  /* 0x0009689001007387 */ /* 0x000fe20000100a00 */
[----:B------:R-:W-:-:S03]  /*16ca0*/  IMAD.WIDE R140, R2, 0x4, R140 ;  /* 0x00000004028c7825 */ /* 0x000fc600078e028c */
[----:B------:R-:W3:Y:S01]  /*16cb0*/  LDL.LU.64 R226, [R1+0xa8] ;  /* 0x0000a80001e27983 */ /* 0x000ee20000300a00 */
[----:B------:R-:W-:-:S03]  /*16cc0*/  IMAD.WIDE R138, R2, 0x4, R138 ;  /* 0x00000004028a7825 */ /* 0x000fc600078e028a */
[----:B------:R-:W4:Y:S01]  /*16cd0*/  LDL.LU.64 R230, [R1+0x80] ;  /* 0x0000800001e67983 */ /* 0x000f220000300a00 */
[----:B------:R-:W-:-:S03]  /*16ce0*/  IMAD.WIDE R136, R2, 0x4, R136 ;  /* 0x0000000402887825 */ /* 0x000fc600078e0288 */
[----:B------:R-:W4:Y:S04]  /*16cf0*/  LDL.LU.64 R232, [R1+0x78] ;  /* 0x0000780001e87983 */ /* 0x000f280000300a00 */
[----:B------:R-:W4:Y:S04]  /*16d00*/  LDL.LU.64 R234, [R1+0x50] ;  /* 0x0000500001ea7983 */ /* 0x000f280000300a00 */
[----:B------:R-:W4:Y:S04]  /*16d10*/  LDL.LU.64 R236, [R1+0x48] ;  /* 0x0000480001ec7983 */ /* 0x000f280000300a00 */
[----:B------:R-:W-:Y:S04]  /*16d20*/  STL.64 [R1+0x970], R142 ;  /* 0x0009708e01007387 */ /* 0x000fe80000100a00 */
[----:B------:R-:W-:Y:S04]  /*16d30*/  STL.64 [R1+0x978], R140 ;  /* 0x0009788c01007387 */ /* 0x000fe80000100a00 */
[----:B------:R1:W-:Y:S04]  /*16d40*/  STL.64 [R1+0x980], R138 ;  /* 0x0009808a01007387 */ /* 0x0003e80000100a00 */
[----:B------:R1:W-:Y:S04]  /*16d50*/  STL.64 [R1+0x988], R136 ;  /* 0x0009888801007387 */ /* 0x0003e80000100a00 */
[----:B------:R-:W4:Y:S04]  /*16d60*/  LDL.LU.64 R238, [R1+0x20] ;  /* 0x0000200001ee7983 */ /* 0x000f280000300a00 */
[----:B------:R-:W4:Y:S01]  /*16d70*/  LDL.LU.64 R240, [R1+0x18] ;  /* 0x0000180001f07983 */ /* 0x000f220000300a00 */
[----:B------:R-:W-:-:S02]  /*16d80*/  IADD3 R3, R252, -0xa9, RZ ;  /* 0xffffff57fc037810 */ /* 0x000fc40007ffe0ff */
[----:B------:R-:W-:Y:S02]  /*16d90*/  ISETP.GE.U32.AND P1, PT, R0, 0x7ffffedc, PT ;  /* 0x7ffffedc0000780c */ /* 0x000fe40003f26070 */
[C---:B------:R-:W-:Y:S02]  /*16da0*/  IADD3 R0, R252.reuse, -0xad, RZ ;  /* 0xffffff53fc007810 */ /* 0x040fe40007ffe0ff */
[----:B------:R-:W-:Y:S02]  /*16db0*/  ISETP.GE.U32.AND P5, PT, R3, 0x7ffffed8, PT ;  /* 0x7ffffed80300780c */ /* 0x000fe40003fa6070 */
[----:B------:R-:W-:Y:S02]  /*16dc0*/  IADD3 R3, R252, -0xb1, RZ ;  /* 0xffffff4ffc037810 */ /* 0x000fe40007ffe0ff */
[----:B------:R-:W-:Y:S02]  /*16dd0*/  ISETP.GE.U32.AND P2, PT, R0, 0x7ffffed4, PT ;  /* 0x7ffffed40000780c */ /* 0x000fe40003f46070 */
[----:B------:R-:W-:-:S02]  /*16de0*/  IADD3 R0, R252, -0xb5, RZ ;  /* 0xffffff4bfc007810 */ /* 0x000fc40007ffe0ff */
[----:B------:R-:W-:Y:S01]  /*16df0*/  ISETP.GE.U32.AND P4, PT, R3, 0x7ffffed0, PT ;  /* 0x7ffffed00300780c */ /* 0x000fe20003f86070 */
[----:B------:R1:W-:Y:S01]  /*16e00*/  LDGSTS.E [R245+0x2a400], [R222.64], !P1 ;  /* 0x2a400000def57fae */ /* 0x0003e2000c921848 */
[----:B------:R-:W-:Y:S02]  /*16e10*/  IADD3 R3, R252, -0xb9, RZ ;  /* 0xffffff47fc037810 */ /* 0x000fe40007ffe0ff */
[----:B------:R-:W-:Y:S01]  /*16e20*/  ISETP.GE.U32.AND P6, PT, R0, 0x7ffffecc, PT ;  /* 0x7ffffecc0000780c */ /* 0x000fe20003fc6070 */
[----:B------:R1:W-:Y:S01]  /*16e30*/  LDGSTS.E [R245+0x2a480], [R220.64], !P1 ;  /* 0x2a480000dcf57fae */ /* 0x0003e2000c921848 */
[C---:B------:R-:W-:Y:S02]  /*16e40*/  IADD3 R0, R252.reuse, -0xbd, RZ ;  /* 0xffffff43fc007810 */ /* 0x040fe40007ffe0ff */
[----:B------:R-:W-:Y:S01]  /*16e50*/  ISETP.GE.U32.AND P3, PT, R3, 0x7ffffec8, PT ;  /* 0x7ffffec80300780c */ /* 0x000fe20003f66070 */
[----:B------:R1:W-:Y:S01]  /*16e60*/  LDGSTS.E [R245+0x2a800], [R218.64], !P5 ;  /* 0x2a800000daf57fae */ /* 0x0003e2000e921848 */
[----:B------:R-:W-:-:S02]  /*16e70*/  IADD3 R3, R252, -0xc1, RZ ;  /* 0xffffff3ffc037810 */ /* 0x000fc40007ffe0ff */
[----:B------:R-:W-:Y:S01]  /*16e80*/  ISETP.GE.U32.AND P0, PT, R0, 0x7ffffec4, PT ;  /* 0x7ffffec40000780c */ /* 0x000fe20003f06070 */
[----:B------:R1:W-:Y:S01]  /*16e90*/  LDGSTS.E [R245+0x2a880], [R216.64], !P5 ;  /* 0x2a880000d8f57fae */ /* 0x0003e2000e921848 */
[C---:B------:R-:W-:Y:S02]  /*16ea0*/  IADD3 R0, R252.reuse, -0xc5, RZ ;  /* 0xffffff3bfc007810 */ /* 0x040fe40007ffe0ff */
[----:B------:R-:W-:Y:S01]  /*16eb0*/  ISETP.GE.U32.AND P1, PT, R3, 0x7ffffec0, PT ;  /* 0x7ffffec00300780c */ /* 0x000fe20003f26070 */
[----:B------:R1:W-:Y:S01]  /*16ec0*/  LDGSTS.E [R245+0x2ac00], [R214.64], !P2 ;  /* 0x2ac00000d6f57fae */ /* 0x0003e2000d121848 */
[----:B------:R-:W-:Y:S02]  /*16ed0*/  IADD3 R3, R252, -0xc9, RZ ;  /* 0xffffff37fc037810 */ /* 0x000fe40007ffe0ff */
[----:B------:R-:W-:Y:S01]  /*16ee0*/  ISETP.GE.U32.AND P5, PT, R0, 0x7ffffebc, PT ;  /* 0x7ffffebc0000780c */ /* 0x000fe20003fa6070 */
[----:B------:R1:W-:Y:S01]  /*16ef0*/  LDGSTS.E [R245+0x2ac80], [R212.64], !P2 ;  /* 0x2ac80000d4f57fae */ /* 0x0003e2000d121848 */
[----:B------:R-:W-:-:S02]  /*16f00*/  IADD3 R0, R252, -0xcd, RZ ;  /* 0xffffff33fc007810 */ /* 0x000fc40007ffe0ff */
[----:B------:R-:W-:Y:S01]  /*16f10*/  ISETP.GE.U32.AND P2, PT, R3, 0x7ffffeb8, PT ;  /* 0x7ffffeb80300780c */ /* 0x000fe20003f46070 */
[----:B------:R1:W-:Y:S01]  /*16f20*/  LDGSTS.E [R245+0x2b000], [R210.64], !P4 ;  /* 0x2b000000d2f57fae */ /* 0x0003e2000e121848 */
[----:B------:R-:W-:-:S03]  /*16f30*/  IADD3 R3, R252, -0xd1, RZ ;  /* 0xffffff2ffc037810 */ /* 0x000fc60007ffe0ff */
[----:B------:R1:W-:Y:S01]  /*16f40*/  LDGSTS.E [R245+0x2b080], [R208.64], !P4 ;  /* 0x2b080000d0f57fae */ /* 0x0003e2000e121848 */
[----:B------:R-:W-:Y:S02]  /*16f50*/  ISETP.GE.U32.AND P4, PT, R0, 0x7ffffeb4, PT ;  /* 0x7ffffeb40000780c */ /* 0x000fe40003f86070 */
[C---:B------:R-:W-:Y:S01]  /*16f60*/  IADD3 R0, R252.reuse, -0xd5, RZ ;  /* 0xffffff2bfc007810 */ /* 0x040fe20007ffe0ff */
[----:B------:R1:W-:Y:S04]  /*16f70*/  LDGSTS.E [R245+0x2b400], [R206.64], !P6 ;  /* 0x2b400000cef57fae */ /* 0x0003e8000f121848 */
[----:B------:R1:W-:Y:S01]  /*16f80*/  LDGSTS.E [R245+0x2b480], [R204.64], !P6 ;  /* 0x2b480000ccf57fae */ /* 0x0003e2000f121848 */
[----:B------:R-:W-:Y:S02]  /*16f90*/  ISETP.GE.U32.AND P6, PT, R3, 0x7ffffeb0, PT ;  /* 0x7ffffeb00300780c */ /* 0x000fe40003fc6070 */
[----:B------:R-:W-:Y:S01]  /*16fa0*/  IADD3 R3, R252, -0xd9, RZ ;  /* 0xffffff27fc037810 */ /* 0x000fe20007ffe0ff */
[----:B------:R1:W-:Y:S04]  /*16fb0*/  LDGSTS.E [R245+0x2b800], [R202.64], !P3 ;  /* 0x2b800000caf57fae */ /* 0x0003e8000d921848 */
[----:B------:R1:W-:Y:S01]  /*16fc0*/  LDGSTS.E [R245+0x2b880], [R200.64], !P3 ;  /* 0x2b880000c8f57fae */ /* 0x0003e2000d921848 */
[----:B------:R-:W-:-:S02]  /*16fd0*/  ISETP.GE.U32.AND P3, PT, R0, 0x7ffffeac, PT ;  /* 0x7ffffeac0000780c */ /* 0x000fc40003f66070 */
[C---:B------:R-:W-:Y:S01]  /*16fe0*/  IADD3 R0, R252.reuse, -0xdd, RZ ;  /* 0xffffff23fc007810 */ /* 0x040fe20007ffe0ff */
[----:B------:R1:W-:Y:S04]  /*16ff0*/  LDGSTS.E [R245+0x2bc00], [R198.64], !P0 ;  /* 0x2bc00000c6f57fae */ /* 0x0003e8000c121848 */
[----:B------:R1:W-:Y:S01]  /*17000*/  LDGSTS.E [R245+0x2bc80], [R196.64], !P0 ;  /* 0x2bc80000c4f57fae */ /* 0x0003e2000c121848 */
[----:B------:R-:W-:Y:S02]  /*17010*/  ISETP.GE.U32.AND P0, PT, R3, 0x7ffffea8, PT ;  /* 0x7ffffea80300780c */ /* 0x000fe40003f06070 */
[----:B------:R-:W-:Y:S01]  /*17020*/  IADD3 R3, R252, -0xe1, RZ ;  /* 0xffffff1ffc037810 */ /* 0x000fe20007ffe0ff */
[----:B------:R1:W-:Y:S04]  /*17030*/  LDGSTS.E [R245+0x2c000], [R194.64], !P1 ;  /* 0x2c000000c2f57fae */ /* 0x0003e8000c921848 */
[----:B------:R1:W-:Y:S01]  /*17040*/  LDGSTS.E [R245+0x2c080], [R192.64], !P1 ;  /* 0x2c080000c0f57fae */ /* 0x0003e2000c921848 */
[----:B------:R-:W-:-:S03]  /*17050*/  ISETP.GE.U32.AND P1, PT, R0, 0x7ffffea4, PT ;  /* 0x7ffffea40000780c */ /* 0x000fc60003f26070 */
[----:B------:R-:W1:Y:S01]  /*17060*/  S2R R244, SR_TID.X ;  /* 0x0000000000f47919 */ /* 0x000e620000002100 */
[----:B------:R-:W-:-:S03]  /*17070*/  IADD3 R0, R252, -0xe5, RZ ;  /* 0xffffff1bfc007810 */ /* 0x000fc60007ffe0ff */
        /* <DEDUP_REMOVED lines=23> */
[----:B------:R1:W-:Y:S01]  /*171f0*/  LDGSTS.E [R245+0x2dc00], [R166.64], !P1 ;  /* 0x2dc00000a6f57fae */ /* 0x0003e2000c921848 */
[----:B------:R-:W-:-:S03]  /*17200*/  IADD3 R0, R252, -0xfd, RZ ;  /* 0xffffff03fc007810 */ /* 0x000fc60007ffe0ff */
[----:B------:R1:W-:Y:S01]  /*17210*/  LDGSTS.E [R245+0x2dc80], [R164.64], !P1 ;  /* 0x2dc80000a4f57fae */ /* 0x0003e2000c921848 */
[----:B------:R-:W-:-:S03]  /*17220*/  ISETP.GE.U32.AND P1, PT, R3, 0x7ffffe88, PT ;  /* 0x7ffffe880300780c */ /* 0x000fc60003f26070 */
[----:B------:R2:W-:Y:S01]  /*17230*/  LDGSTS.E [R245+0x2e000], [R162.64], !P5 ;  /* 0x2e000000a2f57fae */ /* 0x0005e2000e921848 */
[----:B------:R-:W-:-:S03]  /*17240*/  IADD3 R3, R252, -0x82, RZ ;  /* 0xffffff7efc037810 */ /* 0x000fc60007ffe0ff */
[----:B------:R2:W-:Y:S01]  /*17250*/  LDGSTS.E [R245+0x2e080], [R160.64], !P5 ;  /* 0x2e080000a0f57fae */ /* 0x0005e2000e921848 */
[----:B------:R-:W-:-:S03]  /*17260*/  ISETP.GE.U32.AND P5, PT, R0, 0x7ffffe84, PT ;  /* 0x7ffffe840000780c */ /* 0x000fc60003fa6070 */
[----:B------:R2:W-:Y:S01]  /*17270*/  LDGSTS.E [R245+0x2e400], [R158.64], !P2 ;  /* 0x2e4000009ef57fae */ /* 0x0005e2000d121848 */
[----:B-1----:R-:W-:-:S03]  /*17280*/  LOP3.LUT R244, R244, 0x1f, RZ, 0xc0, !PT ;  /* 0x0000001ff4f47812 */ /* 0x002fc600078ec0ff */
[----:B------:R1:W-:Y:S01]  /*17290*/  LDGSTS.E [R245+0x2e480], [R156.64], !P2 ;  /* 0x2e4800009cf57fae */ /* 0x0003e2000d121848 */
[----:B------:R-:W-:-:S03]  /*172a0*/  IADD3 R0, R252, -0x86, RZ ;  /* 0xffffff7afc007810 */ /* 0x000fc60007ffe0ff */
[----:B------:R1:W-:Y:S01]  /*172b0*/  LDGSTS.E [R245+0x2e800], [R154.64], !P4 ;  /* 0x2e8000009af57fae */ /* 0x0003e2000e121848 */
[----:B------:R-:W-:-:S03]  /*172c0*/  ISETP.GE.U32.AND P2, PT, R3, 0x7ffffeff, PT ;  /* 0x7ffffeff0300780c */ /* 0x000fc60003f46070 */
[----:B------:R1:W-:Y:S01]  /*172d0*/  LDGSTS.E [R245+0x2e880], [R152.64], !P4 ;  /* 0x2e88000098f57fae */ /* 0x0003e2000e121848 */
[----:B------:R-:W-:-:S03]  /*172e0*/  IADD3 R3, R252, -0x8a, RZ ;  /* 0xffffff76fc037810 */ /* 0x000fc60007ffe0ff */
[----:B------:R1:W-:Y:S01]  /*172f0*/  LDGSTS.E [R245+0x2ec00], [R150.64], !P6 ;  /* 0x2ec0000096f57fae */ /* 0x0003e2000f121848 */
[----:B------:R-:W-:-:S03]  /*17300*/  IMAD.SHL.U32 R229, R244, 0x4, RZ ;  /* 0x00000004f4e57824 */ /* 0x000fc600078e00ff */
[----:B------:R1:W-:Y:S01]  /*17310*/  LDGSTS.E [R245+0x2ec80], [R148.64], !P6 ;  /* 0x2ec8000094f57fae */ /* 0x0003e2000f121848 */
[----:B------:R-:W-:-:S03]  /*17320*/  ISETP.GE.U32.AND P4, PT, R0, 0x7ffffefb, PT ;  /* 0x7ffffefb0000780c */ /* 0x000fc60003f86070 */
[----:B------:R1:W-:Y:S04]  /*17330*/  LDGSTS.E [R245+0x2f000], [R146.64], !P3 ;  /* 0x2f00000092f57fae */ /* 0x0003e8000d921848 */
[----:B------:R1:W-:Y:S01]  /*17340*/  LDGSTS.E [R245+0x2f080], [R144.64], !P3 ;  /* 0x2f08000090f57fae */ /* 0x0003e2000d921848 */
[----:B------:R-:W-:-:S03]  /*17350*/  ISETP.GE.U32.AND P6, PT, R3, 0x7ffffef7, PT ;  /* 0x7ffffef70300780c */ /* 0x000fc60003fc6070 */
[----:B------:R1:W-:Y:S04]  /*17360*/  LDGSTS.E [R245+0x2f400], [R142.64], !P0 ;  /* 0x2f4000008ef57fae */ /* 0x0003e8000c121848 */
[----:B------:R1:W-:Y:S01]  /*17370*/  LDGSTS.E [R245+0x2f480], [R140.64], !P0 ;  /* 0x2f4800008cf57fae */ /* 0x0003e2000c121848 */
[----:B------:R-:W-:-:S03]  /*17380*/  LOP3.LUT R244, R229, 0x20, RZ, 0x3c, !PT ;  /* 0x00000020e5f47812 */ /* 0x000fc600078e3cff */
[----:B------:R1:W-:Y:S04]  /*17390*/  LDGSTS.E [R245+0x2f800], [R138.64], !P1 ;  /* 0x2f8000008af57fae */ /* 0x0003e8000c921848 */
[----:B------:R1:W-:Y:S02]  /*173a0*/  LDGSTS.E [R245+0x2f880], [R136.64], !P1 ;  /* 0x2f88000088f57fae */ /* 0x0003e4000c921848 */
[----:B-1----:R-:W-:-:S04]  /*173b0*/  IMAD.WIDE R138, R2, 0x4, R134 ;  /* 0x00000004028a7825 */ /* 0x002fc800078e0286 */
[C---:B------:R-:W-:Y:S01]  /*173c0*/  IMAD.WIDE R136, R2.reuse, 0x4, R132 ;  /* 0x0000000402887825 */ /* 0x040fe200078e0284 */
[----:B------:R4:W-:Y:S04]  /*173d0*/  STL.64 [R1+0x990], R138 ;  /* 0x0009908a01007387 */ /* 0x0009e80000100a00 */
[----:B------:R4:W-:Y:S04]  /*173e0*/  LDGSTS.E [R245+0x2fc00], [R138.64], !P5 ;  /* 0x2fc000008af57fae */ /* 0x0009e8000e921848 */
[----:B------:R1:W-:Y:S04]  /*173f0*/  STL.64 [R1+0x998], R136 ;  /* 0x0009988801007387 */ /* 0x0003e80000100a00 */
[----:B------:R1:W-:Y:S01]  /*17400*/  LDGSTS.E [R245+0x2fc80], [R136.64], !P5 ;  /* 0x2fc8000088f57fae */ /* 0x0003e2000e921848 */
[----:B------:R-:W-:-:S04]  /*17410*/  IMAD.WIDE R130, R2, 0x4, R130 ;  /* 0x0000000402827825 */ /* 0x000fc800078e0282 */
[----:B------:R-:W-:-:S04]  /*17420*/  IMAD.WIDE R128, R2, 0x4, R128 ;  /* 0x0000000402807825 */ /* 0x000fc800078e0280 */
[----:B------:R-:W-:-:S04]  /*17430*/  IMAD.WIDE R126, R2, 0x4, R126 ;  /* 0x00000004027e7825 */ /* 0x000fc800078e027e */
[----:B------:R-:W-:-:S04]  /*17440*/  IMAD.WIDE R124, R2, 0x4, R124 ;  /* 0x00000004027c7825 */ /* 0x000fc800078e027c */
[----:B--2---:R-:W-:-:S05]  /*17450*/  IMAD.WIDE R134, R2, 0x4, R224 ;  /* 0x0000000402867825 */ /* 0x004fca00078e02e0 */
[----:B------:R2:W-:Y:S04]  /*17460*/  STL.64 [R1+0x3e8], R134 ;  /* 0x0003e88601007387 */ /* 0x0005e80000100a00 */
[----:B------:R2:W-:Y:S01]  /*17470*/  LDGSTS.E [R244+0x28100], [R134.64], !P2 ;  /* 0x2810000086f47fae */ /* 0x0005e2000d121848 */
[----:B---3--:R-:W-:-:S04]  /*17480*/  IMAD.WIDE R132, R2, 0x4, R226 ;  /* 0x0000000402847825 */ /* 0x008fc800078e02e2 */
[C---:B----4-:R-:W-:Y:S01]  /*17490*/  IMAD.WIDE R138, R2.reuse, 0x4, R230 ;  /* 0x00000004028a7825 */ /* 0x050fe200078e02e6 */
[----:B------:R3:W-:Y:S03]  /*174a0*/  STL.64 [R1+0x3d8], R132 ;  /* 0x0003d88401007387 */ /* 0x0007e60000100a00 */
[C---:B-1----:R-:W-:Y:S01]  /*174b0*/  IMAD.WIDE R136, R2.reuse, 0x4, R232 ;  /* 0x0000000402887825 */ /* 0x042fe200078e02e8 */
[----:B------:R3:W-:Y:S03]  /*174c0*/  LDGSTS.E [R244+0x28180], [R132.64], !P2 ;  /* 0x2818000084f47fae */ /* 0x0007e6000d121848 */
[C---:B--2---:R-:W-:Y:S01]  /*174d0*/  IMAD.WIDE R134, R2.reuse, 0x4, R234 ;  /* 0x0000000402867825 */ /* 0x044fe200078e02ea */
[----:B------:R-:W-:Y:S04]  /*174e0*/  STL.64 [R1+0x3d0], R138 ;  /* 0x0003d08a01007387 */ /* 0x000fe80000100a00 */
[----:B------:R1:W-:Y:S01]  /*174f0*/  LDGSTS.E [R244+0x28500], [R138.64], !P4 ;  /* 0x285000008af47fae */ /* 0x0003e2000e121848 */
[----:B---3--:R-:W-:-:S03]  /*17500*/  IMAD.WIDE R132, R2, 0x4, R236 ;  /* 0x0000000402847825 */ /* 0x008fc600078e02ec */
[----:B------:R-:W-:Y:S04]  /*17510*/  STL.64 [R1+0x3c0], R136 ;  /* 0x0003c08801007387 */ /* 0x000fe80000100a00 */
[----:B------:R2:W-:Y:S04]  /*17520*/  LDGSTS.E [R244+0x28580], [R136.64], !P4 ;  /* 0x2858000088f47fae */ /* 0x0005e8000e121848 */
[----:B------:R3:W-:Y:S04]  /*17530*/  STL.64 [R1+0x3b8], R134 ;  /* 0x0003b88601007387 */ /* 0x0007e80000100a00 */
[----:B------:R3:W-:Y:S04]  /*17540*/  LDGSTS.E [R244+0x28900], [R134.64], !P6 ;  /* 0x2890000086f47fae */ /* 0x0007e8000f121848 */
[----:B------:R4:W-:Y:S04]  /*17550*/  STL.64 [R1+0x3a8], R132 ;  /* 0x0003a88401007387 */ /* 0x0009e80000100a00 */
[----:B------:R4:W-:Y:S01]  /*17560*/  LDGSTS.E [R244+0x28980], [R132.64], !P6 ;  /* 0x2898000084f47fae */ /* 0x0009e2000f121848 */
[----:B---3--:R-:W-:-:S04]  /*17570*/  IMAD.WIDE R134, R2, 0x4, R238 ;  /* 0x0000000402867825 */ /* 0x008fc800078e02ee */
[C---:B----4-:R-:W-:Y:S01]  /*17580*/  IMAD.WIDE R132, R2.reuse, 0x4, R240 ;  /* 0x0000000402847825 */ /* 0x050fe200078e02f0 */
[----:B------:R-:W-:Y:S03]  /*17590*/  STL.64 [R1+0x3a0], R134 ;  /* 0x0003a08601007387 */ /* 0x000fe60000100a00 */
[C---:B------:R-:W-:Y:S01]  /*175a0*/  IMAD.WIDE R122, R2.reuse, 0x4, R122 ;  /* 0x00000004027a7825 */ /* 0x040fe200078e027a */
        /* <DEDUP_REMOVED lines=92> */
[----:B------:R-:W3:Y:S04]  /*17b70*/  LDL.LU.64 R224, [R1+0xa0] ;  /* 0x0000a00001e07983 */ /* 0x000ee80000300a00 */
[----:B------:R-:W4:Y:S04]  /*17b80*/  LDL.LU.64 R226, [R1+0x98] ;  /* 0x0000980001e27983 */ /* 0x000f280000300a00 */
[----:B------:R-:W-:Y:S04]  /*17b90*/  STL.64 [R1+0x8c0], R38 ;  /* 0x0008c02601007387 */ /* 0x000fe80000100a00 */
[----:B------:R-:W-:Y:S04]  /*17ba0*/  STL.64 [R1+0x8c8], R36 ;  /* 0x0008c82401007387 */ /* 0x000fe80000100a00 */
[----:B------:R-:W-:Y:S04]  /*17bb0*/  STL.64 [R1+0x8e0], R34 ;  /* 0x0008e02201007387 */ /* 0x000fe80000100a00 */
[----:B------:R-:W-:Y:S04]  /*17bc0*/  STL.64 [R1+0x8e8], R32 ;  /* 0x0008e82001007387 */ /* 0x000fe80000100a00 */
[----:B------:R-:W2:Y:S01]  /*17bd0*/  LDL.LU.64 R230, [R1+0x70] ;  /* 0x0000700001e67983 */ /* 0x000ea20000300a00 */
[----:B------:R-:W-:-:S03]  /*17be0*/  IMAD.WIDE R30, R2, 0x4, R30 ;  /* 0x00000004021e7825 */ /* 0x000fc600078e021e */
[----:B------:R-:W2:Y:S01]  /*17bf0*/  LDL.LU.64 R232, [R1+0x68] ;  /* 0x0000680001e87983 */ /* 0x000ea20000300a00 */
[----:B------:R-:W-:-:S03]  /*17c00*/  IMAD.WIDE R28, R2, 0x4, R28 ;  /* 0x00000004021c7825 */ /* 0x000fc600078e021c */
[----:B------:R-:W2:Y:S01]  /*17c10*/  LDL.LU.64 R234, [R1+0x40] ;  /* 0x0000400001ea7983 */ /* 0x000ea20000300a00 */
[----:B------:R-:W-:-:S03]  /*17c20*/  IMAD.WIDE R26, R2, 0x4, R26 ;  /* 0x00000004021a7825 */ /* 0x000fc600078e021a */
[----:B------:R-:W2:Y:S01]  /*17c30*/  LDL.LU.64 R236, [R1+0x38] ;  /* 0x0000380001ec7983 */ /* 0x000ea20000300a00 */
[----:B------:R-:W-:-:S03]  /*17c40*/  IMAD.WIDE R24, R2, 0x4, R24 ;  /* 0x0000000402187825 */ /* 0x000fc600078e0218 */
[----:B------:R-:W-:Y:S04]  /*17c50*/  STL.64 [R1+0x900], R30 ;  /* 0x0009001e01007387 */ /* 0x000fe80000100a00 */
[----:B------:R-:W-:Y:S04]  /*17c60*/  STL.64 [R1+0x908], R28 ;  /* 0x0009081c01007387 */ /* 0x000fe80000100a00 */
[----:B------:R1:W-:Y:S04]  /*17c70*/  STL.64 [R1+0x920], R26 ;  /* 0x0009201a01007387 */ /* 0x0003e80000100a00 */
[----:B------:R-:W2:Y:S04]  /*17c80*/  LDL.LU.64 R238, [R1+0x10] ;  /* 0x0000100001ee7983 */ /* 0x000ea80000300a00 */
[----:B------:R3:W-:Y:S04]  /*17c90*/  STL.64 [R1+0x928], R24 ;  /* 0x0009281801007387 */ /* 0x0007e80000100a00 */
[----:B------:R-:W2:Y:S01]  /*17ca0*/  LDL.LU.64 R240, [R1+0x8] ;  /* 0x0000080001f07983 */ /* 0x000ea20000300a00 */
[----:B------:R-:W-:-:S02]  /*17cb0*/  IADD3 R0, R252, -0x8e, RZ ;  /* 0xffffff72fc007810 */ /* 0x000fc40007ffe0ff */
[----:B------:R-:W-:Y:S02]  /*17cc0*/  IADD3 R3, R252, -0x92, RZ ;  /* 0xffffff6efc037810 */ /* 0x000fe40007ffe0ff */
[----:B------:R-:W-:Y:S02]  /*17cd0*/  ISETP.GE.U32.AND P3, PT, R0, 0x7ffffef3, PT ;  /* 0x7ffffef30000780c */ /* 0x000fe40003f66070 */
[C---:B------:R-:W-:Y:S02]  /*17ce0*/  IADD3 R0, R252.reuse, -0x96, RZ ;  /* 0xffffff6afc007810 */ /* 0x040fe40007ffe0ff */
[----:B------:R-:W-:Y:S02]  /*17cf0*/  ISETP.GE.U32.AND P0, PT, R3, 0x7ffffeef, PT ;  /* 0x7ffffeef0300780c */ /* 0x000fe40003f06070 */
[----:B------:R-:W-:Y:S02]  /*17d00*/  IADD3 R3, R252, -0x9a, RZ ;  /* 0xffffff66fc037810 */ /* 0x000fe40007ffe0ff */
[----:B------:R-:W-:-:S02]  /*17d10*/  ISETP.GE.U32.AND P1, PT, R0, 0x7ffffeeb, PT ;  /* 0x7ffffeeb0000780c */ /* 0x000fc40003f26070 */
[C---:B------:R-:W-:Y:S02]  /*17d20*/  IADD3 R0, R252.reuse, -0x9e, RZ ;  /* 0xffffff62fc007810 */ /* 0x040fe40007ffe0ff */
        /* <DEDUP_REMOVED lines=95> */
[----:B------:R1:W-:Y:S04]  /*18320*/  LDGSTS.E [R244+0x2e500], [R46.64], !P0 ;  /* 0x2e5000002ef47fae */ /* 0x0003e8000c121848 */
[----:B------:R1:W-:Y:S01]  /*18330*/  LDGSTS.E [R244+0x2e580], [R44.64], !P0 ;  /* 0x2e5800002cf47fae */ /* 0x0003e2000c121848 */
[----:B------:R-:W-:-:S03]  /*18340*/  ISETP.GE.U32.AND P0, PT, R3, 0x7ffffefe, PT ;  /* 0x7ffffefe0300780c */ /* 0x000fc60003f06070 */
[----:B------:R1:W-:Y:S04]  /*18350*/  LDGSTS.E [R244+0x2e900], [R42.64], !P1 ;  /* 0x2e9000002af47fae */ /* 0x0003e8000c921848 */
[----:B------:R1:W-:Y:S04]  /*18360*/  LDGSTS.E [R244+0x2e980], [R40.64], !P1 ;  /* 0x2e98000028f47fae */ /* 0x0003e8000c921848 */
[----:B------:R1:W-:Y:S04]  /*18370*/  LDGSTS.E [R244+0x2ed00], [R38.64], !P5 ;  /* 0x2ed0000026f47fae */ /* 0x0003e8000e921848 */
[----:B------:R1:W-:Y:S04]  /*18380*/  LDGSTS.E [R244+0x2ed80], [R36.64], !P5 ;  /* 0x2ed8000024f47fae */ /* 0x0003e8000e921848 */
[----:B------:R1:W-:Y:S04]  /*18390*/  LDGSTS.E [R244+0x2f100], [R34.64], !P2 ;  /* 0x2f10000022f47fae */ /* 0x0003e8000d121848 */
[----:B------:R1:W-:Y:S01]  /*183a0*/  LDGSTS.E [R244+0x2f180], [R32.64], !P2 ;  /* 0x2f18000020f47fae */ /* 0x0003e2000d121848 */
[----:B------:R-:W-:-:S03]  /*183b0*/  IADD3 R0, R252, -0x87, RZ ;  /* 0xffffff79fc007810 */ /* 0x000fc60007ffe0ff */
[----:B------:R1:W-:Y:S01]  /*183c0*/  LDGSTS.E [R244+0x2f500], [R30.64], !P4 ;  /* 0x2f5000001ef47fae */ /* 0x0003e2000e121848 */
[----:B------:R-:W-:-:S03]  /*183d0*/  IMAD.WIDE R22, R2, 0x4, R22 ;  /* 0x0000000402167825 */ /* 0x000fc600078e0216 */
[----:B------:R1:W-:Y:S01]  /*183e0*/  LDGSTS.E [R244+0x2f580], [R28.64], !P4 ;  /* 0x2f5800001cf47fae */ /* 0x0003e2000e121848 */
[----:B------:R-:W-:-:S03]  /*183f0*/  IADD3 R3, R252, -0x8b, RZ ;  /* 0xffffff75fc037810 */ /* 0x000fc60007ffe0ff */
[----:B------:R1:W-:Y:S01]  /*18400*/  LDGSTS.E [R244+0x2f900], [R26.64], !P6 ;  /* 0x2f9000001af47fae */ /* 0x0003e2000f121848 */
[----:B------:R-:W-:-:S03]  /*18410*/  ISETP.GE.U32.AND P1, PT, R0, 0x7ffffefa, PT ;  /* 0x7ffffefa0000780c */ /* 0x000fc60003f26070 */
[----:B------:R3:W-:Y:S01]  /*18420*/  LDGSTS.E [R244+0x2f980], [R24.64], !P6 ;  /* 0x2f98000018f47fae */ /* 0x0007e2000f121848 */
[----:B------:R-:W-:-:S03]  /*18430*/  ISETP.GE.U32.AND P5, PT, R3, 0x7ffffef6, PT ;  /* 0x7ffffef60300780c */ /* 0x000fc60003fa6070 */
[----:B------:R-:W-:Y:S01]  /*18440*/  STL.64 [R1+0x940], R22 ;  /* 0x0009401601007387 */ /* 0x000fe20000100a00 */
[----:B-1----:R-:W-:-:S03]  /*18450*/  IMAD.WIDE R26, R2, 0x4, R20 ;  /* 0x00000004021a7825 */ /* 0x002fc600078e0214 */
[----:B------:R1:W-:Y:S01]  /*18460*/  LDGSTS.E [R244+0x2fd00], [R22.64], !P3 ;  /* 0x2fd0000016f47fae */ /* 0x0003e2000d921848 */
[----:B----4-:R-:W-:Y:S01]  /*18470*/  IMAD.WIDE R20, R2, 0x4, R226 ;  /* 0x0000000402147825 */ /* 0x010fe200078e02e2 */
[----:B------:R-:W-:-:S03]  /*18480*/  LOP3.LUT R227, R229, 0x40, RZ, 0x3c, !PT ;  /* 0x00000040e5e37812 */ /* 0x000fc600078e3cff */
[C---:B---3--:R-:W-:Y:S01]  /*18490*/  IMAD.WIDE R24, R2.reuse, 0x4, R224 ;  /* 0x0000000402187825 */ /* 0x048fe200078e02e0 */
[----:B------:R2:W-:Y:S04]  /*184a0*/  STL.64 [R1+0x948], R26 ;  /* 0x0009481a01007387 */ /* 0x0005e80000100a00 */
[----:B------:R2:W-:Y:S04]  /*184b0*/  LDGSTS.E [R244+0x2fd80], [R26.64], !P3 ;  /* 0x2fd800001af47fae */ /* 0x0005e8000d921848 */
[----:B------:R3:W-:Y:S04]  /*184c0*/  STL.64 [R1+0x298], R24 ;  /* 0x0002981801007387 */ /* 0x0007e80000100a00 */
[----:B------:R3:W-:Y:S01]  /*184d0*/  LDGSTS.E [R227+0x28200], [R24.64], !P0 ;  /* 0x2820000018e37fae */ /* 0x0007e2000c121848 */
[----:B--2---:R-:W-:-:S03]  /*184e0*/  IMAD.WIDE R26, R2, 0x4, R230 ;  /* 0x00000004021a7825 */ /* 0x004fc600078e02e6 */
[----:B------:R2:W-:Y:S01]  /*184f0*/  STL.64 [R1+0x290], R20 ;  /* 0x0002901401007387 */ /* 0x0005e20000100a00 */
[----:B-1----:R-:W-:-:S03]  /*18500*/  IMAD.WIDE R22, R2, 0x4, R234 ;  /* 0x0000000402167825 */ /* 0x002fc600078e02ea */
[----:B------:R2:W-:Y:S01]  /*18510*/  LDGSTS.E [R227+0x28280], [R20.64], !P0 ;  /* 0x2828000014e37fae */ /* 0x0005e2000c121848 */
[----:B---3--:R-:W-:-:S03]  /*18520*/  IMAD.WIDE R24, R2, 0x4, R232 ;  /* 0x0000000402187825 */ /* 0x008fc600078e02e8 */
[----:B------:R-:W-:Y:S04]  /*18530*/  STL.64 [R1+0x288], R26 ;  /* 0x0002881a01007387 */ /* 0x000fe80000100a00 */
[----:B------:R-:W-:Y:S01]  /*18540*/  STL.64 [R1+0x280], R24 ;  /* 0x0002801801007387 */ /* 0x000fe20000100a00 */
[----:B--2---:R-:W-:-:S03]  /*18550*/  IMAD.WIDE R20, R2, 0x4, R236 ;  /* 0x0000000402147825 */ /* 0x004fc600078e02ec */
[----:B------:R1:W-:Y:S04]  /*18560*/  STL.64 [R1+0x278], R22 ;  /* 0x0002781601007387 */ /* 0x0003e80000100a00 */
[----:B------:R2:W-:Y:S04]  /*18570*/  STL.64 [R1+0x270], R20 ;  /* 0x0002701401007387 */ /* 0x0005e80000100a00 */
[----:B------:R-:W3:Y:S04]  /*18580*/  LDL.LU.64 R234, [R1+0xb8] ;  /* 0x0000b80001ea7983 */ /* 0x000ee80000300a00 */
[----:B------:R4:W-:Y:S04]  /*18590*/  LDGSTS.E [R227+0x28600], [R26.64], !P1 ;  /* 0x286000001ae37fae */ /* 0x0009e8000c921848 */
[----:B------:R4:W-:Y:S01]  /*185a0*/  LDGSTS.E [R227+0x28680], [R24.64], !P1 ;  /* 0x2868000018e37fae */ /* 0x0009e2000c921848 */
[----:B------:R-:W-:-:S03]  /*185b0*/  IMAD.WIDE R18, R2, 0x4, R18 ;  /* 0x0000000402127825 */ /* 0x000fc600078e0212 */
[----:B------:R1:W-:Y:S01]  /*185c0*/  LDGSTS.E [R227+0x28a00], [R22.64], !P5 ;  /* 0x28a0000016e37fae */ /* 0x0003e2000e921848 */
[----:B------:R-:W-:-:S03]  /*185d0*/  IMAD.WIDE R16, R2, 0x4, R16 ;  /* 0x0000000402107825 */ /* 0x000fc600078e0210 */
[----:B------:R2:W-:Y:S04]  /*185e0*/  LDGSTS.E [R227+0x28a80], [R20.64], !P5 ;  /* 0x28a8000014e37fae */ /* 0x0005e8000e921848 */
[----:B------:R-:W4:Y:S01]  /*185f0*/  LDL.LU.64 R236, [R1+0xc0] ;  /* 0x0000c00001ec7983 */ /* 0x000f220000300a00 */
[----:B-1----:R-:W-:-:S04]  /*18600*/  IMAD.WIDE R22, R2, 0x4, R238 ;  /* 0x0000000402167825 */ /* 0x002fc800078e02ee */
[C---:B--2---:R-:W-:Y:S01]  /*18610*/  IMAD.WIDE R20, R2.reuse, 0x4, R240 ;  /* 0x0000000402147825 */ /* 0x044fe200078e02f0 */
[----:B------:R-:W-:Y:S04]  /*18620*/  STL.64 [R1+0x258], R22 ;  /* 0x0002581601007387 */ /* 0x000fe80000100a00 */
[----:B------:R-:W-:Y:S04]  /*18630*/  STL.64 [R1+0x250], R20 ;  /* 0x0002501401007387 */ /* 0x000fe80000100a00 */
[----:B------:R-:W-:Y:S04]  /*18640*/  STL.64 [R1+0x108], R18 ;  /* 0x0001081201007387 */ /* 0x000fe80000100a00 */
[----:B------:R-:W-:Y:S04]  /*18650*/  STL.64 [R1+0xf8], R16 ;  /* 0x0000f81001007387 */ /* 0x000fe80000100a00 */
[----:B------:R-:W2:Y:S04]  /*18660*/  LDL.LU.64 R222, [R1+0xc8] ;  /* 0x0000c80001de7983 */ /* 0x000ea80000300a00 */
[----:B------:R-:W2:Y:S04]  /*18670*/  LDL.LU.64 R232, [R1+0x100] ;  /* 0x0001000001e87983 */ /* 0x000ea80000300a00 */
[----:B------:R-:W2:Y:S04]  /*18680*/  LDL.LU.64 R238, [R1+0x110] ;  /* 0x0001100001ee7983 */ /* 0x000ea80000300a00 */
[----:B------:R-:W2:Y:S01]  /*18690*/  LDL.LU.64 R240, [R1+0x118] ;  /* 0x0001180001f07983 */ /* 0x000ea20000300a00 */
[----:B------:R-:W-:-:S04]  /*186a0*/  IMAD.WIDE R14, R2, 0x4, R14 ;  /* 0x00000004020e7825 */ /* 0x000fc800078e020e */
[C---:B------:R-:W-:Y:S01]  /*186b0*/  IMAD.WIDE R12, R2.reuse, 0x4, R12 ;  /* 0x00000004020c7825 */ /* 0x040fe200078e020c */
[----:B------:R-:W-:Y:S03]  /*186c0*/  STL.64 [R1+0xf0], R14 ;  /* 0x0000f00e01007387 */ /* 0x000fe60000100a00 */
[C---:B------:R-:W-:Y:S01]  /*186d0*/  IMAD.WIDE R10, R2.reuse, 0x4, R10 ;  /* 0x00000004020a7825 */ /* 0x040fe200078e020a */
[----:B------:R-:W-:Y:S03]  /*186e0*/  STL.64 [R1+0xe8], R12 ;  /* 0x0000e80c01007387 */ /* 0x000fe60000100a00 */
[C---:B------:R-:W-:Y:S01]  /*186f0*/  IMAD.WIDE R8, R2.reuse, 0x4, R8 ;  /* 0x0000000402087825 */ /* 0x040fe200078e0208 */
[----:B------:R-:W-:Y:S03]  /*18700*/  STL.64 [R1+0xe0], R10 ;  /* 0x0000e00a01007387 */ /* 0x000fe60000100a00 */
[C---:B------:R-:W-:Y:S01]  /*18710*/  IMAD.WIDE R6, R2.reuse, 0x4, R6 ;  /* 0x0000000402067825 */ /* 0x040fe200078e0206 */
[----:B------:R1:W-:Y:S03]  /*18720*/  STL.64 [R1+0xd8], R8 ;  /* 0x0000d80801007387 */ /* 0x0003e60000100a00 */
[C---:B------:R-:W-:Y:S01]  /*18730*/  IMAD.WIDE R4, R2.reuse, 0x4, R4 ;  /* 0x0000000402047825 */ /* 0x040fe200078e0204 */
[----:B------:R1:W-:Y:S04]  /*18740*/  STL.64 [R1+0xd0], R6 ;  /* 0x0000d00601007387 */ /* 0x0003e80000100a00 */
[----:B------:R1:W-:Y:S04]  /*18750*/  STL.64 [R1+0x38], R4 ;  /* 0x0000380401007387 */ /* 0x0003e80000100a00 */
[----:B------:R-:W2:Y:S04]  /*18760*/  LDL.LU.64 R224, [R1+0x120] ;  /* 0x0001200001e07983 */ /* 0x000ea80000300a00 */
[----:B------:R-:W2:Y:S01]  /*18770*/  LDL.LU.64 R230, [R1+0x128] ;  /* 0x0001280001e67983 */ /* 0x000ea20000300a00 */
[----:B---3--:R-:W-:-:S03]  /*18780*/  IMAD.WIDE R228, R2, 0x4, R234 ;  /* 0x0000000402e47825 */ /* 0x008fc600078e02ea */
[----:B------:R-:W3:Y:S01]  /*18790*/  LDL.LU.64 R234, [R1+0x130] ;  /* 0x0001300001ea7983 */ /* 0x000ee20000300a00 */
[----:B----4-:R-:W-:-:S03]  /*187a0*/  IMAD.WIDE R214, R2, 0x4, R236 ;  /* 0x0000000402d67825 */ /* 0x010fc600078e02ec */
[----:B------:R-:W4:Y:S04]  /*187b0*/  LDL.LU.64 R236, [R1+0x138] ;  /* 0x0001380001ec7983 */ /* 0x000f280000300a00 */
[----:B------:R-:W-:Y:S04]  /*187c0*/  STL.64 [R1+0x2118], R228 ;  /* 0x002118e401007387 */ /* 0x000fe80000100a00 */
[----:B------:R-:W-:Y:S01]  /*187d0*/  STL.64 [R1+0x2120], R214 ;  /* 0x002120d601007387 */ /* 0x000fe20000100a00 */
[----:B--2---:R-:W-:-:S03]  /*187e0*/  IMAD.WIDE R208, R2, 0x4, R222 ;  /* 0x0000000402d07825 */ /* 0x004fc600078e02de */
[----:B------:R-:W2:Y:S01]  /*187f0*/  LDL.LU.64 R222, [R1+0x140] ;  /* 0x0001400001de7983 */ /* 0x000ea20000300a00 */
[----:B------:R-:W-:-:S03]  /*18800*/  IMAD.WIDE R194, R2, 0x4, R232 ;  /* 0x0000000402c27825 */ /* 0x000fc600078e02e8 */
[----:B------:R-:W2:Y:S01]  /*18810*/  LDL.LU.64 R232, [R1+0x148] ;  /* 0x0001480001e87983 */ /* 0x000ea20000300a00 */
[----:B------:R-:W-:-:S03]  /*18820*/  IMAD.WIDE R188, R2, 0x4, R238 ;  /* 0x0000000402bc7825 */ /* 0x000fc600078e02ee */
[----:B------:R-:W2:Y:S01]  /*18830*/  LDL.LU.64 R238, [R1+0x150] ;  /* 0x0001500001ee7983 */ /* 0x000ea20000300a00 */
[----:B------:R-:W-:-:S03]  /*18840*/  IMAD.WIDE R186, R2, 0x4, R240 ;  /* 0x0000000402ba7825 */ /* 0x000fc600078e02f0 */
[----:B------:R-:W2:Y:S04]  /*18850*/  LDL.LU.64 R240, [R1+0x158] ;  /* 0x0001580001f07983 */ /* 0x000ea80000300a00 */
[----:B------:R-:W-:Y:S04]  /*18860*/  STL.64 [R1+0x2128], R208 ;  /* 0x002128d001007387 */ /* 0x000fe80000100a00 */
[----:B------:R-:W-:Y:S04]  /*18870*/  STL.64 [R1+0x2130], R194 ;  /* 0x002130c201007387 */ /* 0x000fe80000100a00 */
[----:B------:R-:W-:Y:S04]  /*18880*/  STL.64 [R1+0x2138], R188 ;  /* 0x002138bc01007387 */ /* 0x000fe80000100a00 */
[----:B------:R-:W-:Y:S01]  /*18890*/  STL.64 [R1+0x2140], R186 ;  /* 0x002140ba01007387 */ /* 0x000fe20000100a00 */
[----:B------:R-:W-:-:S03]  /*188a0*/  IMAD.WIDE R180, R2, 0x4, R224 ;  /* 0x0000000402b47825 */ /* 0x000fc600078e02e0 */
[----:B------:R-:W2:Y:S01]  /*188b0*/  LDL.LU.64 R224, [R1+0x160] ;  /* 0x0001600001e07983 */ /* 0x000ea20000300a00 */
[----:B------:R-:W-:-:S03]  /*188c0*/  IMAD.WIDE R178, R2, 0x4, R230 ;  /* 0x0000000402b27825 */ /* 0x000fc600078e02e6 */
[----:B------:R-:W2:Y:S01]  /*188d0*/  LDL.LU.64 R230, [R1+0x168] ;  /* 0x0001680001e67983 */ /* 0x000ea20000300a00 */
[----:B---3--:R-:W-:-:S03]  /*188e0*/  IMAD.WIDE R172, R2, 0x4, R234 ;  /* 0x0000000402ac7825 */ /* 0x008fc600078e02ea */
[----:B------:R-:W3:Y:S01]  /*188f0*/  LDL.LU.64 R234, [R1+0x170] ;  /* 0x0001700001ea7983 */ /* 0x000ee20000300a00 */
[----:B----4-:R-:W-:-:S03]  /*18900*/  IMAD.WIDE R170, R2, 0x4, R236 ;  /* 0x0000000402aa7825 */ /* 0x010fc600078e02ec */
[----:B------:R-:W4:Y:S04]  /*18910*/  LDL.LU.64 R236, [R1+0x178] ;  /* 0x0001780001ec7983 */ /* 0x000f280000300a00 */
[----:B------:R-:W-:Y:S04]  /*18920*/  STL.64 [R1+0x2148], R180 ;  /* 0x002148b401007387 */ /* 0x000fe80000100a00 */
[----:B------:R-:W-:Y:S04]  /*18930*/  STL.64 [R1+0x2150], R178 ;  /* 0x002150b201007387 */ /* 0x000fe80000100a00 */
        /* <DEDUP_REMOVED lines=16> */
[----:B------:R-:W-:-:S04]  /*18a40*/  IMAD.WIDE R110, R2, 0x4, R230 ;  /* 0x00000004026e7825 */ /* 0x000fc800078e02e6 */
[C---:B---3--:R-:W-:Y:S02]  /*18a50*/  IMAD.WIDE R100, R2.reuse, 0x4, R234 ;  /* 0x0000000402647825 */ /* 0x048fe400078e02ea */
[----:B------:R-:W1:Y:S04]  /*18a60*/  LDL.LU.64 R234, [R1+0x2a8] ;  /* 0x0002a80001ea7983 */ /* 0x000e680000300a00 */
[----:B------:R-:W3:Y:S01]  /*18a70*/  LDL.LU.64 R230, [R1+0x2a0] ;  /* 0x0002a00001e67983 */ /* 0x000ee20000300a00 */
[----:B----4-:R-:W-:-:S03]  /*18a80*/  IMAD.WIDE R98, R2, 0x4, R236 ;  /* 0x0000000402627825 */ /* 0x010fc600078e02ec */
[----:B------:R-:W4:Y:S04]  /*18a90*/  LDL.LU.64 R236, [R1+0x268] ;  /* 0x0002680001ec7983 */ /* 0x000f280000300a00 */
[----:B------:R-:W-:Y:S04]  /*18aa0*/  STL.64 [R1+0x2188], R124 ;  /* 0x0021887c01007387 */ /* 0x000fe80000100a00 */
[----:B------:R-:W-:Y:S04]  /*18ab0*/  STL.64 [R1+0x2190], R110 ;  /* 0x0021906e01007387 */ /* 0x000fe80000100a00 */
[----:B------:R-:W-:Y:S04]  /*18ac0*/  STL.64 [R1+0x2198], R100 ;  /* 0x0021986401007387 */ /* 0x000fe80000100a00 */
[----:B------:R-:W-:Y:S01]  /*18ad0*/  STL.64 [R1+0x21a0], R98 ;  /* 0x0021a06201007387 */ /* 0x000fe20000100a00 */
[----:B--2---:R-:W-:-:S04]  /*18ae0*/  IMAD.WIDE R92, R2, 0x4, R222 ;  /* 0x00000004025c7825 */ /* 0x004fc800078e02de */
[C---:B------:R-:W-:Y:S02]  /*18af0*/  IMAD.WIDE R90, R2.reuse, 0x4, R232 ;  /* 0x00000004025a7825 */ /* 0x040fe400078e02e8 */
[----:B------:R-:W4:Y:S04]  /*18b00*/  LDL.LU.64 R232, [R1+0x260] ;  /* 0x0002600001e87983 */ /* 0x000f280000300a00 */
[----:B------:R-:W4:Y:S01]  /*18b10*/  LDL.LU.64 R222, [R1+0x248] ;  /* 0x0002480001de7983 */ /* 0x000f220000300a00 */
[----:B------:R-:W-:-:S03]  /*18b20*/  IMAD.WIDE R84, R2, 0x4, R238 ;  /* 0x0000000402547825 */ /* 0x000fc600078e02ee */
[----:B------:R-:W4:Y:S01]  /*18b30*/  LDL.LU.64 R238, [R1+0x240] ;  /* 0x0002400001ee7983 */ /* 0x000f220000300a00 */
[----:B------:R-:W-:-:S03]  /*18b40*/  IMAD.WIDE R82, R2, 0x4, R240 ;  /* 0x0000000402527825 */ /* 0x000fc600078e02f0 */
[----:B------:R-:W4:Y:S01]  /*18b50*/  LDL.LU.64 R240, [R1+0x238] ;  /* 0x0002380001f07983 */ /* 0x000f220000300a00 */
[C---:B------:R-:W-:Y:S02]  /*18b60*/  IADD3 R0, R252.reuse, -0x8f, RZ ;  /* 0xffffff71fc007810 */ /* 0x040fe40007ffe0ff */
[----:B------:R-:W-:Y:S02]  /*18b70*/  IADD3 R3, R252, -0x93, RZ ;  /* 0xffffff6dfc037810 */ /* 0x000fe40007ffe0ff */
[----:B------:R-:W-:Y:S02]  /*18b80*/  ISETP.GE.U32.AND P2, PT, R0, 0x7ffffef2, PT ;  /* 0x7ffffef20000780c */ /* 0x000fe40003f46070 */
[C---:B------:R-:W-:Y:S02]  /*18b90*/  IADD3 R0, R252.reuse, -0x97, RZ ;  /* 0xffffff69fc007810 */ /* 0x040fe40007ffe0ff */
[----:B------:R-:W-:Y:S02]  /*18ba0*/  ISETP.GE.U32.AND P4, PT, R3, 0x7ffffeee, PT ;  /* 0x7ffffeee0300780c */ /* 0x000fe40003f86070 */
[----:B------:R-:W-:-:S02]  /*18bb0*/  IADD3 R3, R252, -0x9b, RZ ;  /* 0xffffff65fc037810 */ /* 0x000fc40007ffe0ff */
[----:B------:R-:W-:Y:S02]  /*18bc0*/  ISETP.GE.U32.AND P6, PT, R0, 0x7ffffeea, PT ;  /* 0x7ffffeea0000780c */ /* 0x000fe40003fc6070 */
        /* <DEDUP_REMOVED lines=40> */
[----:B------:R-:W-:Y:S01]  /*18e50*/  IADD3 R0, R252, -0xcf, RZ ;  /* 0xffffff31fc007810 */ /* 0x000fe20007ffe0ff */
[----:B------:R1:W-:Y:S04]  /*18e60*/  LDGSTS.E [R227+0x2ae00], [R180.64], !P4 ;  /* 0x2ae00000b4e37fae */ /* 0x0003e8000e121848 */
[----:B------:R1:W-:Y:S01]  /*18e70*/  LDGSTS.E [R227+0x2ae80], [R178.64], !P4 ;  /* 0x2ae80000b2e37fae */ /* 0x0003e2000e121848 */
[----:B------:R-:W-:-:S03]  /*18e80*/  ISETP.GE.U32.AND P4, PT, R3, 0x7ffffeb6, PT ;  /* 0x7ffffeb60300780c */ /* 0x000fc60003f86070 */
[----:B------:R-:W-:Y:S01]  /*18e90*/  STL.64 [R1+0x21a8], R92 ;  /* 0x0021a85c01007387 */ /* 0x000fe20000100a00 */
[----:B------:R-:W-:-:S03]  /*18ea0*/  IADD3 R3, R252, -0xd3, RZ ;  /* 0xffffff2dfc037810 */ /* 0x000fc60007ffe0ff */
[----:B------:R1:W-:Y:S01]  /*18eb0*/  LDGSTS.E [R227+0x2b200], [R172.64], !P6 ;  /* 0x2b200000ace37fae */ /* 0x0003e2000f121848 */
[----:B------:R-:W-:-:S03]  /*18ec0*/  IMAD.WIDE R60, R2, 0x4, R224 ;  /* 0x00000004023c7825 */ /* 0x000fc600078e02e0 */
[----:B------:R-:W-:Y:S04]  /*18ed0*/  STL.64 [R1+0x21b0], R90 ;  /* 0x0021b05a01007387 */ /* 0x000fe80000100a00 */
[----:B------:R1:W-:Y:S01]  /*18ee0*/  LDGSTS.E [R227+0x2b280], [R170.64], !P6 ;  /* 0x2b280000aae37fae */ /* 0x0003e2000f121848 */
[----:B------:R-:W-:-:S03]  /*18ef0*/  ISETP.GE.U32.AND P6, PT, R0, 0x7ffffeb2, PT ;  /* 0x7ffffeb20000780c */ /* 0x000fc60003fc6070 */
[----:B------:R-:W-:Y:S04]  /*18f00*/  STL.64 [R1+0x21b8], R84 ;  /* 0x0021b85401007387 */ /* 0x000fe80000100a00 */
[----:B------:R-:W-:Y:S04]  /*18f10*/  STL.64 [R1+0x21c0], R82 ;  /* 0x0021c05201007387 */ /* 0x000fe80000100a00 */
        /* <DEDUP_REMOVED lines=13> */
[----:B------:R1:W-:Y:S02]  /*18ff0*/  LDGSTS.E [R227+0x2ce00], [R60.64], !P6 ;  /* 0x2ce000003ce37fae */ /* 0x0003e4000f121848 */
[----:B-1----:R-:W-:-:S02]  /*19000*/  IMAD.WIDE R8, R2, 0x4, R234 ;  /* 0x0000000402087825 */ /* 0x002fc400078e02ea */
[----:B------:R-:W2:Y:S04]  /*19010*/  LDL.LU.64 R234, [R1+0x230] ;  /* 0x0002300001ea7983 */ /* 0x000ea80000300a00 */
[----:B------:R-:W2:Y:S01]  /*19020*/  LDL.LU.64 R224, [R1+0x228] ;  /* 0x0002280001e07983 */ /* 0x000ea20000300a00 */
[----:B---3--:R-:W-:-:S03]  /*19030*/  IMAD.WIDE R6, R2, 0x4, R230 ;  /* 0x0000000402067825 */ /* 0x008fc600078e02e6 */
[----:B------:R1:W-:Y:S04]  /*19040*/  STL.64 [R1+0x100], R8 ;  /* 0x0001000801007387 */ /* 0x0003e80000100a00 */
[----:B------:R-:W3:Y:S04]  /*19050*/  LDL.LU.64 R230, [R1+0x220] ;  /* 0x0002200001e67983 */ /* 0x000ee80000300a00 */
[----:B------:R1:W-:Y:S01]  /*19060*/  LDGSTS.E [R227+0x2ce80], [R8.64], !P6 ;  /* 0x2ce8000008e37fae */ /* 0x0003e2000f121848 */
[----:B----4-:R-:W-:-:S03]  /*19070*/  IMAD.WIDE R4, R2, 0x4, R236 ;  /* 0x0000000402047825 */ /* 0x010fc600078e02ec */
[----:B------:R-:W4:Y:S04]  /*19080*/  LDL.LU.64 R236, [R1+0x218] ;  /* 0x0002180001ec7983 */ /* 0x000f280000300a00 */
[----:B------:R1:W-:Y:S04]  /*19090*/  STL.64 [R1+0x690], R6 ;  /* 0x0006900601007387 */ /* 0x0003e80000100a00 */
[----:B------:R1:W-:Y:S04]  /*190a0*/  STL.64 [R1+0x698], R4 ;  /* 0x0006980401007387 */ /* 0x0003e80000100a00 */
[----:B------:R-:W-:Y:S04]  /*190b0*/  STL.64 [R1+0x21c8], R60 ;  /* 0x0021c83c01007387 */ /* 0x000fe80000100a00 */
[----:B------:R1:W-:Y:S04]  /*190c0*/  LDGSTS.E [R227+0x2d200], [R6.64], !P3 ;  /* 0x2d20000006e37fae */ /* 0x0003e8000d921848 */
[----:B------:R1:W-:Y:S01]  /*190d0*/  LDGSTS.E [R227+0x2d280], [R4.64], !P3 ;  /* 0x2d28000004e37fae */ /* 0x0003e2000d921848 */
[----:B------:R-:W-:-:S03]  /*190e0*/  IMAD.WIDE R10, R2, 0x4, R232 ;  /* 0x00000004020a7825 */ /* 0x000fc600078e02e8 */
[----:B------:R-:W4:Y:S01]  /*190f0*/  LDL.LU.64 R232, [R1+0x210] ;  /* 0x0002100001e87983 */ /* 0x000f220000300a00 */
[----:B-1----:R-:W-:-:S03]  /*19100*/  IMAD.WIDE R8, R2, 0x4, R222 ;  /* 0x0000000402087825 */ /* 0x002fc600078e02de */
[----:B------:R-:W4:Y:S01]  /*19110*/  LDL.LU.64 R222, [R1+0x208] ;  /* 0x0002080001de7983 */ /* 0x000f220000300a00 */
[----:B------:R-:W-:-:S03]  /*19120*/  IMAD.WIDE R6, R2, 0x4, R238 ;  /* 0x0000000402067825 */ /* 0x000fc600078e02ee */
[----:B------:R2:W-:Y:S01]  /*19130*/  STL.64 [R1+0x6c0], R10 ;  /* 0x0006c00a01007387 */ /* 0x0005e20000100a00 */
[----:B------:R-:W-:-:S03]  /*19140*/  IMAD.WIDE R4, R2, 0x4, R240 ;  /* 0x0000000402047825 */ /* 0x000fc600078e02f0 */
[----:B------:R1:W-:Y:S04]  /*19150*/  STL.64 [R1+0x6c8], R8 ;  /* 0x0006c80801007387 */ /* 0x0003e80000100a00 */
[----:B------:R-:W4:Y:S04]  /*19160*/  LDL.LU.64 R238, [R1+0x200] ;  /* 0x0002000001ee7983 */ /* 0x000f280000300a00 */
[----:B------:R3:W-:Y:S04]  /*19170*/  STL.64 [R1+0x6f8], R6 ;  /* 0x0006f80601007387 */ /* 0x0007e80000100a00 */
[----:B------:R4:W-:Y:S04]  /*19180*/  STL.64 [R1+0x708], R4 ;  /* 0x0007080401007387 */ /* 0x0009e80000100a00 */
[----:B------:R-:W4:Y:S01]  /*19190*/  LDL.LU.64 R240, [R1+0x1f8] ;  /* 0x0001f80001f07983 */ /* 0x000f220000300a00 */
[----:B------:R-:W-:-:S02]  /*191a0*/  IADD3 R0, R252, -0xd7, RZ ;  /* 0xffffff29fc007810 */ /* 0x000fc40007ffe0ff */
[----:B------:R-:W-:Y:S02]  /*191b0*/  IADD3 R3, R252, -0xdb, RZ ;  /* 0xffffff25fc037810 */ /* 0x000fe40007ffe0ff */
[----:B------:R-:W-:Y:S02]  /*191c0*/  ISETP.GE.U32.AND P0, PT, R0, 0x7ffffeaa, PT ;  /* 0x7ffffeaa0000780c */ /* 0x000fe40003f06070 */
[----:B------:R-:W-:Y:S02]  /*191d0*/  ISETP.GE.U32.AND P1, PT, R3, 0x7ffffea6, PT ;  /* 0x7ffffea60300780c */ /* 0x000fe40003f26070 */
[C---:B------:R-:W-:Y:S02]  /*191e0*/  IADD3 R0, R252.reuse, -0xdf, RZ ;  /* 0xffffff21fc007810 */ /* 0x040fe40007ffe0ff */
[----:B------:R-:W-:Y:S02]  /*191f0*/  IADD3 R3, R252, -0xe3, RZ ;  /* 0xffffff1dfc037810 */ /* 0x000fe40007ffe0ff */
[----:B------:R-:W-:-:S05]  /*19200*/  ISETP.GE.U32.AND P5, PT, R0, 0x7ffffea2, PT ;  /* 0x7ffffea20000780c */ /* 0x000fca0003fa6070 */
[----:B------:R2:W-:Y:S04]  /*19210*/  LDGSTS.E [R227+0x2d600], [R10.64], !P0 ;  /* 0x2d6000000ae37fae */ /* 0x0005e8000c121848 */
[----:B------:R1:W-:Y:S01]  /*19220*/  LDGSTS.E [R227+0x2d680], [R8.64], !P0 ;  /* 0x2d68000008e37fae */ /* 0x0003e2000c121848 */
[----:B------:R-:W-:-:S03]  /*19230*/  ISETP.GE.U32.AND P2, PT, R3, 0x7ffffe9e, PT ;  /* 0x7ffffe9e0300780c */ /* 0x000fc60003f46070 */
[----:B------:R3:W-:Y:S04]  /*19240*/  LDGSTS.E [R227+0x2da00], [R6.64], !P1 ;  /* 0x2da0000006e37fae */ /* 0x0007e8000c921848 */
[----:B------:R4:W-:Y:S01]  /*19250*/  LDGSTS.E [R227+0x2da80], [R4.64], !P1 ;  /* 0x2da8000004e37fae */ /* 0x0009e2000c921848 */
[----:B--2---:R-:W-:-:S03]  /*19260*/  IMAD.WIDE R10, R2, 0x4, R234 ;  /* 0x00000004020a7825 */ /* 0x004fc600078e02ea */
[----:B------:R-:W2:Y:S01]  /*19270*/  LDL.LU.64 R234, [R1+0x1f0] ;  /* 0x0001f00001ea7983 */ /* 0x000ea20000300a00 */
[----:B-1----:R-:W-:-:S03]  /*19280*/  IMAD.WIDE R8, R2, 0x4, R224 ;  /* 0x0000000402087825 */ /* 0x002fc600078e02e0 */
[----:B------:R-:W2:Y:S04]  /*19290*/  LDL.LU.64 R220, [R1+0x1e8] ;  /* 0x0001e80001dc7983 */ /* 0x000ea80000300a00 */
[----:B------:R1:W-:Y:S01]  /*192a0*/  STL.64 [R1+0x730], R10 ;  /* 0x0007300a01007387 */ /* 0x0003e20000100a00 */
[----:B---3--:R-:W-:-:S03]  /*192b0*/  IMAD.WIDE R6, R2, 0x4, R230 ;  /* 0x0000000402067825 */ /* 0x008fc600078e02e6 */
[----:B------:R3:W-:Y:S04]  /*192c0*/  STL.64 [R1+0x738], R8 ;  /* 0x0007380801007387 */ /* 0x0007e80000100a00 */
[----:B------:R1:W-:Y:S01]  /*192d0*/  LDGSTS.E [R227+0x2de00], [R10.64], !P5 ;  /* 0x2de000000ae37fae */ /* 0x0003e2000e921848 */
[----:B----4-:R-:W-:-:S03]  /*192e0*/  IMAD.WIDE R4, R2, 0x4, R236 ;  /* 0x0000000402047825 */ /* 0x010fc600078e02ec */
[----:B------:R-:W4:Y:S04]  /*192f0*/  LDL.LU.64 R236, [R1+0x1e0] ;  /* 0x0001e00001ec7983 */ /* 0x000f280000300a00 */
[----:B------:R1:W-:Y:S04]  /*19300*/  STL.64 [R1+0x760], R6 ;  /* 0x0007600601007387 */ /* 0x0003e80000100a00 */
[----:B------:R1:W-:Y:S04]  /*19310*/  STL.64 [R1+0x768], R4 ;  /* 0x0007680401007387 */ /* 0x0003e80000100a00 */
[----:B------:R-:W4:Y:S04]  /*19320*/  LDL.LU.64 R224, [R1+0x1d8] ;  /* 0x0001d80001e07983 */ /* 0x000f280000300a00 */
[----:B------:R-:W4:Y:S04]  /*19330*/  LDL.LU.64 R230, [R1+0x1d0] ;  /* 0x0001d00001e67983 */ /* 0x000f280000300a00 */
[----:B------:R3:W-:Y:S04]  /*19340*/  LDGSTS.E [R227+0x2de80], [R8.64], !P5 ;  /* 0x2de8000008e37fae */ /* 0x0007e8000e921848 */
[----:B------:R3:W-:Y:S01]  /*19350*/  LDGSTS.E [R227+0x2e200], [R6.64], !P2 ;  /* 0x2e20000006e37fae */ /* 0x0007e2000d121848 */
[----:B-1----:R-:W-:-:S03]  /*19360*/  IMAD.WIDE R10, R2, 0x4, R232 ;  /* 0x00000004020a7825 */ /* 0x002fc600078e02e8 */
[----:B------:R1:W-:Y:S04]  /*19370*/  LDGSTS.E [R227+0x2e280], [R4.64], !P2 ;  /* 0x2e28000004e37fae */ /* 0x0003e8000d121848 */
[----:B------:R-:W4:Y:S01]  /*19380*/  LDL.LU.64 R232, [R1+0x1c8] ;  /* 0x0001c80001e87983 */ /* 0x000f220000300a00 */
[----:B---3--:R-:W-:-:S03]  /*19390*/  IMAD.WIDE R8, R2, 0x4, R222 ;  /* 0x0000000402087825 */ /* 0x008fc600078e02de */
[----:B------:R2:W-:Y:S01]  /*193a0*/  STL.64 [R1+0x790], R10 ;  /* 0x0007900a01007387 */ /* 0x0005e20000100a00 */
[----:B------:R-:W-:-:S03]  /*193b0*/  IMAD.WIDE R6, R2, 0x4, R238 ;  /* 0x0000000402067825 */ /* 0x000fc600078e02ee */
[----:B------:R-:W3:Y:S04]  /*193c0*/  LDL.LU.64 R238, [R1+0x1c0] ;  /* 0x0001c00001ee7983 */ /* 0x000ee80000300a00 */
[----:B------:R2:W-:Y:S04]  /*193d0*/  STL.64 [R1+0x798], R8 ;  /* 0x0007980801007387 */ /* 0x0005e80000100a00 */
[----:B------:R4:W-:Y:S01]  /*193e0*/  STL.64 [R1+0x7c0], R6 ;  /* 0x0007c00601007387 */ /* 0x0009e20000100a00 */
[----:B-1----:R-:W-:-:S03]  /*193f0*/  IMAD.WIDE R4, R2, 0x4, R240 ;  /* 0x0000000402047825 */ /* 0x002fc600078e02f0 */
[----:B------:R-:W3:Y:S01]  /*19400*/  LDL.LU.64 R240, [R1+0x1b8] ;  /* 0x0001b80001f07983 */ /* 0x000ee20000300a00 */
[C---:B------:R-:W-:Y:S02]  /*19410*/  IADD3 R0, R252.reuse, -0xe7, RZ ;  /* 0xffffff19fc007810 */ /* 0x040fe40007ffe0ff */
[----:B------:R-:W-:Y:S02]  /*19420*/  IADD3 R3, R252, -0xeb, RZ ;  /* 0xffffff15fc037810 */ /* 0x000fe40007ffe0ff */
[----:B------:R-:W-:Y:S02]  /*19430*/  ISETP.GE.U32.AND P4, PT, R0, 0x7ffffe9a, PT ;  /* 0x7ffffe9a0000780c */ /* 0x000fe40003f86070 */
[----:B------:R-:W-:Y:S02]  /*19440*/  ISETP.GE.U32.AND P6, PT, R3, 0x7ffffe96, PT ;  /* 0x7ffffe960300780c */ /* 0x000fe40003fc6070 */
[C---:B------:R-:W-:Y:S01]  /*19450*/  IADD3 R0, R252.reuse, -0xef, RZ ;  /* 0xffffff11fc007810 */ /* 0x040fe20007ffe0ff */
[----:B------:R1:W-:Y:S01]  /*19460*/  STL.64 [R1+0x7c8], R4 ;  /* 0x0007c80401007387 */ /* 0x0003e20000100a00 */
[----:B------:R-:W-:-:S02]  /*19470*/  IADD3 R3, R252, -0xf3, RZ ;  /* 0xffffff0dfc037810 */ /* 0x000fc40007ffe0ff */
[----:B------:R-:W-:Y:S01]  /*19480*/  ISETP.GE.U32.AND P3, PT, R0, 0x7ffffe92, PT ;  /* 0x7ffffe920000780c */ /* 0x000fe20003f66070 */
[----:B------:R-:W3:Y:S04]  /*19490*/  LDL.LU.64 R222, [R1+0x1b0] ;  /* 0x0001b00001de7983 */ /* 0x000ee80000300a00 */
        /* <DEDUP_REMOVED lines=8> */
[----:B------:R1:W-:Y:S04]  /*19520*/  STL.64 [R1+0x7f0], R10 ;  /* 0x0007f00a01007387 */ /* 0x0003e80000100a00 */
[----:B------:R1:W-:Y:S04]  /*19530*/  LDGSTS.E [R227+0x2ee00], [R10.64], !P3 ;  /* 0x2ee000000ae37fae */ /* 0x0003e8000d921848 */
[----:B------:R1:W-:Y:S01]  /*19540*/  LDGSTS.E [R227+0x2ee80], [R8.64], !P3 ;  /* 0x2ee8000008e37fae */ /* 0x0003e2000d921848 */
[----:B----4-:R-:W-:-:S03]  /*19550*/  IMAD.WIDE R6, R2, 0x4, R236 ;  /* 0x0000000402067825 */ /* 0x010fc600078e02ec */
[----:B------:R-:W4:Y:S04]  /*19560*/  LDL.LU.64 R236, [R1+0x2b0] ;  /* 0x0002b00001ec7983 */ /* 0x000f280000300a00 */
[----:B------:R1:W-:Y:S04]  /*19570*/  STL.64 [R1+0x7f8], R8 ;  /* 0x0007f80801007387 */ /* 0x0003e80000100a00 */
[----:B------:R3:W-:Y:S01]  /*19580*/  STL.64 [R1+0x820], R6 ;  /* 0x0008200601007387 */ /* 0x0007e20000100a00 */
[----:B------:R-:W-:-:S03]  /*19590*/  IMAD.WIDE R4, R2, 0x4, R224 ;  /* 0x0000000402047825 */ /* 0x000fc600078e02e0 */
[----:B------:R-:W4:Y:S01]  /*195a0*/  LDL.LU.64 R224, [R1+0x2b8] ;  /* 0x0002b80001e07983 */ /* 0x000f220000300a00 */
[----:B-1----:R-:W-:-:S03]  /*195b0*/  IMAD.WIDE R10, R2, 0x4, R230 ;  /* 0x00000004020a7825 */ /* 0x002fc600078e02e6 */
[----:B------:R1:W-:Y:S04]  /*195c0*/  STL.64 [R1+0x828], R4 ;  /* 0x0008280401007387 */ /* 0x0003e80000100a00 */
[----:B------:R-:W4:Y:S04]  /*195d0*/  LDL.LU.64 R230, [R1+0x2c0] ;  /* 0x0002c00001e67983 */ /* 0x000f280000300a00 */
[----:B------:R3:W-:Y:S01]  /*195e0*/  LDGSTS.E [R227+0x2f200], [R6.64], !P0 ;  /* 0x2f20000006e37fae */ /* 0x0007e2000c121848 */
[----:B------:R-:W-:-:S03]  /*195f0*/  IMAD.WIDE R8, R2, 0x4, R232 ;  /* 0x0000000402087825 */ /* 0x000fc600078e02e8 */
[----:B------:R1:W-:Y:S04]  /*19600*/  STL.64 [R1+0x850], R10 ;  /* 0x0008500a01007387 */ /* 0x0003e80000100a00 */
[----:B------:R2:W-:Y:S04]  /*19610*/  STL.64 [R1+0x858], R8 ;  /* 0x0008580801007387 */ /* 0x0005e80000100a00 */
[----:B------:R1:W-:Y:S01]  /*19620*/  LDGSTS.E [R227+0x2f280], [R4.64], !P0 ;  /* 0x2f28000004e37fae */ /* 0x0003e2000c121848 */
[----:B---3--:R-:W-:-:S03]  /*19630*/  IMAD.WIDE R6, R2, 0x4, R238 ;  /* 0x0000000402067825 */ /* 0x008fc600078e02ee */
[----:B------:R-:W3:Y:S04]  /*19640*/  LDL.LU.64 R238, [R1+0x2c8] ;  /* 0x0002c80001ee7983 */ /* 0x000ee80000300a00 */
[----:B------:R4:W-:Y:S04]  /*19650*/  STL.64 [R1+0x880], R6 ;  /* 0x0008800601007387 */ /* 0x0009e80000100a00 */
[----:B------:R-:W3:Y:S01]  /*19660*/  LDL.LU.64 R232, [R1+0x2d0] ;  /* 0x0002d00001e87983 */ /* 0x000ee20000300a00 */
[----:B-1----:R-:W-:-:S05]  /*19670*/  IMAD.WIDE R4, R2, 0x4, R240 ;  /* 0x0000000402047825 */ /* 0x002fca00078e02f0 */
[----:B------:R1:W-:Y:S04]  /*19680*/  STL.64 [R1+0x888], R4 ;  /* 0x0008880401007387 */ /* 0x0003e80000100a00 */
[----:B------:R-:W3:Y:S01]  /*19690*/  LDL.LU.64 R240, [R1+0x2d8] ;  /* 0x0002d80001f07983 */ /* 0x000ee20000300a00 */
[C---:B------:R-:W-:Y:S02]  /*196a0*/  IADD3 R0, R252.reuse, -0xf7, RZ ;  /* 0xffffff09fc007810 */ /* 0x040fe40007ffe0ff */
[----:B------:R-:W-:Y:S02]  /*196b0*/  IADD3 R3, R252, -0xfb, RZ ;  /* 0xffffff05fc037810 */ /* 0x000fe40007ffe0ff */
[----:B------:R-:W-:Y:S02]  /*196c0*/  ISETP.GE.U32.AND P1, PT, R0, 0x7ffffe8a, PT ;  /* 0x7ffffe8a0000780c */ /* 0x000fe40003f26070 */
[----:B------:R-:W-:-:S02]  /*196d0*/  ISETP.GE.U32.AND P5, PT, R3, 0x7ffffe86, PT ;  /* 0x7ffffe860300780c */ /* 0x000fc40003fa6070 */
[----:B------:R-:W-:-:S04]  /*196e0*/  IADD3 R0, R252, -0xff, RZ ;  /* 0xffffff01fc007810 */ /* 0x000fc80007ffe0ff */
[----:B------:R-:W-:-:S05]  /*196f0*/  ISETP.GE.U32.AND P2, PT, R0, 0x7ffffe82, PT ;  /* 0x7ffffe820000780c */ /* 0x000fca0003f46070 */
[----:B------:R1:W-:Y:S04]  /*19700*/  LDGSTS.E [R227+0x2f600], [R10.64], !P1 ;  /* 0x2f6000000ae37fae */ /* 0x0003e8000c921848 */
[----:B------:R2:W-:Y:S01]  /*19710*/  LDGSTS.E [R227+0x2f680], [R8.64], !P1 ;  /* 0x2f68000008e37fae */ /* 0x0005e2000c921848 */
[----:B------:R-:W-:-:S03]  /*19720*/  IADD3 R3, R252, -0x84, RZ ;  /* 0xffffff7cfc037810 */ /* 0x000fc60007ffe0ff */
[----:B------:R4:W-:Y:S01]  /*19730*/  LDGSTS.E [R227+0x2fa00], [R6.64], !P5 ;  /* 0x2fa0000006e37fae */ /* 0x0009e2000e921848 */
[----:B-1----:R-:W-:-:S03]  /*19740*/  IMAD.WIDE R10, R2, 0x4, R222 ;  /* 0x00000004020a7825 */ /* 0x002fc600078e02de */
[----:B------:R1:W-:Y:S01]  /*19750*/  LDGSTS.E [R227+0x2fa80], [R4.64], !P5 ;  /* 0x2fa8000004e37fae */ /* 0x0003e2000e921848 */
[----:B------:R-:W-:-:S03]  /*19760*/  ISETP.GE.U32.AND P4, PT, R3, 0x7ffffefd, PT ;  /* 0x7ffffefd0300780c */ /* 0x000fc60003f86070 */
[----:B------:R1:W-:Y:S01]  /*19770*/  LDGSTS.E [R227+0x2fe00], [R10.64], !P2 ;  /* 0x2fe000000ae37fae */ /* 0x0003e2000d121848 */
[----:B------:R-:W-:Y:S01]  /*19780*/  LOP3.LUT R244, R245, 0x60, RZ, 0x3c, !PT ;  /* 0x00000060f5f47812 */ /* 0x000fe200078e3cff */
[C---:B--2---:R-:W-:Y:S02]  /*19790*/  IMAD.WIDE R8, R2.reuse, 0x4, R234 ;  /* 0x0000000402087825 */ /* 0x044fe400078e02ea */
[----:B------:R-:W2:Y:S04]  /*197a0*/  LDL.LU.64 R234, [R1+0x398] ;  /* 0x0003980001ea7983 */ /* 0x000ea80000300a00 */
[----:B------:R1:W-:Y:S04]  /*197b0*/  STL.64 [R1+0x8b0], R10 ;  /* 0x0008b00a01007387 */ /* 0x0003e80000100a00 */
[----:B------:R3:W-:Y:S04]  /*197c0*/  STL.64 [R1+0x8b8], R8 ;  /* 0x0008b80801007387 */ /* 0x0007e80000100a00 */
[----:B------:R1:W-:Y:S01]  /*197d0*/  LDGSTS.E [R227+0x2fe80], [R8.64], !P2 ;  /* 0x2fe8000008e37fae */ /* 0x0003e2000d121848 */
[----:B----4-:R-:W-:-:S03]  /*197e0*/  IMAD.WIDE R6, R2, 0x4, R236 ;  /* 0x0000000402067825 */ /* 0x010fc600078e02ec */
[----:B------:R-:W4:Y:S04]  /*197f0*/  LDL.LU.64 R236, [R1+0x3b0] ;  /* 0x0003b00001ec7983 */ /* 0x000f280000300a00 */
[----:B------:R-:W-:Y:S04]  /*19800*/  STL.64 [R1+0xc8], R6 ;  /* 0x0000c80601007387 */ /* 0x000fe80000100a00 */
[----:B------:R3:W-:Y:S01]  /*19810*/  LDGSTS.E [R244+0x28300], [R6.64], !P4 ;  /* 0x2830000006f47fae */ /* 0x0007e2000e121848 */
[----:B-1----:R-:W-:-:S05]  /*19820*/  IMAD.WIDE R4, R2, 0x4, R224 ;  /* 0x0000000402047825 */ /* 0x002fca00078e02e0 */
[----:B------:R1:W-:Y:S01]  /*19830*/  STL.64 [R1+0xc0], R4 ;  /* 0x0000c00401007387 */ /* 0x0003e20000100a00 */
[----:B------:R-:W-:-:S03]  /*19840*/  IMAD.WIDE R10, R2, 0x4, R230 ;  /* 0x00000004020a7825 */ /* 0x000fc600078e02e6 */
[----:B------:R-:W4:Y:S04]  /*19850*/  LDL.LU.64 R220, [R1+0x3c8] ;  /* 0x0003c80001dc7983 */ /* 0x000f280000300a00 */
[----:B------:R-:W4:Y:S04]  /*19860*/  LDL.LU.64 R222, [R1+0x3e0] ;  /* 0x0003e00001de7983 */ /* 0x000f280000300a00 */
[----:B------:R-:W4:Y:S04]  /*19870*/  LDL.LU.64 R224, [R1+0x3f0] ;  /* 0x0003f00001e07983 */ /* 0x000f280000300a00 */
[----:B------:R-:W4:Y:S04]  /*19880*/  LDL.LU.64 R226, [R1+0x3f8] ;  /* 0x0003f80001e27983 */ /* 0x000f280000300a00 */
[----:B------:R2:W-:Y:S04]  /*19890*/  STL.64 [R1+0xb8], R10 ;  /* 0x0000b80a01007387 */ /* 0x0005e80000100a00 */
[----:B------:R1:W-:Y:S01]  /*198a0*/  LDGSTS.E [R244+0x28380], [R4.64], !P4 ;  /* 0x2838000004f47fae */ /* 0x0003e2000e121848 */
[----:B---3--:R-:W-:-:S03]  /*198b0*/  IMAD.WIDE R8, R2, 0x4, R238 ;  /* 0x0000000402087825 */ /* 0x008fc600078e02ee */
[----:B------:R-:W4:Y:S04]  /*198c0*/  LDL.LU.64 R238, [R1+0x400] ;  /* 0x0004000001ee7983 */ /* 0x000f280000300a00 */
[----:B------:R4:W-:Y:S01]  /*198d0*/  STL.64 [R1+0xb0], R8 ;  /* 0x0000b00801007387 */ /* 0x0009e20000100a00 */
[----:B-1----:R-:W-:-:S03]  /*198e0*/  IMAD.WIDE R4, R2, 0x4, R240 ;  /* 0x0000000402047825 */ /* 0x002fc600078e02f0 */
[----:B------:R-:W4:Y:S01]  /*198f0*/  LDL.LU.64 R240, [R1+0x408] ;  /* 0x0004080001f07983 */ /* 0x000f220000300a00 */
[C---:B------:R-:W-:Y:S02]  /*19900*/  IADD3 R0, R252.reuse, -0x88, RZ ;  /* 0xffffff78fc007810 */ /* 0x040fe40007ffe0ff */
[----:B------:R-:W-:Y:S02]  /*19910*/  IADD3 R3, R252, -0x8c, RZ ;  /* 0xffffff74fc037810 */ /* 0x000fe40007ffe0ff */
[----:B------:R-:W-:Y:S02]  /*19920*/  ISETP.GE.U32.AND P6, PT, R0, 0x7ffffef9, PT ;  /* 0x7ffffef90000780c */ /* 0x000fe40003fc6070 */
[----:B------:R-:W-:Y:S01]  /*19930*/  IADD3 R0, R252, -0x90, RZ ;  /* 0xffffff70fc007810 */ /* 0x000fe20007ffe0ff */
[----:B------:R-:W-:Y:S01]  /*19940*/  IMAD.WIDE R6, R2, 0x4, R232 ;  /* 0x0000000402067825 */ /* 0x000fe200078e02e8 */
[----:B------:R-:W-:Y:S02]  /*19950*/  ISETP.GE.U32.AND P3, PT, R3, 0x7ffffef5, PT ;  /* 0x7ffffef50300780c */ /* 0x000fe40003f66070 */
[----:B------:R-:W-:-:S02]  /*19960*/  ISETP.GE.U32.AND P0, PT, R0, 0x7ffffef1, PT ;  /* 0x7ffffef10000780c */ /* 0x000fc40003f06070 */
[----:B------:R-:W-:Y:S01]  /*19970*/  IADD3 R3, R252, -0x94, RZ ;  /* 0xffffff6cfc037810 */ /* 0x000fe20007ffe0ff */
[----:B------:R1:W-:Y:S03]  /*19980*/  STL.64 [R1+0xa8], R6 ;  /* 0x0000a80601007387 */ /* 0x0003e60000100a00 */
[----:B------:R-:W-:Y:S01]  /*19990*/  ISETP.GE.U32.AND P1, PT, R3, 0x7ffffeed, PT ;  /* 0x7ffffeed0300780c */ /* 0x000fe20003f26070 */
[----:B------:R1:W-:Y:S04]  /*199a0*/  STL.64 [R1+0xa0], R4 ;  /* 0x0000a00401007387 */ /* 0x0003e80000100a00 */
[----:B------:R2:W-:Y:S04]  /*199b0*/  LDGSTS.E [R244+0x28700], [R10.64], !P6 ;  /* 0x287000000af47fae */ /* 0x0005e8000f121848 */
[----:B------:R-:W4:Y:S04]  /*199c0*/  LDL.LU.64 R230, [R1+0x410] ;  /* 0x0004100001e67983 */ /* 0x000f280000300a00 */
[----:B------:R4:W-:Y:S04]  /*199d0*/  LDGSTS.E [R244+0x28780], [R8.64], !P6 ;  /* 0x2878000008f47fae */ /* 0x0009e8000f121848 */
[----:B------:R-:W4:Y:S04]  /*199e0*/  LDL.LU.64 R232, [R1+0x418] ;  /* 0x0004180001e87983 */ /* 0x000f280000300a00 */
[----:B------:R1:W-:Y:S04]  /*199f0*/  LDGSTS.E [R244+0x28b00], [R6.64], !P3 ;  /* 0x28b0000006f47fae */ /* 0x0003e8000d921848 */
[----:B------:R1:W-:Y:S01]  /*19a00*/  LDGSTS.E [R244+0x28b80], [R4.64], !P3 ;  /* 0x28b8000004f47fae */ /* 0x0003e2000d921848 */
[----:B--2---:R-:W-:-:S05]  /*19a10*/  IMAD.WIDE R10, R2, 0x4, R234 ;  /* 0x00000004020a7825 */ /* 0x004fca00078e02ea */
[----:B------:R2:W-:Y:S04]  /*19a20*/  STL.64 [R1+0x98], R10 ;  /* 0x0000980a01007387 */ /* 0x0005e80000100a00 */
[----:B------:R-:W3:Y:S04]  /*19a30*/  LDL.LU.64 R234, [R1+0x420] ;  /* 0x0004200001ea7983 */ /* 0x000ee80000300a00 */
[----:B------:R2:W-:Y:S01]  /*19a40*/  LDGSTS.E [R244+0x28f00], [R10.64], !P0 ;  /* 0x28f000000af47fae */ /* 0x0005e2000c121848 */
[----:B----4-:R-:W-:-:S03]  /*19a50*/  IMAD.WIDE R8, R2, 0x4, R236 ;  /* 0x0000000402087825 */ /* 0x010fc600078e02ec */
[----:B------:R-:W4:Y:S04]  /*19a60*/  LDL.LU.64 R236, [R1+0x428] ;  /* 0x0004280001ec7983 */ /* 0x000f280000300a00 */
[----:B------:R1:W-:Y:S04]  /*19a70*/  STL.64 [R1+0x90], R8 ;  /* 0x0000900801007387 */ /* 0x0003e80000100a00 */
[----:B------:R2:W-:Y:S01]  /*19a80*/  LDGSTS.E [R244+0x28f80], [R8.64], !P0 ;  /* 0x28f8000008f47fae */ /* 0x0005e2000c121848 */
[----:B-1----:R-:W-:-:S04]  /*19a90*/  IMAD.WIDE R6, R2, 0x4, R220 ;  /* 0x0000000402067825 */ /* 0x002fc800078e02dc */
[C---:B------:R-:W-:Y:S01]  /*19aa0*/  IMAD.WIDE R4, R2.reuse, 0x4, R222 ;  /* 0x0000000402047825 */ /* 0x040fe200078e02de */
[----:B------:R1:W-:Y:S03]  /*19ab0*/  STL.64 [R1+0x78], R6 ;  /* 0x0000780601007387 */ /* 0x0003e60000100a00 */
[C---:B--2---:R-:W-:Y:S01]  /*19ac0*/  IMAD.WIDE R10, R2.reuse, 0x4, R224 ;  /* 0x00000004020a7825 */ /* 0x044fe200078e02e0 */
[----:B------:R1:W-:Y:S03]  /*19ad0*/  LDGSTS.E [R244+0x29300], [R6.64], !P1 ;  /* 0x2930000006f47fae */ /* 0x0003e6000c921848 */
[C---:B------:R-:W-:Y:S01]  /*19ae0*/  IMAD.WIDE R8, R2.reuse, 0x4, R226 ;  /* 0x0000000402087825 */ /* 0x040fe200078e02e2 */
[----:B------:R2:W-:Y:S04]  /*19af0*/  STL.64 [R1+0x70], R4 ;  /* 0x0000700401007387 */ /* 0x0005e80000100a00 */
[----:B------:R-:W-:Y:S04]  /*19b00*/  STL.64 [R1+0x68], R10 ;  /* 0x0000680a01007387 */ /* 0x000fe80000100a00 */
[----:B------:R-:W4:Y:S01]  /*19b10*/  LDL.LU.64 R222, [R1+0x430] ;  /* 0x0004300001de7983 */ /* 0x000f220000300a00 */
[----:B-1----:R-:W-:-:S03]  /*19b20*/  IMAD.WIDE R6, R2, 0x4, R238 ;  /* 0x0000000402067825 */ /* 0x002fc600078e02ee */
[----:B------:R-:W-:Y:S04]  /*19b30*/  STL.64 [R1+0x60], R8 ;  /* 0x0000600801007387 */ /* 0x000fe80000100a00 */
[----:B------:R-:W4:Y:S04]  /*19b40*/  LDL.LU.64 R224, [R1+0x438] ;  /* 0x0004380001e07983 */ /* 0x000f280000300a00 */
[----:B------:R-:W-:Y:S04]  /*19b50*/  STL.64 [R1+0x58], R6 ;  /* 0x0000580601007387 */ /* 0x000fe80000100a00 */
[----:B------:R-:W4:Y:S04]  /*19b60*/  LDL.LU.64 R238, [R1+0x440] ;  /* 0x0004400001ee7983 */ /* 0x000f280000300a00 */
[----:B------:R2:W-:Y:S02]  /*19b70*/  LDGSTS.E [R244+0x29380], [R4.64], !P1 ;  /* 0x2938000004f47fae */ /* 0x0005e4000c921848 */
[----:B--2---:R-:W-:-:S02]  /*19b80*/  IMAD.WIDE R4, R2, 0x4, R240 ;  /* 0x0000000402047825 */ /* 0x004fc400078e02f0 */
[----:B------:R-:W2:Y:S01]  /*19b90*/  LDL.LU.64 R240, [R1+0x448] ;  /* 0x0004480001f07983 */ /* 0x000ea20000300a00 */
[C---:B------:R-:W-:Y:S02]  /*19ba0*/  IADD3 R0, R252.reuse, -0x98, RZ ;  /* 0xffffff68fc007810 */ /* 0x040fe40007ffe0ff */
[----:B------:R-:W-:Y:S02]  /*19bb0*/  IADD3 R3, R252, -0x9c, RZ ;  /* 0xffffff64fc037810 */ /* 0x000fe40007ffe0ff */
[----:B------:R-:W-:Y:S02]  /*19bc0*/  ISETP.GE.U32.AND P5, PT, R0, 0x7ffffee9, PT ;  /* 0x7ffffee90000780c */ /* 0x000fe40003fa6070 */
[----:B------:R-:W-:Y:S01]  /*19bd0*/  ISETP.GE.U32.AND P2, PT, R3, 0x7ffffee5, PT ;  /* 0x7ffffee50300780c */ /* 0x000fe20003f46070 */
[----:B------:R1:W-:Y:S10]  /*19be0*/  STL.64 [R1+0x50], R4 ;  /* 0x0000500401007387 */ /* 0x0003f40000100a00 */
[----:B------:R1:W-:Y:S04]  /*19bf0*/  LDGSTS.E [R244+0x29700], [R10.64], !P5 ;  /* 0x297000000af47fae */ /* 0x0003e8000e921848 */
[----:B------:R1:W-:Y:S04]  /*19c00*/  LDGSTS.E [R244+0x29780], [R8.64], !P5 ;  /* 0x2978000008f47fae */ /* 0x0003e8000e921848 */
[----:B------:R1:W-:Y:S04]  /*19c10*/  LDGSTS.E [R244+0x29b00], [R6.64], !P2 ;  /* 0x29b0000006f47fae */ /* 0x0003e8000d121848 */
[----:B------:R1:W-:Y:S02]  /*19c20*/  LDGSTS.E [R244+0x29b80], [R4.64], !P2 ;  /* 0x29b8000004f47fae */ /* 0x0003e4000d121848 */
[----:B-1----:R-:W-:-:S04]  /*19c30*/  IMAD.WIDE R4, R2, 0x4, R230 ;  /* 0x0000000402047825 */ /* 0x002fc800078e02e6 */
[C---:B------:R-:W-:Y:S01]  /*19c40*/  IMAD.WIDE R230, R2.reuse, 0x4, R232 ;  /* 0x0000000402e67825 */ /* 0x040fe200078e02e8 */
        /* <DEDUP_REMOVED lines=8> */
[----:B------:R-:W-:Y:S04]  /*19cd0*/  STL.64 [R1+0x21d8], R212 ;  /* 0x0021d8d401007387 */ /* 0x000fe80000100a00 */
[----:B------:R-:W-:Y:S01]  /*19ce0*/  STL.64 [R1+0x21e0], R210 ;  /* 0x0021e0d201007387 */ /* 0x000fe20000100a00 */
[----:B------:R-:W-:-:S03]  /*19cf0*/  IMAD.WIDE R192, R2, 0x4, R222 ;  /* 0x0000000402c07825 */ /* 0x000fc600078e02de */
[----:B------:R-:W4:Y:S01]  /*19d00*/  LDL.LU.64 R222, [R1+0x470] ;  /* 0x0004700001de7983 */ /* 0x000f220000300a00 */
[----:B------:R-:W-:-:S03]  /*19d10*/  IMAD.WIDE R190, R2, 0x4, R224 ;  /* 0x0000000402be7825 */ /* 0x000fc600078e02e0 */
[----:B------:R-:W4:Y:S01]  /*19d20*/  LDL.LU.64 R224, [R1+0x478] ;  /* 0x0004780001e07983 */ /* 0x000f220000300a00 */
[----:B------:R-:W-:-:S03]  /*19d30*/  IMAD.WIDE R184, R2, 0x4, R238 ;  /* 0x0000000402b87825 */ /* 0x000fc600078e02ee */
[----:B------:R-:W4:Y:S01]  /*19d40*/  LDL.LU.64 R238, [R1+0x488] ;  /* 0x0004880001ee7983 */ /* 0x000f220000300a00 */
[----:B--2---:R-:W-:-:S03]  /*19d50*/  IMAD.WIDE R182, R2, 0x4, R240 ;  /* 0x0000000402b67825 */ /* 0x004fc600078e02f0 */
        /* <DEDUP_REMOVED lines=40> */
[----:B------:R-:W-:Y:S04]  /*19fe0*/  STL.64 [R1+0x2260], R94 ;  /* 0x0022605e01007387 */ /* 0x000fe80000100a00 */
[----:B------:R-:W4:Y:S01]  /*19ff0*/  LDL.LU.64 R220, [R1+0x5c0] ;  /* 0x0005c00001dc7983 */ /* 0x000f220000300a00 */
[----:B------:R-:W-:-:S03]  /*1a000*/  IMAD.WIDE R86, R2, 0x4, R224 ;  /* 0x0000000402567825 */ /* 0x000fc600078e02e0 */
[----:B------:R-:W4:Y:S01]  /*1a010*/  LDL.LU.64 R224, [R1+0x5c8] ;  /* 0x0005c80001e07983 */ /* 0x000f220000300a00 */
[----:B------:R-:W-:-:S03]  /*1a020*/  IMAD.WIDE R80, R2, 0x4, R238 ;  /* 0x0000000402507825 */ /* 0x000fc600078e02ee */
[----:B------:R-:W4:Y:S01]  /*1a030*/  LDL.LU.64 R238, [R1+0x5d0] ;  /* 0x0005d00001ee7983 */ /* 0x000f220000300a00 */
[----:B--2---:R-:W-:-:S03]  /*1a040*/  IMAD.WIDE R62, R2, 0x4, R240 ;  /* 0x00000004023e7825 */ /* 0x004fc600078e02f0 */
[----:B------:R-:W2:Y:S01]  /*1a050*/  LDL.LU.64 R240, [R1+0x5d8] ;  /* 0x0005d80001f07983 */ /* 0x000ea20000300a00 */
[----:B------:R-:W-:-:S05]  /*1a060*/  IMAD.WIDE R88, R2, 0x4, R222 ;  /* 0x0000000402587825 */ /* 0x000fca00078e02de */
[----:B------:R-:W-:Y:S04]  /*1a070*/  STL.64 [R1+0x2268], R88 ;  /* 0x0022685801007387 */ /* 0x000fe80000100a00 */
[----:B------:R-:W-:Y:S04]  /*1a080*/  STL.64 [R1+0x2270], R86 ;  /* 0x0022705601007387 */ /* 0x000fe80000100a00 */
[----:B------:R-:W-:Y:S04]  /*1a090*/  STL.64 [R1+0x2278], R80 ;  /* 0x0022785001007387 */ /* 0x000fe80000100a00 */
[----:B------:R-:W-:Y:S04]  /*1a0a0*/  STL.64 [R1+0x2280], R62 ;  /* 0x0022803e01007387 */ /* 0x000fe80000100a00 */
[----:B------:R-:W2:Y:S01]  /*1a0b0*/  LDL.LU.64 R222, [R1+0x5e0] ;  /* 0x0005e00001de7983 */ /* 0x000ea20000300a00 */
[----:B------:R-:W-:-:S03]  /*1a0c0*/  IMAD.WIDE R50, R2, 0x4, R226 ;  /* 0x0000000402327825 */ /* 0x000fc600078e02e2 */
[----:B------:R-:W1:Y:S01]  /*1a0d0*/  LDL.LU.64 R226, [R1+0x5e8] ;  /* 0x0005e80001e27983 */ /* 0x000e620000300a00 */
        /* <DEDUP_REMOVED lines=14> */
[----:B--2---:R-:W-:-:S03]  /*1a1c0*/  IMAD.WIDE R12, R2, 0x4, R240 ;  /* 0x00000004020c7825 */ /* 0x004fc600078e02f0 */
[----:B------:R-:W2:Y:S01]  /*1a1d0*/  LDL.LU.64 R240, [R1+0x600] ;  /* 0x0006000001f07983 */ /* 0x000ea20000300a00 */
        /* <DEDUP_REMOVED lines=47> */
[----:B------:R1:W-:Y:S04]  /*1a4d0*/  LDGSTS.E [R244+0x2bf00], [R108.64], !P6 ;  /* 0x2bf000006cf47fae */ /* 0x0003e8000f121848 */
[----:B------:R1:W-:Y:S01]  /*1a4e0*/  LDGSTS.E [R244+0x2bf80], [R102.64], !P6 ;  /* 0x2bf8000066f47fae */ /* 0x0003e2000f121848 */
[----:B------:R-:W-:-:S03]  /*1a4f0*/  ISETP.GE.U32.AND P6, PT, R3, 0x7ffffea5, PT ;  /* 0x7ffffea50300780c */ /* 0x000fc60003fc6070 */
[----:B------:R1:W-:Y:S04]  /*1a500*/  LDGSTS.E [R244+0x2c300], [R96.64], !P3 ;  /* 0x2c30000060f47fae */ /* 0x0003e8000d921848 */
[----:B------:R1:W-:Y:S01]  /*1a510*/  LDGSTS.E [R244+0x2c380], [R94.64], !P3 ;  /* 0x2c3800005ef47fae */ /* 0x0003e2000d921848 */
[----:B------:R-:W-:-:S03]  /*1a520*/  IMAD.WIDE R18, R2, 0x4, R220 ;  /* 0x0000000402127825 */ /* 0x000fc600078e02dc */
[----:B------:R1:W-:Y:S04]  /*1a530*/  LDGSTS.E [R244+0x2c700], [R88.64], !P0 ;  /* 0x2c70000058f47fae */ /* 0x0003e8000c121848 */
[----:B------:R1:W-:Y:S04]  /*1a540*/  LDGSTS.E [R244+0x2c780], [R86.64], !P0 ;  /* 0x2c78000056f47fae */ /* 0x0003e8000c121848 */
[----:B------:R1:W-:Y:S01]  /*1a550*/  LDGSTS.E [R244+0x2cb00], [R80.64], !P1 ;  /* 0x2cb0000050f47fae */ /* 0x0003e2000c921848 */
[----:B------:R-:W-:-:S03]  /*1a560*/  IADD3 R0, R252, -0xe0, RZ ;  /* 0xffffff20fc007810 */ /* 0x000fc60007ffe0ff */
[----:B------:R1:W-:Y:S04]  /*1a570*/  LDGSTS.E [R244+0x2cb80], [R62.64], !P1 ;  /* 0x2cb800003ef47fae */ /* 0x0003e8000c921848 */
[----:B------:R1:W-:Y:S04]  /*1a580*/  LDGSTS.E [R244+0x2cf00], [R50.64], !P5 ;  /* 0x2cf0000032f47fae */ /* 0x0003e8000e921848 */
[----:B------:R1:W-:Y:S04]  /*1a590*/  LDGSTS.E [R244+0x2cf80], [R48.64], !P5 ;  /* 0x2cf8000030f47fae */ /* 0x0003e8000e921848 */
[----:B------:R1:W-:Y:S01]  /*1a5a0*/  LDGSTS.E [R244+0x2d300], [R46.64], !P2 ;  /* 0x2d3000002ef47fae */ /* 0x0003e2000d121848 */
[----:B------:R-:W-:-:S03]  /*1a5b0*/  ISETP.GE.U32.AND P3, PT, R0, 0x7ffffea1, PT ;  /* 0x7ffffea10000780c */ /* 0x000fc60003f66070 */
[----:B------:R1:W-:Y:S01]  /*1a5c0*/  LDGSTS.E [R244+0x2d380], [R44.64], !P2 ;  /* 0x2d3800002cf47fae */ /* 0x0003e2000d121848 */
[----:B------:R-:W-:-:S03]  /*1a5d0*/  IMAD.WIDE R6, R2, 0x4, R222 ;  /* 0x0000000402067825 */ /* 0x000fc600078e02de */
[----:B------:R1:W-:Y:S04]  /*1a5e0*/  LDGSTS.E [R244+0x2d700], [R18.64], !P4 ;  /* 0x2d70000012f47fae */ /* 0x0003e8000e121848 */
[----:B------:R-:W-:Y:S04]  /*1a5f0*/  STL.64 [R1+0x22a8], R18 ;  /* 0x0022a81201007387 */ /* 0x000fe80000100a00 */
[----:B------:R2:W-:Y:S04]  /*1a600*/  LDGSTS.E [R244+0x2d780], [R16.64], !P4 ;  /* 0x2d78000010f47fae */ /* 0x0005e8000e121848 */
[----:B------:R-:W-:Y:S01]  /*1a610*/  STL.64 [R1+0x22b0], R16 ;  /* 0x0022b01001007387 */ /* 0x000fe20000100a00 */
[----:B-1----:R-:W-:-:S03]  /*1a620*/  IMAD.WIDE R4, R2, 0x4, R226 ;  /* 0x0000000402047825 */ /* 0x002fc600078e02e2 */
[----:B------:R1:W-:Y:S04]  /*1a630*/  LDGSTS.E [R244+0x2db00], [R14.64], !P6 ;  /* 0x2db000000ef47fae */ /* 0x0003e8000f121848 */
[----:B------:R1:W-:Y:S04]  /*1a640*/  STL.64 [R1+0x22b8], R14 ;  /* 0x0022b80e01007387 */ /* 0x0003e80000100a00 */
[----:B------:R3:W-:Y:S04]  /*1a650*/  LDGSTS.E [R244+0x2db80], [R12.64], !P6 ;  /* 0x2db800000cf47fae */ /* 0x0007e8000f121848 */
[----:B------:R3:W-:Y:S01]  /*1a660*/  STL.64 [R1+0x22c0], R12 ;  /* 0x0022c00c01007387 */ /* 0x0007e20000100a00 */
[----:B-1----:R-:W-:-:S03]  /*1a670*/  IMAD.WIDE R14, R2, 0x4, R232 ;  /* 0x00000004020e7825 */ /* 0x002fc600078e02e8 */
[----:B------:R1:W-:Y:S01]  /*1a680*/  STL.64 [R1+0x22c8], R6 ;  /* 0x0022c80601007387 */ /* 0x0003e20000100a00 */
[----:B------:R-:W-:-:S03]  /*1a690*/  IADD3 R3, R252, -0xe4, RZ ;  /* 0xffffff1cfc037810 */ /* 0x000fc60007ffe0ff */
[----:B------:R-:W-:Y:S01]  /*1a6a0*/  STL.64 [R1+0x398], R14 ;  /* 0x0003980e01007387 */ /* 0x000fe20000100a00 */
[----:B------:R-:W-:Y:S02]  /*1a6b0*/  IADD3 R0, R252, -0xe8, RZ ;  /* 0xffffff18fc007810 */ /* 0x000fe40007ffe0ff */
[----:B------:R-:W-:Y:S01]  /*1a6c0*/  ISETP.GE.U32.AND P0, PT, R3, 0x7ffffe9d, PT ;  /* 0x7ffffe9d0300780c */ /* 0x000fe20003f06070 */
[----:B------:R1:W-:Y:S01]  /*1a6d0*/  LDGSTS.E [R244+0x2df00], [R6.64], !P3 ;  /* 0x2df0000006f47fae */ /* 0x0003e2000d921848 */
[----:B------:R-:W-:-:S03]  /*1a6e0*/  ISETP.GE.U32.AND P1, PT, R0, 0x7ffffe99, PT ;  /* 0x7ffffe990000780c */ /* 0x000fc60003f26070 */
[----:B------:R2:W-:Y:S08]  /*1a6f0*/  LDGSTS.E [R244+0x2df80], [R4.64], !P3 ;  /* 0x2df8000004f47fae */ /* 0x0005f0000d921848 */
[----:B------:R1:W-:Y:S01]  /*1a700*/  LDGSTS.E [R244+0x2e300], [R14.64], !P0 ;  /* 0x2e3000000ef47fae */ /* 0x0003e2000c121848 */
[----:B---3--:R-:W-:-:S05]  /*1a710*/  IMAD.WIDE R12, R2, 0x4, R234 ;  /* 0x00000004020c7825 */ /* 0x008fca00078e02ea */
[----:B------:R-:W-:Y:S04]  /*1a720*/  STL.64 [R1+0x3b0], R12 ;  /* 0x0003b00c01007387 */ /* 0x000fe80000100a00 */
[----:B------:R2:W-:Y:S04]  /*1a730*/  STL.64 [R1+0x22d0], R4 ;  /* 0x0022d00401007387 */ /* 0x0005e80000100a00 */
[----:B------:R-:W3:Y:S01]  /*1a740*/  LDL.LU.64 R226, [R1+0x5f8] ;  /* 0x0005f80001e27983 */ /* 0x000ee20000300a00 */
[----:B----4-:R-:W-:-:S03]  /*1a750*/  IMAD.WIDE R10, R2, 0x4, R236 ;  /* 0x00000004020a7825 */ /* 0x010fc600078e02ec */
[----:B------:R-:W4:Y:S04]  /*1a760*/  LDL.LU.64 R232, [R1+0x5f0] ;  /* 0x0005f00001e87983 */ /* 0x000f280000300a00 */
[----:B------:R-:W-:Y:S01]  /*1a770*/  STL.64 [R1+0x3c8], R10 ;  /* 0x0003c80a01007387 */ /* 0x000fe20000100a00 */
[----:B------:R-:W-:Y:S02]  /*1a780*/  LOP3.LUT R236, R242, 0x1f, RZ, 0xc0, !PT ;  /* 0x0000001ff2ec7812 */ /* 0x000fe400078ec0ff */
[----:B------:R-:W-:Y:S01]  /*1a790*/  LOP3.LUT R242, R243, 0x20, RZ, 0xfc, !PT ;  /* 0x00000020f3f27812 */ /* 0x000fe200078efcff */
[----:B------:R-:W-:Y:S01]  /*1a7a0*/  IMAD.MOV.U32 R243, RZ, RZ, 0x7f ;  /* 0x0000007ffff37424 */ /* 0x000fe200078e00ff */
[----:B------:R-:W-:Y:S01]  /*1a7b0*/  IADD3 R234, R252, -0x80, RZ ;  /* 0xffffff80fcea7810 */ /* 0x000fe20007ffe0ff */
[----:B------:R1:W-:Y:S04]  /*1a7c0*/  LDGSTS.E [R244+0x2e380], [R12.64], !P0 ;  /* 0x2e3800000cf47fae */ /* 0x0003e8000c121848 */
[----:B------:R1:W-:Y:S01]  /*1a7d0*/  LDGSTS.E [R244+0x2e700], [R10.64], !P1 ;  /* 0x2e7000000af47fae */ /* 0x0003e2000c921848 */
[----:B------:R-:W-:Y:S01]  /*1a7e0*/  IADD3 R235, R243, c[0x0][0x180], RZ ;  /* 0x00006000f3eb7a10 */ /* 0x000fe20007ffe0ff */
[----:B------:R-:W-:-:S04]  /*1a7f0*/  IMAD.WIDE R8, R2, 0x4, R224 ;  /* 0x0000000402087825 */ /* 0x000fc800078e02e0 */
[C---:B-1----:R-:W-:Y:S01]  /*1a800*/  IMAD.WIDE R6, R2.reuse, 0x4, R238 ;  /* 0x0000000402067825 */ /* 0x042fe200078e02ee */
[----:B------:R1:W-:Y:S04]  /*1a810*/  STL.64 [R1+0x3e0], R8 ;  /* 0x0003e00801007387 */ /* 0x0003e80000100a00 */
[----:B------:R3:W-:Y:S04]  /*1a820*/  STL.64 [R1+0x3f0], R6 ;  /* 0x0003f00601007387 */ /* 0x0007e80000100a00 */
[----:B------:R-:W4:Y:S04]  /*1a830*/  LDL.LU.64 R238, [R1+0x9c8] ;  /* 0x0009c80001ee7983 */ /* 0x000f280000300a00 */
[----:B------:R1:W-:Y:S01]  /*1a840*/  LDGSTS.E [R244+0x2e780], [R8.64], !P1 ;  /* 0x2e78000008f47fae */ /* 0x0003e2000c921848 */
[----:B--2---:R-:W-:-:S05]  /*1a850*/  IMAD.WIDE R4, R2, 0x4, R240 ;  /* 0x0000000402047825 */ /* 0x004fca00078e02f0 */
[----:B------:R4:W-:Y:S04]  /*1a860*/  STL.64 [R1+0x3f8], R4 ;  /* 0x0003f80401007387 */ /* 0x0009e80000100a00 */
[----:B------:R-:W2:Y:S01]  /*1a870*/  LDL.LU.64 R240, [R1+0x9d8] ;  /* 0x0009d80001f07983 */ /* 0x000ea20000300a00 */
[----:B------:R-:W-:-:S03]  /*1a880*/  ISETP.GE.AND P1, PT, R242, R234, PT ;  /* 0x000000eaf200720c */ /* 0x000fc60003f26270 */
[----:B------:R-:W2:Y:S01]  /*1a890*/  LDL.LU.64 R242, [R1+0x9e8] ;  /* 0x0009e80001f27983 */ /* 0x000ea20000300a00 */
[----:B------:R-:W-:-:S04]  /*1a8a0*/  IADD3 R3, R252, -0xec, RZ ;  /* 0xffffff14fc037810 */ /* 0x000fc80007ffe0ff */
[----:B------:R-:W-:Y:S02]  /*1a8b0*/  ISETP.GE.U32.AND P5, PT, R3, 0x7ffffe95, PT ;  /* 0x7ffffe950300780c */ /* 0x000fe40003fa6070 */
[----:B------:R-:W-:Y:S02]  /*1a8c0*/  IADD3 R3, R252, -0xf4, RZ ;  /* 0xffffff0cfc037810 */ /* 0x000fe40007ffe0ff */
[C---:B------:R-:W-:Y:S02]  /*1a8d0*/  ISETP.GE.AND P0, PT, R236.reuse, R234, PT ;  /* 0x000000eaec00720c */ /* 0x040fe40003f06270 */
[----:B------:R-:W-:Y:S02]  /*1a8e0*/  LOP3.LUT R237, R236, 0x40, RZ, 0xfc, !PT ;  /* 0x00000040eced7812 */ /* 0x000fe400078efcff */
[----:B------:R-:W-:Y:S02]  /*1a8f0*/  ISETP.GE.U32.AND P4, PT, R3, 0x7ffffe8d, PT ;  /* 0x7ffffe8d0300780c */ /* 0x000fe40003f86070 */
[----:B------:R-:W-:-:S03]  /*1a900*/  SEL R3, RZ, 0x4, P0 ;  /* 0x00000004ff037807 */ /* 0x000fc60000000000 */
[----:B------:R3:W-:Y:S01]  /*1a910*/  LDGSTS.E [R244+0x2eb00], [R6.64], !P5 ;  /* 0x2eb0000006f47fae */ /* 0x0007e2000e921848 */
[----:B------:R-:W-:-:S03]  /*1a920*/  ISETP.GE.AND P0, PT, R237, R234, PT ;  /* 0x000000eaed00720c */ /* 0x000fc60003f06270 */
[----:B------:R4:W-:Y:S01]  /*1a930*/  LDGSTS.E [R244+0x2eb80], [R4.64], !P5 ;  /* 0x2eb8000004f47fae */ /* 0x0009e2000e921848 */
[----:B------:R-:W-:Y:S02]  /*1a940*/  ISETP.GT.AND P5, PT, R235, 0xff, PT ;  /* 0x000000ffeb00780c */ /* 0x000fe40003fa4270 */
[----:B------:R-:W-:Y:S02]  /*1a950*/  LOP3.LUT R235, R236, 0x60, RZ, 0xfc, !PT ;  /* 0x00000060eceb7812 */ /* 0x000fe400078efcff */
[----:B------:R-:W2:Y:S01]  /*1a960*/  LDL.LU.64 R236, [R1+0x9f0] ;  /* 0x0009f00001ec7983 */ /* 0x000ea20000300a00 */
[----:B------:R-:W-:-:S04]  /*1a970*/  IADD3 R0, R252, -0xf0, RZ ;  /* 0xffffff10fc007810 */ /* 0x000fc80007ffe0ff */
[----:B------:R-:W-:Y:S02]  /*1a980*/  ISETP.GE.U32.AND P2, PT, R0, 0x7ffffe91, PT ;  /* 0x7ffffe910000780c */ /* 0x000fe40003f46070 */
[----:B------:R-:W-:-:S04]  /*1a990*/  IADD3 R0, R252, -0xf8, RZ ;  /* 0xffffff08fc007810 */ /* 0x000fc80007ffe0ff */
[----:B------:R-:W-:Y:S02]  /*1a9a0*/  ISETP.GE.U32.AND P6, PT, R0, 0x7ffffe89, PT ;  /* 0x7ffffe890000780c */ /* 0x000fe40003fc6070 */
[----:B------:R-:W-:-:S04]  /*1a9b0*/  IADD3 R0, R252, -0xfc, RZ ;  /* 0xffffff04fc007810 */ /* 0x000fc80007ffe0ff */
[----:B------:R-:W-:Y:S02]  /*1a9c0*/  ISETP.GE.U32.AND P3, PT, R0, 0x7ffffe85, PT ;  /* 0x7ffffe850000780c */ /* 0x000fe40003f66070 */
[----:B------:R-:W-:Y:S02]  /*1a9d0*/  SEL R0, RZ, 0x4, P1 ;  /* 0x00000004ff007807 */ /* 0x000fe40000800000 */
[----:B------:R-:W-:Y:S02]  /*1a9e0*/  ISETP.GE.AND P1, PT, R235, R234, PT ;  /* 0x000000eaeb00720c */ /* 0x000fe40003f26270 */
[----:B------:R-:W2:Y:S01]  /*1a9f0*/  LDL.LU.64 R234, [R1+0xa00] ;  /* 0x000a000001ea7983 */ /* 0x000ea20000300a00 */
[----:B------:R-:W-:Y:S01]  /*1aa00*/  ULDC UR4, c[0x0][0x18c] ;  /* 0x0000630000047ab9 */ /* 0x000fe20000000800 */
[----:B------:R-:W-:Y:S01]  /*1aa10*/  SEL R3, R3, RZ, P5 ;  /* 0x000000ff03037207 */ /* 0x000fe20002800000 */
[----:B------:R-:W-:Y:S01]  /*1aa20*/  USHF.L.U32 UR4, UR4, 0x7, URZ ;  /* 0x0000000704047899 */ /* 0x000fe2000800063f */
[----:B------:R-:W-:-:S02]  /*1aa30*/  SEL R0, R0, RZ, P5 ;  /* 0x000000ff00007207 */ /* 0x000fc40002800000 */
[----:B-1----:R-:W-:Y:S02]  /*1aa40*/  SEL R8, RZ, 0x4, P0 ;  /* 0x00000004ff087807 */ /* 0x002fe40000000000 */
[----:B------:R-:W-:Y:S02]  /*1aa50*/  ISETP.NE.U32.AND P0, PT, R3, RZ, PT ;  /* 0x000000ff0300720c */ /* 0x000fe40003f05070 */
[----:B------:R-:W-:Y:S02]  /*1aa60*/  SEL R3, RZ, 0x4, P1 ;  /* 0x00000004ff037807 */ /* 0x000fe40000800000 */
[----:B------:R-:W-:Y:S02]  /*1aa70*/  ISETP.NE.U32.AND P1, PT, R0, RZ, PT ;  /* 0x000000ff0000720c */ /* 0x000fe40003f25070 */
[----:B------:R-:W-:Y:S01]  /*1aa80*/  MOV R0, UR4 ;  /* 0x0000000400007c02 */ /* 0x000fe20008000f00 */
[----:B---3--:R-:W-:-:S04]  /*1aa90*/  IMAD.WIDE R6, R2, 0x4, R226 ;  /* 0x0000000402067825 */ /* 0x008fc800078e02e2 */
[----:B----4-:R-:W-:Y:S01]  /*1aaa0*/  IMAD.WIDE R4, R2, 0x4, R232 ;  /* 0x0000000402047825 */ /* 0x010fe200078e02e8 */
[----:B------:R1:W-:Y:S04]  /*1aab0*/  STL.64 [R1+0x400], R6 ;  /* 0x0004000601007387 */ /* 0x0003e80000100a00 */
[----:B------:R2:W-:Y:S04]  /*1aac0*/  STL.64 [R1+0x408], R4 ;  /* 0x0004080401007387 */ /* 0x0005e80000100a00 */
[----:B------:R-:W3:Y:S04]  /*1aad0*/  LDL.LU.64 R232, [R1+0x9f8] ;  /* 0x0009f80001e87983 */ /* 0x000ee80000300a00 */
[----:B------:R1:W-:Y:S04]  /*1aae0*/  LDGSTS.E [R244+0x2ef00], [R6.64], !P2 ;  /* 0x2ef0000006f47fae */ /* 0x0003e8000d121848 */
[----:B------:R2:W-:Y:S01]  /*1aaf0*/  LDGSTS.E [R244+0x2ef80], [R4.64], !P2 ;  /* 0x2ef8000004f47fae */ /* 0x0005e2000d121848 */
[----:B-1----:R-:W-:-:S03]  /*1ab00*/  IMAD.WIDE R6, R0, 0x4, R238 ;  /* 0x0000000400067825 */ /* 0x002fc600078e02ee */
[----:B------:R-:W4:Y:S04]  /*1ab10*/  LDL.LU.64 R238, [R1+0x9a0] ;  /* 0x0009a00001ee7983 */ /* 0x000f280000300a00 */
[----:B------:R-:W-:Y:S04]  /*1ab20*/  STL.64 [R1+0x450], R6 ;  /* 0x0004500601007387 */ /* 0x000fe80000100a00 */
[----:B------:R-:W4:Y:S01]  /*1ab30*/  LDL.LU.64 R150, [R1+0xa20] ;  /* 0x000a200001967983 */ /* 0x000f220000300a00 */
[----:B--2---:R-:W-:-:S03]  /*1ab40*/  IMAD.WIDE R4, R0, 0x4, R240 ;  /* 0x0000000400047825 */ /* 0x004fc600078e02f0 */
[----:B------:R-:W2:Y:S04]  /*1ab50*/  LDL.LU.64 R240, [R1+0xa18] ;  /* 0x000a180001f07983 */ /* 0x000ea80000300a00 */
[----:B------:R1:W-:Y:S04]  /*1ab60*/  STL.64 [R1+0x458], R4 ;  /* 0x0004580401007387 */ /* 0x0003e80000100a00 */
[----:B------:R-:W2:Y:S04]  /*1ab70*/  LDL.LU.64 R152, [R1+0x9a8] ;  /* 0x0009a80001987983 */ /* 0x000ea80000300a00 */
[----:B------:R-:W2:Y:S01]  /*1ab80*/  LDL.LU.64 R154, [R1+0x9b0] ;  /* 0x0009b000019a7983 */ /* 0x000ea20000300a00 */
[----:B-1----:R-:W-:-:S05]  /*1ab90*/  IMAD.WIDE R4, R0, 0x4, R242 ;  /* 0x0000000400047825 */ /* 0x002fca00078e02f2 */
[----:B------:R1:W-:Y:S04]  /*1aba0*/  STL.64 [R1+0x460], R4 ;  /* 0x0004600401007387 */ /* 0x0003e80000100a00 */
[----:B------:R-:W2:Y:S04]  /*1abb0*/  LDL.LU.64 R242, [R1+0xa40] ;  /* 0x000a400001f27983 */ /* 0x000ea80000300a00 */
[----:B------:R-:W2:Y:S01]  /*1abc0*/  LDL.LU.64 R156, [R1+0xa38] ;  /* 0x000a3800019c7983 */ /* 0x000ea20000300a00 */
[----:B-1----:R-:W-:-:S03]  /*1abd0*/  IMAD.WIDE R4, R0, 0x4, R236 ;  /* 0x0000000400047825 */ /* 0x002fc600078e02ec */
[----:B------:R-:W2:Y:S04]  /*1abe0*/  LDL.LU.64 R158, [R1+0x9b8] ;  /* 0x0009b800019e7983 */ /* 0x000ea80000300a00 */
[----:B------:R1:W-:Y:S04]  /*1abf0*/  STL.64 [R1+0x468], R4 ;  /* 0x0004680401007387 */ /* 0x0003e80000100a00 */
[----:B------:R-:W2:Y:S04]  /*1ac00*/  LDL.LU.64 R160, [R1+0x9c0] ;  /* 0x0009c00001a07983 */ /* 0x000ea80000300a00 */
[----:B------:R-:W2:Y:S04]  /*1ac10*/  LDL.LU.64 R162, [R1+0xa60] ;  /* 0x000a600001a27983 */ /* 0x000ea80000300a00 */
[----:B------:R-:W2:Y:S04]  /*1ac20*/  LDL.LU.64 R196, [R1+0xa58] ;  /* 0x000a580001c47983 */ /* 0x000ea80000300a00 */
[----:B------:R-:W2:Y:S04]  /*1ac30*/  LDL.LU.64 R198, [R1+0x9d0] ;  /* 0x0009d00001c67983 */ /* 0x000ea80000300a00 */
[----:B------:R-:W2:Y:S04]  /*1ac40*/  LDL.LU.64 R200, [R1+0x9e0] ;  /* 0x0009e00001c87983 */ /* 0x000ea80000300a00 */
[----:B------:R-:W2:Y:S04]  /*1ac50*/  LDL.LU.64 R202, [R1+0xa70] ;  /* 0x000a700001ca7983 */ /* 0x000ea80000300a00 */
[----:B------:R-:W2:Y:S01]  /*1ac60*/  LDL.LU.64 R236, [R1+0xa68] ;  /* 0x000a680001ec7983 */ /* 0x000ea20000300a00 */
[----:B-1----:R-:W-:-:S03]  /*1ac70*/  IMAD.WIDE R4, R0, 0x4, R234 ;  /* 0x0000000400047825 */ /* 0x002fc600078e02ea */
[----:B------:R-:W2:Y:S04]  /*1ac80*/  LDL.LU.64 R204, [R1+0xa08] ;  /* 0x000a080001cc7983 */ /* 0x000ea80000300a00 */
[----:B------:R-:W2:Y:S04]  /*1ac90*/  LDL.LU.64 R206, [R1+0xa10] ;  /* 0x000a100001ce7983 */ /* 0x000ea80000300a00 */
[----:B------:R3:W-:Y:S04]  /*1aca0*/  STL.64 [R1+0x470], R4 ;  /* 0x0004700401007387 */ /* 0x0007e80000100a00 */
[----:B------:R-:W2:Y:S04]  /*1acb0*/  LDL.LU.64 R216, [R1+0xa90] ;  /* 0x000a900001d87983 */ /* 0x000ea80000300a00 */
[----:B------:R-:W2:Y:S04]  /*1acc0*/  LDL.LU.64 R218, [R1+0xa88] ;  /* 0x000a880001da7983 */ /* 0x000ea80000300a00 */
[----:B------:R-:W2:Y:S04]  /*1acd0*/  LDL.LU.64 R220, [R1+0xa28] ;  /* 0x000a280001dc7983 */ /* 0x000ea80000300a00 */
[----:B------:R-:W2:Y:S04]  /*1ace0*/  LDL.LU.64 R222, [R1+0xa30] ;  /* 0x000a300001de7983 */ /* 0x000ea80000300a00 */
[----:B------:R-:W2:Y:S04]  /*1acf0*/  LDL.LU.64 R224, [R1+0xac0] ;  /* 0x000ac00001e07983 */ /* 0x000ea80000300a00 */
[----:B------:R-:W2:Y:S01]  /*1ad00*/  LDL.LU.64 R234, [R1+0xab8] ;  /* 0x000ab80001ea7983 */ /* 0x000ea20000300a00 */
[----:B------:R-:W-:-:S03]  /*1ad10*/  IMAD.WIDE R6, R0, 0x4, R246 ;  /* 0x0000000400067825 */ /* 0x000fc600078e02f6 */
[----:B------:R-:W2:Y:S01]  /*1ad20*/  LDL.LU.64 R226, [R1+0xa48] ;  /* 0x000a480001e27983 */ /* 0x000ea20000300a00 */
[----:B------:R-:W-:Y:S02]  /*1ad30*/  SEL R8, R8, RZ, P5 ;  /* 0x000000ff08087207 */ /* 0x000fe40002800000 */
[----:B------:R-:W-:Y:S02]  /*1ad40*/  SEL R3, R3, RZ, P5 ;  /* 0x000000ff03037207 */ /* 0x000fe40002800000 */
[----:B------:R-:W-:Y:S01]  /*1ad50*/  ISETP.NE.U32.AND P5, PT, R8, RZ, PT ;  /* 0x000000ff0800720c */ /* 0x000fe20003fa5070 */
[C---:B---3--:R-:W-:Y:S02]  /*1ad60*/  IMAD.WIDE R4, R0.reuse, 0x4, R232 ;  /* 0x0000000400047825 */ /* 0x048fe400078e02e8 */
[----:B------:R-:W3:Y:S04]  /*1ad70*/  LDL.LU.64 R232, [R1+0xa50] ;  /* 0x000a500001e87983 */ /* 0x000ee80000300a00 */
[----:B------:R4:W-:Y:S02]  /*1ad80*/  STL.64 [R1+0x478], R4 ;  /* 0x0004780401007387 */ /* 0x0009e40000100a00 */
[----:B----4-:R-:W-:-:S02]  /*1ad90*/  IMAD.WIDE R4, R0, 0x4, R238 ;  /* 0x0000000400047825 */ /* 0x010fc400078e02ee */
[----:B------:R-:W4:Y:S04]  /*1ada0*/  LDL.LU.64 R238, [R1+0xaf0] ;  /* 0x000af00001ee7983 */ /* 0x000f280000300a00 */
[----:B------:R1:W-:Y:S04]  /*1adb0*/  STL.64 [R1+0x488], R6 ;  /* 0x0004880601007387 */ /* 0x0003e80000100a00 */
[----:B------:R2:W-:Y:S01]  /*1adc0*/  STL.64 [R1+0x490], R4 ;  /* 0x0004900401007387 */ /* 0x0005e20000100a00 */
[----:B-1----:R-:W-:-:S04]  /*1add0*/  IMAD.WIDE R6, R0, 0x4, R150 ;  /* 0x0000000400067825 */ /* 0x002fc800078e0296 */
[C---:B--2---:R-:W-:Y:S02]  /*1ade0*/  IMAD.WIDE R4, R0.reuse, 0x4, R240 ;  /* 0x0000000400047825 */ /* 0x044fe400078e02f0 */
[----:B------:R-:W2:Y:S02]  /*1adf0*/  LDL.LU.64 R240, [R1+0xae8] ;  /* 0x000ae80001f07983 */ /* 0x000ea40000300a00 */
[C---:B------:R-:W-:Y:S02]  /*1ae00*/  IMAD.WIDE R8, R0.reuse, 0x4, R152 ;  /* 0x0000000400087825 */ /* 0x040fe400078e0298 */
[----:B------:R-:W-:Y:S04]  /*1ae10*/  STL.64 [R1+0x498], R6 ;  /* 0x0004980601007387 */ /* 0x000fe80000100a00 */
[----:B------:R1:W-:Y:S04]  /*1ae20*/  STL.64 [R1+0x4a0], R4 ;  /* 0x0004a00401007387 */ /* 0x0003e80000100a00 */
[----:B------:R1:W-:Y:S02]  /*1ae30*/  STL.64 [R1+0x4a8], R8 ;  /* 0x0004a80801007387 */ /* 0x0003e40000100a00 */
[----:B-1----:R-:W-:-:S02]  /*1ae40*/  IMAD.WIDE R4, R0, 0x4, R242 ;  /* 0x0000000400047825 */ /* 0x002fc400078e02f2 */
[----:B------:R-:W2:Y:S02]  /*1ae50*/  LDL.LU.64 R242, [R1+0xae0] ;  /* 0x000ae00001f27983 */ /* 0x000ea40000300a00 */
[----:B------:R-:W-:-:S04]  /*1ae60*/  IMAD.WIDE R6, R0, 0x4, R154 ;  /* 0x0000000400067825 */ /* 0x000fc800078e029a */
[C---:B------:R-:W-:Y:S01]  /*1ae70*/  IMAD.WIDE R8, R0.reuse, 0x4, R156 ;  /* 0x0000000400087825 */ /* 0x040fe200078e029c */
[----:B------:R1:W-:Y:S04]  /*1ae80*/  STL.64 [R1+0x4c0], R6 ;  /* 0x0004c00601007387 */ /* 0x0003e80000100a00 */
[----:B------:R1:W-:Y:S04]  /*1ae90*/  STL.64 [R1+0x4d0], R4 ;  /* 0x0004d00401007387 */ /* 0x0003e80000100a00 */
[----:B------:R1:W-:Y:S02]  /*1aea0*/  STL.64 [R1+0x4e8], R8 ;  /* 0x0004e80801007387 */ /* 0x0003e40000100a00 */
[----:B-1----:R-:W-:-:S04]  /*1aeb0*/  IMAD.WIDE R6, R0, 0x4, R158 ;  /* 0x0000000400067825 */ /* 0x002fc800078e029e */
[C---:B------:R-:W-:Y:S01]  /*1aec0*/  IMAD.WIDE R4, R0.reuse, 0x4, R160 ;  /* 0x0000000400047825 */ /* 0x040fe200078e02a0 */
[----:B------:R1:W-:Y:S03]  /*1aed0*/  STL.64 [R1+0x510], R6 ;  /* 0x0005100601007387 */ /* 0x0003e60000100a00 */
[C---:B------:R-:W-:Y:S01]  /*1aee0*/  IMAD.WIDE R8, R0.reuse, 0x4, R162 ;  /* 0x0000000400087825 */ /* 0x040fe200078e02a2 */
[----:B------:R1:W-:Y:S04]  /*1aef0*/  STL.64 [R1+0x528], R4 ;  /* 0x0005280401007387 */ /* 0x0003e80000100a00 */
[----:B------:R1:W-:Y:S02]  /*1af00*/  STL.64 [R1+0x540], R8 ;  /* 0x0005400801007387 */ /* 0x0003e40000100a00 */
[----:B-1----:R-:W-:-:S04]  /*1af10*/  IMAD.WIDE R6, R0, 0x4, R196 ;  /* 0x0000000400067825 */ /* 0x002fc800078e02c4 */
[C---:B------:R-:W-:Y:S01]  /*1af20*/  IMAD.WIDE R4, R0.reuse, 0x4, R198 ;  /* 0x0000000400047825 */ /* 0x040fe200078e02c6 */
[----:B------:R-:W-:Y:S03]  /*1af30*/  STL.64 [R1+0x9a0], R6 ;  /* 0x0009a00601007387 */ /* 0x000fe60000100a00 */
[C---:B------:R-:W-:Y:S01]  /*1af40*/  IMAD.WIDE R8, R0.reuse, 0x4, R200 ;  /* 0x0000000400087825 */ /* 0x040fe200078e02c8 */
        /* <DEDUP_REMOVED lines=14> */
[----:B------:R-:W-:Y:S01]  /*1b030*/  STL.64 [R1+0x9e0], R8 ;  /* 0x0009e00801007387 */ /* 0x000fe20000100a00 */
[----:B-1----:R-:W-:-:S04]  /*1b040*/  IMAD.WIDE R6, R0, 0x4, R220 ;  /* 0x0000000400067825 */ /* 0x002fc800078e02dc */
[C---:B------:R-:W-:Y:S01]  /*1b050*/  IMAD.WIDE R4, R0.reuse, 0x4, R222 ;  /* 0x0000000400047825 */ /* 0x040fe200078e02de */
[----:B------:R-:W-:Y:S03]  /*1b060*/  STL.64 [R1+0x9e8], R6 ;  /* 0x0009e80601007387 */ /* 0x000fe60000100a00 */
[C---:B------:R-:W-:Y:S01]  /*1b070*/  IMAD.WIDE R134, R0.reuse, 0x4, R234 ;  /* 0x0000000400867825 */ /* 0x040fe200078e02ea */
[----:B------:R4:W-:Y:S04]  /*1b080*/  STL.64 [R1+0x9f0], R4 ;  /* 0x0009f00401007387 */ /* 0x0009e80000100a00 */
[----:B------:R-:W2:Y:S01]  /*1b090*/  LDL.LU.64 R234, [R1+0xb20] ;  /* 0x000b200001ea7983 */ /* 0x000ea20000300a00 */
[----:B------:R-:W-:-:S05]  /*1b0a0*/  IMAD.WIDE R128, R0, 0x4, R224 ;  /* 0x0000000400807825 */ /* 0x000fca00078e02e0 */
[----:B------:R-:W-:Y:S01]  /*1b0b0*/  STL.64 [R1+0x9f8], R128 ;  /* 0x0009f88001007387 */ /* 0x000fe20000100a00 */
[----:B------:R-:W-:-:S03]  /*1b0c0*/  IMAD.WIDE R136, R0, 0x4, R226 ;  /* 0x0000000400887825 */ /* 0x000fc600078e02e2 */
[----:B------:R-:W-:Y:S04]  /*1b0d0*/  STL.64 [R1+0x22d8], R128 ;  /* 0x0022d88001007387 */ /* 0x000fe80000100a00 */
[----:B------:R-:W-:Y:S04]  /*1b0e0*/  STL.64 [R1+0xa00], R134 ;  /* 0x000a008601007387 */ /* 0x000fe80000100a00 */
[----:B------:R-:W-:Y:S01]  /*1b0f0*/  STL.64 [R1+0x22e0], R134 ;  /* 0x0022e08601007387 */ /* 0x000fe20000100a00 */
[----:B---3--:R-:W-:-:S04]  /*1b100*/  IMAD.WIDE R166, R0, 0x4, R232 ;  /* 0x0000000400a67825 */ /* 0x008fc800078e02e8 */
[----:B----4-:R-:W-:-:S05]  /*1b110*/  IMAD.WIDE R4, R0, 0x4, R238 ;  /* 0x0000000400047825 */ /* 0x010fca00078e02ee */
[----:B------:R2:W-:Y:S04]  /*1b120*/  STL.64 [R1+0xa18], R4 ;  /* 0x000a180401007387 */ /* 0x0005e80000100a00 */
[----:B------:R-:W3:Y:S04]  /*1b130*/  LDL.LU.64 R232, [R1+0xb18] ;  /* 0x000b180001e87983 */ /* 0x000ee80000300a00 */
[----:B------:R-:W-:Y:S01]  /*1b140*/  STL.64 [R1+0xa08], R136 ;  /* 0x000a088801007387 */ /* 0x000fe20000100a00 */
[----:B--2---:R-:W-:-:S05]  /*1b150*/  IMAD.WIDE R4, R0, 0x4, R240 ;  /* 0x0000000400047825 */ /* 0x004fca00078e02f0 */
[----:B------:R1:W-:Y:S04]  /*1b160*/  STL.64 [R1+0xa20], R4 ;  /* 0x000a200401007387 */ /* 0x0003e80000100a00 */
[----:B------:R-:W-:Y:S04]  /*1b170*/  STL.64 [R1+0x22e8], R136 ;  /* 0x0022e88801007387 */ /* 0x000fe80000100a00 */
[----:B------:R-:W2:Y:S04]  /*1b180*/  LDL.LU.64 R148, [R1+0xa78] ;  /* 0x000a780001947983 */ /* 0x000ea80000300a00 */
[----:B------:R-:W4:Y:S01]  /*1b190*/  LDL.LU.64 R238, [R1+0xa80] ;  /* 0x000a800001ee7983 */ /* 0x000f220000300a00 */
[----:B-1----:R-:W-:-:S05]  /*1b1a0*/  IMAD.WIDE R4, R0, 0x4, R242 ;  /* 0x0000000400047825 */ /* 0x002fca00078e02f2 */
[----:B------:R1:W-:Y:S04]  /*1b1b0*/  STL.64 [R1+0xa28], R4 ;  /* 0x000a280401007387 */ /* 0x0003e80000100a00 */
[----:B------:R-:W4:Y:S04]  /*1b1c0*/  LDL.LU.64 R150, [R1+0xb40] ;  /* 0x000b400001967983 */ /* 0x000f280000300a00 */
[----:B------:R-:W4:Y:S04]  /*1b1d0*/  LDL.LU.64 R240, [R1+0xb38] ;  /* 0x000b380001f07983 */ /* 0x000f280000300a00 */
[----:B------:R-:W4:Y:S04]  /*1b1e0*/  LDL.LU.64 R152, [R1+0xa98] ;  /* 0x000a980001987983 */ /* 0x000f280000300a00 */
[----:B------:R-:W4:Y:S04]  /*1b1f0*/  LDL.LU.64 R154, [R1+0xaa0] ;  /* 0x000aa000019a7983 */ /* 0x000f280000300a00 */
[----:B------:R-:W4:Y:S04]  /*1b200*/  LDL.LU.64 R242, [R1+0xb60] ;  /* 0x000b600001f27983 */ /* 0x000f280000300a00 */
[----:B------:R-:W-:Y:S04]  /*1b210*/  STL.64 [R1+0xa10], R166 ;  /* 0x000a10a601007387 */ /* 0x000fe80000100a00 */
[----:B------:R-:W-:Y:S04]  /*1b220*/  STL.64 [R1+0x22f0], R166 ;  /* 0x0022f0a601007387 */ /* 0x000fe80000100a00 */
[----:B------:R-:W4:Y:S04]  /*1b230*/  LDL.LU.64 R156, [R1+0xb58] ;  /* 0x000b5800019c7983 */ /* 0x000f280000300a00 */
        /* <DEDUP_REMOVED lines=8> */
[----:B------:R-:W4:Y:S04]  /*1b2c0*/  LDL.LU.64 R236, [R1+0xba0] ;  /* 0x000ba00001ec7983 */ /* 0x000f280000300a00 */
        /* <DEDUP_REMOVED lines=12> */
[----:B---3--:R-:W-:-:S03]  /*1b390*/  IMAD.WIDE R4, R0, 0x4, R232 ;  /* 0x0000000400047825 */ /* 0x008fc600078e02e8 */
[----:B------:R-:W3:Y:S04]  /*1b3a0*/  LDL.LU.64 R232, [R1+0xb30] ;  /* 0x000b300001e87983 */ /* 0x000ee80000300a00 */
[----:B------:R4:W-:Y:S01]  /*1b3b0*/  STL.64 [R1+0xa40], R4 ;  /* 0x000a400401007387 */ /* 0x0009e20000100a00 */
[----:B--2---:R-:W-:-:S04]  /*1b3c0*/  IMAD.WIDE R6, R0, 0x4, R148 ;  /* 0x0000000400067825 */ /* 0x004fc800078e0294 */
[C---:B----4-:R-:W-:Y:S02]  /*1b3d0*/  IMAD.WIDE R4, R0.reuse, 0x4, R238 ;  /* 0x0000000400047825 */ /* 0x050fe400078e02ee */
[----:B------:R-:W2:Y:S04]  /*1b3e0*/  LDL.LU.64 R238, [R1+0xc20] ;  /* 0x000c200001ee7983 */ /* 0x000ea80000300a00 */
[----:B------:R1:W-:Y:S04]  /*1b3f0*/  STL.64 [R1+0xa48], R6 ;  /* 0x000a480601007387 */ /* 0x0003e80000100a00 */
[----:B------:R4:W-:Y:S01]  /*1b400*/  STL.64 [R1+0xa50], R4 ;  /* 0x000a500401007387 */ /* 0x0009e20000100a00 */
[----:B-1----:R-:W-:-:S04]  /*1b410*/  IMAD.WIDE R6, R0, 0x4, R150 ;  /* 0x0000000400067825 */ /* 0x002fc800078e0296 */
[C---:B----4-:R-:W-:Y:S02]  /*1b420*/  IMAD.WIDE R4, R0.reuse, 0x4, R240 ;  /* 0x0000000400047825 */ /* 0x050fe400078e02f0 */
[----:B------:R-:W4:Y:S02]  /*1b430*/  LDL.LU.64 R240, [R1+0xc18] ;  /* 0x000c180001f07983 */ /* 0x000f240000300a00 */
[C---:B------:R-:W-:Y:S02]  /*1b440*/  IMAD.WIDE R8, R0.reuse, 0x4, R152 ;  /* 0x0000000400087825 */ /* 0x040fe400078e0298 */
[----:B------:R1:W-:Y:S04]  /*1b450*/  STL.64 [R1+0xa58], R6 ;  /* 0x000a580601007387 */ /* 0x0003e80000100a00 */
[----:B------:R1:W-:Y:S04]  /*1b460*/  STL.64 [R1+0xa60], R4 ;  /* 0x000a600401007387 */ /* 0x0003e80000100a00 */
[----:B------:R-:W-:Y:S01]  /*1b470*/  STL.64 [R1+0xa68], R8 ;  /* 0x000a680801007387 */ /* 0x000fe20000100a00 */
[----:B-1----:R-:W-:-:S03]  /*1b480*/  IMAD.WIDE R6, R0, 0x4, R242 ;  /* 0x0000000400067825 */ /* 0x002fc600078e02f2 */
[----:B------:R-:W4:Y:S01]  /*1b490*/  LDL.LU.64 R242, [R1+0xc00] ;  /* 0x000c000001f27983 */ /* 0x000f220000300a00 */
[----:B------:R-:W-:-:S05]  /*1b4a0*/  IMAD.WIDE R4, R0, 0x4, R154 ;  /* 0x0000000400047825 */ /* 0x000fca00078e029a */
[----:B------:R1:W-:Y:S04]  /*1b4b0*/  STL.64 [R1+0xa70], R4 ;  /* 0x000a700401007387 */ /* 0x0003e80000100a00 */
[----:B------:R1:W-:Y:S02]  /*1b4c0*/  STL.64 [R1+0xa78], R6 ;  /* 0x000a780601007387 */ /* 0x0003e40000100a00 */
[----:B-1----:R-:W-:-:S04]  /*1b4d0*/  IMAD.WIDE R4, R0, 0x4, R156 ;  /* 0x0000000400047825 */ /* 0x002fc800078e029c */
[C---:B------:R-:W-:Y:S01]  /*1b4e0*/  IMAD.WIDE R6, R0.reuse, 0x4, R158 ;  /* 0x0000000400067825 */ /* 0x040fe200078e029e */
[----:B------:R1:W-:Y:S03]  /*1b4f0*/  STL.64 [R1+0xa80], R4 ;  /* 0x000a800401007387 */ /* 0x0003e60000100a00 */
[C---:B------:R-:W-:Y:S01]  /*1b500*/  IMAD.WIDE R8, R0.reuse, 0x4, R160 ;  /* 0x0000000400087825 */ /* 0x040fe200078e02a0 */
[----:B------:R1:W-:Y:S03]  /*1b510*/  STL.64 [R1+0xa88], R6 ;  /* 0x000a880601007387 */ /* 0x0003e60000100a00 */
[C---:B-1----:R-:W-:Y:S01]  /*1b520*/  IMAD.WIDE R4, R0.reuse, 0x4, R162 ;  /* 0x0000000400047825 */ /* 0x042fe200078e02a2 */
[----:B------:R1:W-:Y:S03]  /*1b530*/  STL.64 [R1+0xa90], R8 ;  /* 0x000a900801007387 */ /* 0x0003e60000100a00 */
[C---:B------:R-:W-:Y:S01]  /*1b540*/  IMAD.WIDE R6, R0.reuse, 0x4, R196 ;  /* 0x0000000400067825 */ /* 0x040fe200078e02c4 */
[----:B------:R-:W-:Y:S03]  /*1b550*/  STL.64 [R1+0xa98], R4 ;  /* 0x000a980401007387 */ /* 0x000fe60000100a00 */
[C---:B-1----:R-:W-:Y:S01]  /*1b560*/  IMAD.WIDE R8, R0.reuse, 0x4, R198 ;  /* 0x0000000400087825 */ /* 0x042fe200078e02c6 */
[----:B------:R1:W-:Y:S04]  /*1b570*/  STL.64 [R1+0xaa0], R6 ;  /* 0x000aa00601007387 */ /* 0x0003e80000100a00 */
[----:B------:R1:W-:Y:S02]  /*1b580*/  STL.64 [R1+0xaa8], R8 ;  /* 0x000aa80801007387 */ /* 0x0003e40000100a00 */
[----:B-1----:R-:W-:-:S02]  /*1b590*/  IMAD.WIDE R6, R0, 0x4, R236 ;  /* 0x0000000400067825 */ /* 0x002fc400078e02ec */
[----:B------:R-:W4:Y:S02]  /*1b5a0*/  LDL.LU.64 R236, [R1+0xbf8] ;  /* 0x000bf80001ec7983 */ /* 0x000f240000300a00 */
[----:B------:R-:W-:-:S05]  /*1b5b0*/  IMAD.WIDE R4, R0, 0x4, R200 ;  /* 0x0000000400047825 */ /* 0x000fca00078e02c8 */
[----:B------:R1:W-:Y:S01]  /*1b5c0*/  STL.64 [R1+0xab0], R4 ;  /* 0x000ab00401007387 */ /* 0x0003e20000100a00 */
[----:B------:R-:W-:-:S03]  /*1b5d0*/  IMAD.WIDE R8, R0, 0x4, R204 ;  /* 0x0000000400087825 */ /* 0x000fc600078e02cc */
[----:B------:R1:W-:Y:S02]  /*1b5e0*/  STL.64 [R1+0xab8], R6 ;  /* 0x000ab80601007387 */ /* 0x0003e40000100a00 */
[----:B-1----:R-:W-:-:S04]  /*1b5f0*/  IMAD.WIDE R4, R0, 0x4, R202 ;  /* 0x0000000400047825 */ /* 0x002fc800078e02ca */
        /* <DEDUP_REMOVED lines=8> */
[----:B------:R-:W-:Y:S03]  /*1b680*/  STL.64 [R1+0xae0], R8 ;  /* 0x000ae00801007387 */ /* 0x000fe60000100a00 */
[C---:B------:R-:W-:Y:S01]  /*1b690*/  IMAD.WIDE R174, R0.reuse, 0x4, R234 ;  /* 0x0000000400ae7825 */ /* 0x040fe200078e02ea */
[----:B------:R-:W-:Y:S03]  /*1b6a0*/  STL.64 [R1+0xae8], R6 ;  /* 0x000ae80601007387 */ /* 0x000fe60000100a00 */
[----:B-1----:R-:W-:-:S05]  /*1b6b0*/  IMAD.WIDE R4, R0, 0x4, R222 ;  /* 0x0000000400047825 */ /* 0x002fca00078e02de */
[----:B------:R2:W-:Y:S01]  /*1b6c0*/  STL.64 [R1+0xaf0], R4 ;  /* 0x000af00401007387 */ /* 0x0005e20000100a00 */
[----:B------:R-:W-:-:S03]  /*1b6d0*/  IMAD.WIDE R168, R0, 0x4, R224 ;  /* 0x0000000400a87825 */ /* 0x000fc600078e02e0 */
[----:B------:R-:W4:Y:S04]  /*1b6e0*/  LDL.LU.64 R234, [R1+0xc30] ;  /* 0x000c300001ea7983 */ /* 0x000f280000300a00 */
[----:B------:R-:W-:Y:S01]  /*1b6f0*/  STL.64 [R1+0xaf8], R168 ;  /* 0x000af8a801007387 */ /* 0x000fe20000100a00 */
[----:B------:R-:W-:-:S03]  /*1b700*/  IMAD.WIDE R176, R0, 0x4, R226 ;  /* 0x0000000400b07825 */ /* 0x000fc600078e02e2 */
[----:B------:R-:W-:Y:S04]  /*1b710*/  STL.64 [R1+0x22f8], R168 ;  /* 0x0022f8a801007387 */ /* 0x000fe80000100a00 */
[----:B------:R-:W-:Y:S04]  /*1b720*/  STL.64 [R1+0xb00], R174 ;  /* 0x000b00ae01007387 */ /* 0x000fe80000100a00 */
[----:B------:R-:W-:Y:S01]  /*1b730*/  STL.64 [R1+0x2300], R174 ;  /* 0x002300ae01007387 */ /* 0x000fe20000100a00 */
[----:B---3--:R-:W-:-:S04]  /*1b740*/  IMAD.WIDE R182, R0, 0x4, R232 ;  /* 0x0000000400b67825 */ /* 0x008fc800078e02e8 */
[----:B--2---:R-:W-:-:S05]  /*1b750*/  IMAD.WIDE R4, R0, 0x4, R238 ;  /* 0x0000000400047825 */ /* 0x004fca00078e02ee */
[----:B------:R4:W-:Y:S04]  /*1b760*/  STL.64 [R1+0xb18], R4 ;  /* 0x000b180401007387 */ /* 0x0009e80000100a00 */
[----:B------:R-:W2:Y:S04]  /*1b770*/  LDL.LU.64 R232, [R1+0xc28] ;  /* 0x000c280001e87983 */ /* 0x000ea80000300a00 */
[----:B------:R-:W-:Y:S01]  /*1b780*/  STL.64 [R1+0xb08], R176 ;  /* 0x000b08b001007387 */ /* 0x000fe20000100a00 */
[----:B----4-:R-:W-:-:S05]  /*1b790*/  IMAD.WIDE R4, R0, 0x4, R240 ;  /* 0x0000000400047825 */ /* 0x010fca00078e02f0 */
[----:B------:R1:W-:Y:S04]  /*1b7a0*/  STL.64 [R1+0xb20], R4 ;  /* 0x000b200401007387 */ /* 0x0003e80000100a00 */
[----:B------:R-:W-:Y:S04]  /*1b7b0*/  STL.64 [R1+0x2308], R176 ;  /* 0x002308b001007387 */ /* 0x000fe80000100a00 */
[----:B------:R-:W3:Y:S04]  /*1b7c0*/  LDL.LU.64 R148, [R1+0xb48] ;  /* 0x000b480001947983 */ /* 0x000ee80000300a00 */
[----:B------:R-:W4:Y:S01]  /*1b7d0*/  LDL.LU.64 R238, [R1+0xb50] ;  /* 0x000b500001ee7983 */ /* 0x000f220000300a00 */
[----:B-1----:R-:W-:-:S05]  /*1b7e0*/  IMAD.WIDE R4, R0, 0x4, R242 ;  /* 0x0000000400047825 */ /* 0x002fca00078e02f2 */
[----:B------:R1:W-:Y:S04]  /*1b7f0*/  STL.64 [R1+0xb28], R4 ;  /* 0x000b280401007387 */ /* 0x0003e80000100a00 */
        /* <DEDUP_REMOVED lines=29> */
[----:B--2---:R-:W-:-:S05]  /*1b9d0*/  IMAD.WIDE R4, R0, 0x4, R232 ;  /* 0x0000000400047825 */ /* 0x004fca00078e02e8 */
[----:B------:R4:W-:Y:S04]  /*1b9e0*/  STL.64 [R1+0xb40], R4 ;  /* 0x000b400401007387 */ /* 0x0009e80000100a00 */
[----:B------:R-:W2:Y:S01]  /*1b9f0*/  LDL.LU.64 R232, [R1+0xc10] ;  /* 0x000c100001e87983 */ /* 0x000ea20000300a00 */
[----:B---3--:R-:W-:-:S04]  /*1ba00*/  IMAD.WIDE R6, R0, 0x4, R148 ;  /* 0x0000000400067825 */ /* 0x008fc800078e0294 */
[C---:B----4-:R-:W-:Y:S02]  /*1ba10*/  IMAD.WIDE R4, R0.reuse, 0x4, R238 ;  /* 0x0000000400047825 */ /* 0x050fe400078e02ee */
[----:B------:R-:W3:Y:S04]  /*1ba20*/  LDL.LU.64 R238, [R1+0xd20] ;  /* 0x000d200001ee7983 */ /* 0x000ee80000300a00 */
[----:B------:R1:W-:Y:S04]  /*1ba30*/  STL.64 [R1+0xb48], R6 ;  /* 0x000b480601007387 */ /* 0x0003e80000100a00 */
[----:B------:R4:W-:Y:S01]  /*1ba40*/  STL.64 [R1+0xb50], R4 ;  /* 0x000b500401007387 */ /* 0x0009e20000100a00 */
[----:B-1----:R-:W-:-:S04]  /*1ba50*/  IMAD.WIDE R6, R0, 0x4, R150 ;  /* 0x0000000400067825 */ /* 0x002fc800078e0296 */
[C---:B----4-:R-:W-:Y:S02]  /*1ba60*/  IMAD.WIDE R4, R0.reuse, 0x4, R240 ;  /* 0x0000000400047825 */ /* 0x050fe400078e02f0 */
[----:B------:R-:W4:Y:S04]  /*1ba70*/  LDL.LU.64 R240, [R1+0xd18] ;  /* 0x000d180001f07983 */ /* 0x000f280000300a00 */
[----:B------:R-:W-:Y:S04]  /*1ba80*/  STL.64 [R1+0xb58], R6 ;  /* 0x000b580601007387 */ /* 0x000fe80000100a00 */
[----:B------:R1:W-:Y:S02]  /*1ba90*/  STL.64 [R1+0xb60], R4 ;  /* 0x000b600401007387 */ /* 0x0003e40000100a00 */
[----:B-1----:R-:W-:-:S02]  /*1baa0*/  IMAD.WIDE R4, R0, 0x4, R242 ;  /* 0x0000000400047825 */ /* 0x002fc400078e02f2 */
[----:B------:R-:W2:Y:S02]  /*1bab0*/  LDL.LU.64 R242, [R1+0xd00] ;  /* 0x000d000001f27983 */ /* 0x000ea40000300a00 */
[----:B------:R-:W-:-:S04]  /*1bac0*/  IMAD.WIDE R6, R0, 0x4, R152 ;  /* 0x0000000400067825 */ /* 0x000fc800078e0298 */
[C---:B------:R-:W-:Y:S01]  /*1bad0*/  IMAD.WIDE R8, R0.reuse, 0x4, R154 ;  /* 0x0000000400087825 */ /* 0x040fe200078e029a */
[----:B------:R-:W-:Y:S04]  /*1bae0*/  STL.64 [R1+0xb68], R6 ;  /* 0x000b680601007387 */ /* 0x000fe80000100a00 */
        /* <DEDUP_REMOVED lines=16> */
[----:B------:R-:W-:-:S05]  /*1bbf0*/  IMAD.WIDE R4, R0, 0x4, R200 ;  /* 0x0000000400047825 */ /* 0x000fca00078e02c8 */
[----:B------:R1:W-:Y:S01]  /*1bc00*/  STL.64 [R1+0xbb0], R4 ;  /* 0x000bb00401007387 */ /* 0x0003e20000100a00 */
[----:B------:R-:W-:-:S03]  /*1bc10*/  IMAD.WIDE R8, R0, 0x4, R204 ;  /* 0x0000000400087825 */ /* 0x000fc600078e02cc */
[----:B------:R1:W-:Y:S02]  /*1bc20*/  STL.64 [R1+0xbb8], R6 ;  /* 0x000bb80601007387 */ /* 0x0003e40000100a00 */
[----:B-1----:R-:W-:-:S05]  /*1bc30*/  IMAD.WIDE R4, R0, 0x4, R202 ;  /* 0x0000000400047825 */ /* 0x002fca00078e02ca */
[----:B------:R1:W-:Y:S01]  /*1bc40*/  STL.64 [R1+0xbc0], R4 ;  /* 0x000bc00401007387 */ /* 0x0003e20000100a00 */
[----:B------:R-:W-:-:S03]  /*1bc50*/  IMAD.WIDE R6, R0, 0x4, R206 ;  /* 0x0000000400067825 */ /* 0x000fc600078e02ce */
        /* <DEDUP_REMOVED lines=9> */
[C---:B-1----:R-:W-:Y:S01]  /*1bcf0*/  IMAD.WIDE R4, R0.reuse, 0x4, R222 ;  /* 0x0000000400047825 */ /* 0x042fe200078e02de */
[----:B------:R-:W2:Y:S03]  /*1bd00*/  LDL.LU.64 R234, [R1+0xd30] ;  /* 0x000d300001ea7983 */ /* 0x000ea60000300a00 */
[C---:B------:R-:W-:Y:S01]  /*1bd10*/  IMAD.WIDE R190, R0.reuse, 0x4, R224 ;  /* 0x0000000400be7825 */ /* 0x040fe200078e02e0 */
[----:B------:R3:W-:Y:S04]  /*1bd20*/  STL.64 [R1+0xbf0], R4 ;  /* 0x000bf00401007387 */ /* 0x0007e80000100a00 */
[----:B------:R-:W-:Y:S01]  /*1bd30*/  STL.64 [R1+0xbf8], R184 ;  /* 0x000bf8b801007387 */ /* 0x000fe20000100a00 */
[----:B------:R-:W-:-:S03]  /*1bd40*/  IMAD.WIDE R192, R0, 0x4, R226 ;  /* 0x0000000400c07825 */ /* 0x000fc600078e02e2 */
[----:B------:R-:W-:Y:S04]  /*1bd50*/  STL.64 [R1+0x2318], R184 ;  /* 0x002318b801007387 */ /* 0x000fe80000100a00 */
[----:B------:R-:W-:Y:S04]  /*1bd60*/  STL.64 [R1+0xc00], R190 ;  /* 0x000c00be01007387 */ /* 0x000fe80000100a00 */
[----:B------:R-:W-:Y:S01]  /*1bd70*/  STL.64 [R1+0x2320], R190 ;  /* 0x002320be01007387 */ /* 0x000fe20000100a00 */
[----:B---3--:R-:W-:-:S05]  /*1bd80*/  IMAD.WIDE R4, R0, 0x4, R238 ;  /* 0x0000000400047825 */ /* 0x008fca00078e02ee */
[----:B------:R4:W-:Y:S04]  /*1bd90*/  STL.64 [R1+0xc18], R4 ;  /* 0x000c180401007387 */ /* 0x0009e80000100a00 */
[----:B------:R-:W-:Y:S04]  /*1bda0*/  STL.64 [R1+0xc08], R192 ;  /* 0x000c08c001007387 */ /* 0x000fe80000100a00 */
[----:B------:R-:W-:Y:S01]  /*1bdb0*/  STL.64 [R1+0x2328], R192 ;  /* 0x002328c001007387 */ /* 0x000fe20000100a00 */
[----:B----4-:R-:W-:-:S05]  /*1bdc0*/  IMAD.WIDE R4, R0, 0x4, R240 ;  /* 0x0000000400047825 */ /* 0x010fca00078e02f0 */
[----:B------:R2:W-:Y:S04]  /*1bdd0*/  STL.64 [R1+0xc20], R4 ;  /* 0x000c200401007387 */ /* 0x0005e80000100a00 */
[----:B------:R-:W3:Y:S04]  /*1bde0*/  LDL.LU.64 R146, [R1+0xd28] ;  /* 0x000d280001927983 */ /* 0x000ee80000300a00 */
[----:B------:R-:W4:Y:S01]  /*1bdf0*/  LDL.LU.64 R238, [R1+0xc48] ;  /* 0x000c480001ee7983 */ /* 0x000f220000300a00 */
[----:B--2---:R-:W-:-:S05]  /*1be00*/  IMAD.WIDE R4, R0, 0x4, R242 ;  /* 0x0000000400047825 */ /* 0x004fca00078e02f2 */
[----:B------:R1:W-:Y:S04]  /*1be10*/  STL.64 [R1+0xc28], R4 ;  /* 0x000c280401007387 */ /* 0x0003e80000100a00 */
[----:B------:R-:W2:Y:S04]  /*1be20*/  LDL.LU.64 R148, [R1+0xc50] ;  /* 0x000c500001947983 */ /* 0x000ea80000300a00 */
[----:B------:R-:W2:Y:S04]  /*1be30*/  LDL.LU.64 R150, [R1+0xd40] ;  /* 0x000d400001967983 */ /* 0x000ea80000300a00 */
[----:B------:R-:W2:Y:S04]  /*1be40*/  LDL.LU.64 R240, [R1+0xd38] ;  /* 0x000d380001f07983 */ /* 0x000ea80000300a00 */
[----:B------:R-:W2:Y:S04]  /*1be50*/  LDL.LU.64 R152, [R1+0xc68] ;  /* 0x000c680001987983 */ /* 0x000ea80000300a00 */
[----:B------:R-:W2:Y:S01]  /*1be60*/  LDL.LU.64 R242, [R1+0xc70] ;  /* 0x000c700001f27983 */ /* 0x000ea20000300a00 */
[----:B------:R-:W-:-:S05]  /*1be70*/  IMAD.WIDE R210, R0, 0x4, R232 ;  /* 0x0000000400d27825 */ /* 0x000fca00078e02e8 */
[----:B------:R-:W-:Y:S04]  /*1be80*/  STL.64 [R1+0xc10], R210 ;  /* 0x000c10d201007387 */ /* 0x000fe80000100a00 */
[----:B------:R-:W-:Y:S04]  /*1be90*/  STL.64 [R1+0x2330], R210 ;  /* 0x002330d201007387 */ /* 0x000fe80000100a00 */
[----:B------:R-:W2:Y:S04]  /*1bea0*/  LDL.LU.64 R154, [R1+0xd60] ;  /* 0x000d6000019a7983 */ /* 0x000ea80000300a00 */
[----:B------:R-:W2:Y:S01]  /*1beb0*/  LDL.LU.64 R156, [R1+0xd58] ;  /* 0x000d5800019c7983 */ /* 0x000ea20000300a00 */
[----:B-1----:R-:W-:-:S05]  /*1bec0*/  IMAD.WIDE R4, R0, 0x4, R236 ;  /* 0x0000000400047825 */ /* 0x002fca00078e02ec */
[----:B------:R1:W-:Y:S04]  /*1bed0*/  STL.64 [R1+0xc30], R4 ;  /* 0x000c300401007387 */ /* 0x0003e80000100a00 */
[----:B------:R-:W2:Y:S04]  /*1bee0*/  LDL.LU.64 R158, [R1+0xc88] ;  /* 0x000c8800019e7983 */ /* 0x000ea80000300a00 */
[----:B------:R-:W2:Y:S04]  /*1bef0*/  LDL.LU.64 R160, [R1+0xc90] ;  /* 0x000c900001a07983 */ /* 0x000ea80000300a00 */
[----:B------:R-:W2:Y:S04]  /*1bf00*/  LDL.LU.64 R162, [R1+0xd80] ;  /* 0x000d800001a27983 */ /* 0x000ea80000300a00 */
[----:B------:R-:W2:Y:S04]  /*1bf10*/  LDL.LU.64 R196, [R1+0xd78] ;  /* 0x000d780001c47983 */ /* 0x000ea80000300a00 */
[----:B------:R-:W2:Y:S04]  /*1bf20*/  LDL.LU.64 R198, [R1+0xca8] ;  /* 0x000ca80001c67983 */ /* 0x000ea80000300a00 */
[----:B------:R-:W2:Y:S04]  /*1bf30*/  LDL.LU.64 R236, [R1+0xcb0] ;  /* 0x000cb00001ec7983 */ /* 0x000ea80000300a00 */
        /* <DEDUP_REMOVED lines=14> */
[----:B---3--:R-:W-:-:S04]  /*1c020*/  IMAD.WIDE R6, R0, 0x4, R146 ;  /* 0x0000000400067825 */ /* 0x008fc800078e0292 */
[C---:B----4-:R-:W-:Y:S02]  /*1c030*/  IMAD.WIDE R4, R0.reuse, 0x4, R238 ;  /* 0x0000000400047825 */ /* 0x050fe400078e02ee */
[----:B------:R-:W3:Y:S04]  /*1c040*/  LDL.LU.64 R238, [R1+0xe20] ;  /* 0x000e200001ee7983 */ /* 0x000ee80000300a00 */
[----:B------:R1:W-:Y:S04]  /*1c050*/  STL.64 [R1+0xc40], R6 ;  /* 0x000c400601007387 */ /* 0x0003e80000100a00 */
[----:B------:R4:W-:Y:S01]  /*1c060*/  STL.64 [R1+0xc48], R4 ;  /* 0x000c480401007387 */ /* 0x0009e20000100a00 */
[----:B--2---:R-:W-:-:S04]  /*1c070*/  IMAD.WIDE R8, R0, 0x4, R148 ;  /* 0x0000000400087825 */ /* 0x004fc800078e0294 */
[C---:B-1----:R-:W-:Y:S01]  /*1c080*/  IMAD.WIDE R6, R0.reuse, 0x4, R150 ;  /* 0x0000000400067825 */ /* 0x042fe200078e0296 */
[----:B------:R-:W-:Y:S03]  /*1c090*/  STL.64 [R1+0xc50], R8 ;  /* 0x000c500801007387 */ /* 0x000fe60000100a00 */
[C---:B----4-:R-:W-:Y:S02]  /*1c0a0*/  IMAD.WIDE R4, R0.reuse, 0x4, R240 ;  /* 0x0000000400047825 */ /* 0x050fe400078e02f0 */
[----:B------:R-:W2:Y:S04]  /*1c0b0*/  LDL.LU.64 R240, [R1+0xe18] ;  /* 0x000e180001f07983 */ /* 0x000ea80000300a00 */
[----:B------:R-:W-:Y:S04]  /*1c0c0*/  STL.64 [R1+0xc58], R6 ;  /* 0x000c580601007387 */ /* 0x000fe80000100a00 */
[----:B------:R1:W-:Y:S02]  /*1c0d0*/  STL.64 [R1+0xc60], R4 ;  /* 0x000c600401007387 */ /* 0x0003e40000100a00 */
[----:B-1----:R-:W-:-:S02]  /*1c0e0*/  IMAD.WIDE R4, R0, 0x4, R242 ;  /* 0x0000000400047825 */ /* 0x002fc400078e02f2 */
[----:B------:R-:W4:Y:S02]  /*1c0f0*/  LDL.LU.64 R242, [R1+0xe00] ;  /* 0x000e000001f27983 */ /* 0x000f240000300a00 */
[----:B------:R-:W-:-:S05]  /*1c100*/  IMAD.WIDE R6, R0, 0x4, R152 ;  /* 0x0000000400067825 */ /* 0x000fca00078e0298 */
[----:B------:R1:W-:Y:S04]  /*1c110*/  STL.64 [R1+0xc68], R6 ;  /* 0x000c680601007387 */ /* 0x0003e80000100a00 */
[----:B------:R1:W-:Y:S02]  /*1c120*/  STL.64 [R1+0xc70], R4 ;  /* 0x000c700401007387 */ /* 0x0003e40000100a00 */
[----:B-1----:R-:W-:-:S04]  /*1c130*/  IMAD.WIDE R6, R0, 0x4, R154 ;  /* 0x0000000400067825 */ /* 0x002fc800078e029a */
[C---:B------:R-:W-:Y:S01]  /*1c140*/  IMAD.WIDE R4, R0.reuse, 0x4, R156 ;  /* 0x0000000400047825 */ /* 0x040fe200078e029c */
[----:B------:R1:W-:Y:S04]  /*1c150*/  STL.64 [R1+0xc78], R6 ;  /* 0x000c780601007387 */ /* 0x0003e80000100a00 */
[----:B------:R1:W-:Y:S01]  /*1c160*/  STL.64 [R1+0xc80], R4 ;  /* 0x000c800401007387 */ /* 0x0003e20000100a00 */
[----:B------:R-:W-:-:S04]  /*1c170*/  IMAD.WIDE R8, R0, 0x4, R158 ;  /* 0x0000000400087825 */ /* 0x000fc800078e029e */
[C---:B-1----:R-:W-:Y:S01]  /*1c180*/  IMAD.WIDE R6, R0.reuse, 0x4, R160 ;  /* 0x0000000400067825 */ /* 0x042fe200078e02a0 */
[----:B------:R1:W-:Y:S03]  /*1c190*/  STL.64 [R1+0xc88], R8 ;  /* 0x000c880801007387 */ /* 0x0003e60000100a00 */
[C---:B------:R-:W-:Y:S01]  /*1c1a0*/  IMAD.WIDE R4, R0.reuse, 0x4, R162 ;  /* 0x0000000400047825 */ /* 0x040fe200078e02a2 */
[----:B------:R-:W-:Y:S04]  /*1c1b0*/  STL.64 [R1+0xc90], R6 ;  /* 0x000c900601007387 */ /* 0x000fe80000100a00 */
[----:B------:R1:W-:Y:S02]  /*1c1c0*/  STL.64 [R1+0xc98], R4 ;  /* 0x000c980401007387 */ /* 0x0003e40000100a00 */
[----:B-1----:R-:W-:-:S05]  /*1c1d0*/  IMAD.WIDE R8, R0, 0x4, R196 ;  /* 0x0000000400087825 */ /* 0x002fca00078e02c4 */
[----:B------:R-:W-:Y:S01]  /*1c1e0*/  STL.64 [R1+0xca0], R8 ;  /* 0x000ca00801007387 */ /* 0x000fe20000100a00 */
[----:B------:R-:W-:-:S03]  /*1c1f0*/  IMAD.WIDE R4, R0, 0x4, R236 ;  /* 0x0000000400047825 */ /* 0x000fc600078e02ec */
        /* <DEDUP_REMOVED lines=20> */
[----:B------:R3:W-:Y:S03]  /*1c340*/  STL.64 [R1+0xcf0], R4 ;  /* 0x000cf00401007387 */ /* 0x0007e60000100a00 */
[C---:B------:R-:W-:Y:S01]  /*1c350*/  IMAD.WIDE R230, R0.reuse, 0x4, R226 ;  /* 0x0000000400e67825 */ /* 0x040fe200078e02e2 */
[----:B------:R-:W-:Y:S03]  /*1c360*/  STL.64 [R1+0xcf8], R212 ;  /* 0x000cf8d401007387 */ /* 0x000fe60000100a00 */
[C---:B------:R-:W-:Y:S01]  /*1c370*/  IMAD.WIDE R82, R0.reuse, 0x4, R234 ;  /* 0x0000000400527825 */ /* 0x040fe200078e02ea */
[----:B------:R-:W-:Y:S03]  /*1c380*/  STL.64 [R1+0x2338], R212 ;  /* 0x002338d401007387 */ /* 0x000fe60000100a00 */
[C---:B------:R-:W-:Y:S01]  /*1c390*/  IMAD.WIDE R60, R0.reuse, 0x4, R232 ;  /* 0x00000004003c7825 */ /* 0x040fe200078e02e8 */
[----:B------:R-:W4:Y:S04]  /*1c3a0*/  LDL.LU.64 R234, [R1+0xe30] ;  /* 0x000e300001ea7983 */ /* 0x000f280000300a00 */
[----:B------:R-:W-:Y:S01]  /*1c3b0*/  STL.64 [R1+0xd00], R230 ;  /* 0x000d00e601007387 */ /* 0x000fe20000100a00 */
[----:B---3--:R-:W-:-:S05]  /*1c3c0*/  IMAD.WIDE R4, R0, 0x4, R238 ;  /* 0x0000000400047825 */ /* 0x008fca00078e02ee */
[----:B------:R2:W-:Y:S04]  /*1c3d0*/  STL.64 [R1+0xd18], R4 ;  /* 0x000d180401007387 */ /* 0x0005e80000100a00 */
[----:B------:R-:W-:Y:S04]  /*1c3e0*/  STL.64 [R1+0x2340], R230 ;  /* 0x002340e601007387 */ /* 0x000fe80000100a00 */
[----:B------:R-:W-:Y:S04]  /*1c3f0*/  STL.64 [R1+0xd08], R60 ;  /* 0x000d083c01007387 */ /* 0x000fe80000100a00 */
[----:B------:R-:W-:Y:S01]  /*1c400*/  STL.64 [R1+0x2348], R60 ;  /* 0x0023483c01007387 */ /* 0x000fe20000100a00 */
[----:B--2---:R-:W-:-:S05]  /*1c410*/  IMAD.WIDE R4, R0, 0x4, R240 ;  /* 0x0000000400047825 */ /* 0x004fca00078e02f0 */
[----:B------:R4:W-:Y:S04]  /*1c420*/  STL.64 [R1+0xd20], R4 ;  /* 0x000d200401007387 */ /* 0x0009e80000100a00 */
[----:B------:R-:W2:Y:S04]  /*1c430*/  LDL.LU.64 R146, [R1+0xe28] ;  /* 0x000e280001927983 */ /* 0x000ea80000300a00 */
[----:B------:R-:W3:Y:S01]  /*1c440*/  LDL.LU.64 R238, [R1+0xd48] ;  /* 0x000d480001ee7983 */ /* 0x000ee20000300a00 */
[----:B----4-:R-:W-:-:S05]  /*1c450*/  IMAD.WIDE R4, R0, 0x4, R242 ;  /* 0x0000000400047825 */ /* 0x010fca00078e02f2 */
        /* <DEDUP_REMOVED lines=31> */
[----:B------:R-:W4:Y:S01]  /*1c650*/  LDL.LU.64 R234, [R1+0xe10] ;  /* 0x000e100001ea7983 */ /* 0x000f220000300a00 */
[----:B--2---:R-:W-:-:S04]  /*1c660*/  IMAD.WIDE R6, R0, 0x4, R146 ;  /* 0x0000000400067825 */ /* 0x004fc800078e0292 */
[C---:B---3--:R-:W-:Y:S02]  /*1c670*/  IMAD.WIDE R4, R0.reuse, 0x4, R238 ;  /* 0x0000000400047825 */ /* 0x048fe400078e02ee */
[----:B------:R-:W2:Y:S04]  /*1c680*/  LDL.LU.64 R238, [R1+0xf20] ;  /* 0x000f200001ee7983 */ /* 0x000ea80000300a00 */
[----:B------:R4:W-:Y:S04]  /*1c690*/  STL.64 [R1+0xd40], R6 ;  /* 0x000d400601007387 */ /* 0x0009e80000100a00 */
[----:B------:R1:W-:Y:S01]  /*1c6a0*/  STL.64 [R1+0xd48], R4 ;  /* 0x000d480401007387 */ /* 0x0003e20000100a00 */
[----:B----4-:R-:W-:-:S04]  /*1c6b0*/  IMAD.WIDE R6, R0, 0x4, R148 ;  /* 0x0000000400067825 */ /* 0x010fc800078e0294 */
[C---:B-1----:R-:W-:Y:S02]  /*1c6c0*/  IMAD.WIDE R4, R0.reuse, 0x4, R240 ;  /* 0x0000000400047825 */ /* 0x042fe400078e02f0 */
[----:B------:R-:W3:Y:S04]  /*1c6d0*/  LDL.LU.64 R240, [R1+0xf18] ;  /* 0x000f180001f07983 */ /* 0x000ee80000300a00 */
[----:B------:R-:W-:Y:S04]  /*1c6e0*/  STL.64 [R1+0xd50], R6 ;  /* 0x000d500601007387 */ /* 0x000fe80000100a00 */
[----:B------:R1:W-:Y:S02]  /*1c6f0*/  STL.64 [R1+0xd58], R4 ;  /* 0x000d580401007387 */ /* 0x0003e40000100a00 */
[----:B-1----:R-:W-:-:S02]  /*1c700*/  IMAD.WIDE R4, R0, 0x4, R242 ;  /* 0x0000000400047825 */ /* 0x002fc400078e02f2 */
[----:B------:R-:W3:Y:S02]  /*1c710*/  LDL.LU.64 R242, [R1+0xee0] ;  /* 0x000ee00001f27983 */ /* 0x000ee40000300a00 */
        /* <DEDUP_REMOVED lines=11> */
[----:B------:R1:W-:Y:S03]  /*1c7d0*/  STL.64 [R1+0xd88], R6 ;  /* 0x000d880601007387 */ /* 0x0003e60000100a00 */
[C---:B-1----:R-:W-:Y:S01]  /*1c7e0*/  IMAD.WIDE R8, R0.reuse, 0x4, R162 ;  /* 0x0000000400087825 */ /* 0x042fe200078e02a2 */
[----:B------:R1:W-:Y:S04]  /*1c7f0*/  STL.64 [R1+0xd90], R4 ;  /* 0x000d900401007387 */ /* 0x0003e80000100a00 */
[----:B------:R1:W-:Y:S01]  /*1c800*/  STL.64 [R1+0xd98], R8 ;  /* 0x000d980801007387 */ /* 0x0003e20000100a00 */
[----:B------:R-:W-:-:S04]  /*1c810*/  IMAD.WIDE R6, R0, 0x4, R196 ;  /* 0x0000000400067825 */ /* 0x000fc800078e02c4 */
[C---:B-1----:R-:W-:Y:S01]  /*1c820*/  IMAD.WIDE R4, R0.reuse, 0x4, R198 ;  /* 0x0000000400047825 */ /* 0x042fe200078e02c6 */
        /* <DEDUP_REMOVED lines=15> */
[----:B------:R-:W-:Y:S01]  /*1c920*/  STL.64 [R1+0xde0], R8 ;  /* 0x000de00801007387 */ /* 0x000fe20000100a00 */
[----:B-1----:R-:W-:-:S03]  /*1c930*/  IMAD.WIDE R4, R0, 0x4, R236 ;  /* 0x0000000400047825 */ /* 0x002fc600078e02ec */
[----:B------:R-:W4:Y:S01]  /*1c940*/  LDL.LU.64 R236, [R1+0xed8] ;  /* 0x000ed80001ec7983 */ /* 0x000f220000300a00 */
[----:B------:R-:W-:-:S04]  /*1c950*/  IMAD.WIDE R6, R0, 0x4, R222 ;  /* 0x0000000400067825 */ /* 0x000fc800078e02de */
[C---:B------:R-:W-:Y:S01]  /*1c960*/  IMAD.WIDE R84, R0.reuse, 0x4, R224 ;  /* 0x0000000400547825 */ /* 0x040fe200078e02e0 */
[----:B------:R-:W-:Y:S03]  /*1c970*/  STL.64 [R1+0xde8], R6 ;  /* 0x000de80601007387 */ /* 0x000fe60000100a00 */
[C---:B------:R-:W-:Y:S01]  /*1c980*/  IMAD.WIDE R90, R0.reuse, 0x4, R226 ;  /* 0x00000004005a7825 */ /* 0x040fe200078e02e2 */
[----:B------:R2:W-:Y:S04]  /*1c990*/  STL.64 [R1+0xdf0], R4 ;  /* 0x000df00401007387 */ /* 0x0005e80000100a00 */
[----:B------:R-:W-:Y:S01]  /*1c9a0*/  STL.64 [R1+0xdf8], R84 ;  /* 0x000df85401007387 */ /* 0x000fe20000100a00 */
[----:B------:R-:W-:-:S03]  /*1c9b0*/  IMAD.WIDE R92, R0, 0x4, R232 ;  /* 0x00000004005c7825 */ /* 0x000fc600078e02e8 */
[----:B------:R-:W-:Y:S04]  /*1c9c0*/  STL.64 [R1+0x2358], R84 ;  /* 0x0023585401007387 */ /* 0x000fe80000100a00 */
[----:B------:R-:W-:Y:S04]  /*1c9d0*/  STL.64 [R1+0xe00], R90 ;  /* 0x000e005a01007387 */ /* 0x000fe80000100a00 */
[----:B------:R-:W-:Y:S01]  /*1c9e0*/  STL.64 [R1+0x2360], R90 ;  /* 0x0023605a01007387 */ /* 0x000fe20000100a00 */
[----:B--2---:R-:W-:-:S05]  /*1c9f0*/  IMAD.WIDE R4, R0, 0x4, R238 ;  /* 0x0000000400047825 */ /* 0x004fca00078e02ee */
[----:B------:R3:W-:Y:S04]  /*1ca00*/  STL.64 [R1+0xe18], R4 ;  /* 0x000e180401007387 */ /* 0x0007e80000100a00 */
[----:B------:R-:W-:Y:S04]  /*1ca10*/  STL.64 [R1+0xe08], R92 ;  /* 0x000e085c01007387 */ /* 0x000fe80000100a00 */
[----:B------:R-:W-:Y:S01]  /*1ca20*/  STL.64 [R1+0x2368], R92 ;  /* 0x0023685c01007387 */ /* 0x000fe20000100a00 */
[----:B---3--:R-:W-:-:S05]  /*1ca30*/  IMAD.WIDE R4, R0, 0x4, R240 ;  /* 0x0000000400047825 */ /* 0x008fca00078e02f0 */
[----:B------:R1:W-:Y:S04]  /*1ca40*/  STL.64 [R1+0xe20], R4 ;  /* 0x000e200401007387 */ /* 0x0003e80000100a00 */
[----:B------:R-:W2:Y:S04]  /*1ca50*/  LDL.LU.64 R144, [R1+0xf30] ;  /* 0x000f300001907983 */ /* 0x000ea80000300a00 */
[----:B------:R-:W3:Y:S01]  /*1ca60*/  LDL.LU.64 R238, [R1+0xf28] ;  /* 0x000f280001ee7983 */ /* 0x000ee20000300a00 */
[----:B-1----:R-:W-:-:S05]  /*1ca70*/  IMAD.WIDE R4, R0, 0x4, R242 ;  /* 0x0000000400047825 */ /* 0x002fca00078e02f2 */
[----:B------:R4:W-:Y:S04]  /*1ca80*/  STL.64 [R1+0xe28], R4 ;  /* 0x000e280401007387 */ /* 0x0009e80000100a00 */
[----:B------:R-:W3:Y:S04]  /*1ca90*/  LDL.LU.64 R146, [R1+0xe48] ;  /* 0x000e480001927983 */ /* 0x000ee80000300a00 */
        /* <DEDUP_REMOVED lines=11> */
[----:B------:R-:W3:Y:S01]  /*1cb50*/  LDL.LU.64 R242, [R1+0xea8] ;  /* 0x000ea80001f27983 */ /* 0x000ee20000300a00 */
[----:B------:R-:W-:-:S05]  /*1cb60*/  IMAD.WIDE R98, R0, 0x4, R234 ;  /* 0x0000000400627825 */ /* 0x000fca00078e02ea */
[----:B------:R-:W-:Y:S04]  /*1cb70*/  STL.64 [R1+0xe10], R98 ;  /* 0x000e106201007387 */ /* 0x000fe80000100a00 */
[----:B------:R-:W-:Y:S04]  /*1cb80*/  STL.64 [R1+0x2370], R98 ;  /* 0x0023706201007387 */ /* 0x000fe80000100a00 */
[----:B------:R-:W3:Y:S04]  /*1cb90*/  LDL.LU.64 R200, [R1+0xeb0] ;  /* 0x000eb00001c87983 */ /* 0x000ee80000300a00 */
[----:B------:R-:W3:Y:S01]  /*1cba0*/  LDL.LU.64 R202, [R1+0xfa0] ;  /* 0x000fa00001ca7983 */ /* 0x000ee20000300a00 */
[----:B----4-:R-:W-:-:S05]  /*1cbb0*/  IMAD.WIDE R4, R0, 0x4, R236 ;  /* 0x0000000400047825 */ /* 0x010fca00078e02ec */
        /* <DEDUP_REMOVED lines=12> */
[----:B--2---:R-:W-:-:S04]  /*1cc80*/  IMAD.WIDE R6, R0, 0x4, R144 ;  /* 0x0000000400067825 */ /* 0x004fc800078e0290 */
[C---:B---3--:R-:W-:Y:S02]  /*1cc90*/  IMAD.WIDE R4, R0.reuse, 0x4, R238 ;  /* 0x0000000400047825 */ /* 0x048fe400078e02ee */
[----:B------:R-:W2:Y:S04]  /*1cca0*/  LDL.LU.64 R238, [R1+0x1020] ;  /* 0x0010200001ee7983 */ /* 0x000ea80000300a00 */
[----:B------:R1:W-:Y:S04]  /*1ccb0*/  STL.64 [R1+0xe38], R6 ;  /* 0x000e380601007387 */ /* 0x0003e80000100a00 */
[----:B------:R3:W-:Y:S01]  /*1ccc0*/  STL.64 [R1+0xe40], R4 ;  /* 0x000e400401007387 */ /* 0x0007e20000100a00 */
[----:B-1----:R-:W-:-:S04]  /*1ccd0*/  IMAD.WIDE R6, R0, 0x4, R146 ;  /* 0x0000000400067825 */ /* 0x002fc800078e0292 */
[C---:B---3--:R-:W-:Y:S01]  /*1cce0*/  IMAD.WIDE R4, R0.reuse, 0x4, R148 ;  /* 0x0000000400047825 */ /* 0x048fe200078e0294 */
[----:B------:R-:W-:Y:S03]  /*1ccf0*/  STL.64 [R1+0xe48], R6 ;  /* 0x000e480601007387 */ /* 0x000fe60000100a00 */
[C---:B------:R-:W-:Y:S01]  /*1cd00*/  IMAD.WIDE R8, R0.reuse, 0x4, R150 ;  /* 0x0000000400087825 */ /* 0x040fe200078e0296 */
[----:B------:R1:W-:Y:S04]  /*1cd10*/  STL.64 [R1+0xe50], R4 ;  /* 0x000e500401007387 */ /* 0x0003e80000100a00 */
[----:B------:R3:W-:Y:S01]  /*1cd20*/  STL.64 [R1+0xe58], R8 ;  /* 0x000e580801007387 */ /* 0x0007e20000100a00 */
[----:B-1----:R-:W-:-:S03]  /*1cd30*/  IMAD.WIDE R4, R0, 0x4, R240 ;  /* 0x0000000400047825 */ /* 0x002fc600078e02f0 */
[----:B------:R-:W2:Y:S01]  /*1cd40*/  LDL.LU.64 R240, [R1+0x1018] ;  /* 0x0010180001f07983 */ /* 0x000ea20000300a00 */
[----:B------:R-:W-:-:S05]  /*1cd50*/  IMAD.WIDE R6, R0, 0x4, R152 ;  /* 0x0000000400067825 */ /* 0x000fca00078e0298 */
[----:B------:R1:W-:Y:S01]  /*1cd60*/  STL.64 [R1+0xe60], R6 ;  /* 0x000e600601007387 */ /* 0x0003e20000100a00 */
[----:B---3--:R-:W-:-:S03]  /*1cd70*/  IMAD.WIDE R8, R0, 0x4, R158 ;  /* 0x0000000400087825 */ /* 0x008fc600078e029e */
[----:B------:R3:W-:Y:S01]  /*1cd80*/  STL.64 [R1+0xe68], R4 ;  /* 0x000e680401007387 */ /* 0x0007e20000100a00 */
[----:B-1----:R-:W-:-:S04]  /*1cd90*/  IMAD.WIDE R6, R0, 0x4, R154 ;  /* 0x0000000400067825 */ /* 0x002fc800078e029a */
[C---:B---3--:R-:W-:Y:S01]  /*1cda0*/  IMAD.WIDE R4, R0.reuse, 0x4, R156 ;  /* 0x0000000400047825 */ /* 0x048fe200078e029c */
[----:B------:R1:W-:Y:S04]  /*1cdb0*/  STL.64 [R1+0xe70], R6 ;  /* 0x000e700601007387 */ /* 0x0003e80000100a00 */
        /* <DEDUP_REMOVED lines=10> */
[----:B------:R-:W-:-:S04]  /*1ce60*/  IMAD.WIDE R6, R0, 0x4, R198 ;  /* 0x0000000400067825 */ /* 0x000fc800078e02c6 */
[C---:B---3--:R-:W-:Y:S01]  /*1ce70*/  IMAD.WIDE R8, R0.reuse, 0x4, R200 ;  /* 0x0000000400087825 */ /* 0x048fe200078e02c8 */
[----:B------:R1:W-:Y:S04]  /*1ce80*/  STL.64 [R1+0xea0], R6 ;  /* 0x000ea00601007387 */ /* 0x0003e80000100a00 */
[----:B------:R4:W-:Y:S04]  /*1ce90*/  STL.64 [R1+0xea8], R4 ;  /* 0x000ea80401007387 */ /* 0x0009e80000100a00 */
[----:B------:R3:W-:Y:S01]  /*1cea0*/  STL.64 [R1+0xeb0], R8 ;  /* 0x000eb00801007387 */ /* 0x0007e20000100a00 */
[----:B-1----:R-:W-:-:S05]  /*1ceb0*/  IMAD.WIDE R6, R0, 0x4, R202 ;  /* 0x0000000400067825 */ /* 0x002fca00078e02ca */
[----:B------:R1:W-:Y:S01]  /*1cec0*/  STL.64 [R1+0xeb8], R6 ;  /* 0x000eb80601007387 */ /* 0x0003e20000100a00 */
[----:B----4-:R-:W-:-:S04]  /*1ced0*/  IMAD.WIDE R4, R0, 0x4, R204 ;  /* 0x0000000400047825 */ /* 0x010fc800078e02cc */
[C---:B---3--:R-:W-:Y:S01]  /*1cee0*/  IMAD.WIDE R8, R0.reuse, 0x4, R206 ;  /* 0x0000000400087825 */ /* 0x048fe200078e02ce */
[----:B------:R3:W-:Y:S03]  /*1cef0*/  STL.64 [R1+0xec0], R4 ;  /* 0x000ec00401007387 */ /* 0x0007e60000100a00 */
[C---:B-1----:R-:W-:Y:S01]  /*1cf00*/  IMAD.WIDE R6, R0.reuse, 0x4, R216 ;  /* 0x0000000400067825 */ /* 0x042fe200078e02d8 */
[----:B------:R1:W-:Y:S04]  /*1cf10*/  STL.64 [R1+0xec8], R8 ;  /* 0x000ec80801007387 */ /* 0x0003e80000100a00 */
[----:B------:R4:W-:Y:S01]  /*1cf20*/  STL.64 [R1+0xed0], R6 ;  /* 0x000ed00601007387 */ /* 0x0009e20000100a00 */
[----:B---3--:R-:W-:-:S04]  /*1cf30*/  IMAD.WIDE R4, R0, 0x4, R218 ;  /* 0x0000000400047825 */ /* 0x008fc800078e02da */
[C---:B-1----:R-:W-:Y:S01]  /*1cf40*/  IMAD.WIDE R8, R0.reuse, 0x4, R220 ;  /* 0x0000000400087825 */ /* 0x042fe200078e02dc */
[----:B------:R1:W-:Y:S03]  /*1cf50*/  STL.64 [R1+0xed8], R4 ;  /* 0x000ed80401007387 */ /* 0x0003e60000100a00 */
[C---:B----4-:R-:W-:Y:S01]  /*1cf60*/  IMAD.WIDE R6, R0.reuse, 0x4, R222 ;  /* 0x0000000400067825 */ /* 0x050fe200078e02de */
[----:B------:R-:W-:Y:S03]  /*1cf70*/  STL.64 [R1+0xee0], R8 ;  /* 0x000ee00801007387 */ /* 0x000fe60000100a00 */
[C---:B------:R-:W-:Y:S01]  /*1cf80*/  IMAD.WIDE R100, R0.reuse, 0x4, R226 ;  /* 0x0000000400647825 */ /* 0x040fe200078e02e2 */
[----:B------:R-:W-:Y:S03]  /*1cf90*/  STL.64 [R1+0xee8], R6 ;  /* 0x000ee80601007387 */ /* 0x000fe60000100a00 */
[----:B-1----:R-:W-:-:S05]  /*1cfa0*/  IMAD.WIDE R4, R0, 0x4, R224 ;  /* 0x0000000400047825 */ /* 0x002fca00078e02e0 */
[----:B------:R2:W-:Y:S04]  /*1cfb0*/  STL.64 [R1+0xef0], R4 ;  /* 0x000ef00401007387 */ /* 0x0005e80000100a00 */
[----:B------:R-:W-:Y:S04]  /*1cfc0*/  STL.64 [R1+0xef8], R100 ;  /* 0x000ef86401007387 */ /* 0x000fe80000100a00 */
[----:B------:R-:W-:Y:S04]  /*1cfd0*/  STL.64 [R1+0x2378], R100 ;  /* 0x0023786401007387 */ /* 0x000fe80000100a00 */
[----:B------:R-:W3:Y:S01]  /*1cfe0*/  LDL.LU.64 R224, [R1+0xfd8] ;  /* 0x000fd80001e07983 */ /* 0x000ee20000300a00 */
[----:B------:R-:W-:-:S03]  /*1cff0*/  IMAD.WIDE R110, R0, 0x4, R232 ;  /* 0x00000004006e7825 */ /* 0x000fc600078e02e8 */
[----:B------:R-:W4:Y:S01]  /*1d000*/  LDL.LU.64 R152, [R1+0x1030] ;  /* 0x0010300001987983 */ /* 0x000f220000300a00 */
[----:B------:R-:W-:-:S04]  /*1d010*/  IMAD.WIDE R124, R0, 0x4, R234 ;  /* 0x00000004007c7825 */ /* 0x000fc800078e02ea */
[----:B------:R-:W-:-:S04]  /*1d020*/  IMAD.WIDE R130, R0, 0x4, R236 ;  /* 0x0000000400827825 */ /* 0x000fc800078e02ec */
[----:B--2---:R-:W-:-:S05]  /*1d030*/  IMAD.WIDE R4, R0, 0x4, R238 ;  /* 0x0000000400047825 */ /* 0x004fca00078e02ee */
[----:B------:R1:W-:Y:S04]  /*1d040*/  STL.64 [R1+0xf18], R4 ;  /* 0x000f180401007387 */ /* 0x0003e80000100a00 */
[----:B------:R-:W2:Y:S04]  /*1d050*/  LDL.LU.64 R226, [R1+0x1028] ;  /* 0x0010280001e27983 */ /* 0x000ea80000300a00 */
        /* <DEDUP_REMOVED lines=29> */
[----:B------:R-:W-:Y:S04]  /*1d230*/  STL.64 [R1+0xf10], R130 ;  /* 0x000f108201007387 */ /* 0x000fe80000100a00 */
[----:B------:R-:W-:Y:S01]  /*1d240*/  STL.64 [R1+0x2390], R130 ;  /* 0x0023908201007387 */ /* 0x000fe20000100a00 */
[----:B---3--:R-:W-:-:S03]  /*1d250*/  IMAD.WIDE R6, R0, 0x4, R224 ;  /* 0x0000000400067825 */ /* 0x008fc600078e02e0 */
[----:B------:R-:W3:Y:S01]  /*1d260*/  LDL.LU.64 R224, [R1+0xff0] ;  /* 0x000ff00001e07983 */ /* 0x000ee20000300a00 */
[----:B----4-:R-:W-:-:S03]  /*1d270*/  IMAD.WIDE R4, R0, 0x4, R152 ;  /* 0x0000000400047825 */ /* 0x010fc600078e0298 */
[----:B------:R2:W-:Y:S02]  /*1d280*/  STL.64 [R1+0xf30], R6 ;  /* 0x000f300601007387 */ /* 0x0005e40000100a00 */
[C---:B--2---:R-:W-:Y:S02]  /*1d290*/  IMAD.WIDE R6, R0.reuse, 0x4, R226 ;  /* 0x0000000400067825 */ /* 0x044fe400078e02e2 */
[----:B------:R-:W2:Y:S04]  /*1d2a0*/  LDL.LU.64 R226, [R1+0x1100] ;  /* 0x0011000001e27983 */ /* 0x000ea80000300a00 */
[----:B------:R1:W-:Y:S04]  /*1d2b0*/  STL.64 [R1+0xf38], R4 ;  /* 0x000f380401007387 */ /* 0x0003e80000100a00 */
[----:B------:R4:W-:Y:S01]  /*1d2c0*/  STL.64 [R1+0xf40], R6 ;  /* 0x000f400601007387 */ /* 0x0009e20000100a00 */
[----:B-1----:R-:W-:-:S04]  /*1d2d0*/  IMAD.WIDE R4, R0, 0x4, R154 ;  /* 0x0000000400047825 */ /* 0x002fc800078e029a */
[C---:B----4-:R-:W-:Y:S02]  /*1d2e0*/  IMAD.WIDE R6, R0.reuse, 0x4, R232 ;  /* 0x0000000400067825 */ /* 0x050fe400078e02e8 */
[----:B------:R-:W4:Y:S04]  /*1d2f0*/  LDL.LU.64 R232, [R1+0x10f8] ;  /* 0x0010f80001e87983 */ /* 0x000f280000300a00 */
[----:B------:R1:W-:Y:S04]  /*1d300*/  STL.64 [R1+0xf48], R4 ;  /* 0x000f480401007387 */ /* 0x0003e80000100a00 */
[----:B------:R1:W-:Y:S02]  /*1d310*/  STL.64 [R1+0xf50], R6 ;  /* 0x000f500601007387 */ /* 0x0003e40000100a00 */
[----:B-1----:R-:W-:-:S04]  /*1d320*/  IMAD.WIDE R4, R0, 0x4, R156 ;  /* 0x0000000400047825 */ /* 0x002fc800078e029c */
[C---:B------:R-:W-:Y:S02]  /*1d330*/  IMAD.WIDE R6, R0.reuse, 0x4, R234 ;  /* 0x0000000400067825 */ /* 0x040fe400078e02ea */
[----:B------:R-:W4:Y:S04]  /*1d340*/  LDL.LU.64 R234, [R1+0x1008] ;  /* 0x0010080001ea7983 */ /* 0x000f280000300a00 */
[----:B------:R1:W-:Y:S04]  /*1d350*/  STL.64 [R1+0xf58], R4 ;  /* 0x000f580401007387 */ /* 0x0003e80000100a00 */
[----:B------:R1:W-:Y:S02]  /*1d360*/  STL.64 [R1+0xf60], R6 ;  /* 0x000f600601007387 */ /* 0x0003e40000100a00 */
[----:B-1----:R-:W-:-:S04]  /*1d370*/  IMAD.WIDE R4, R0, 0x4, R158 ;  /* 0x0000000400047825 */ /* 0x002fc800078e029e */
[C---:B------:R-:W-:Y:S02]  /*1d380*/  IMAD.WIDE R6, R0.reuse, 0x4, R236 ;  /* 0x0000000400067825 */ /* 0x040fe400078e02ec */
[----:B------:R-:W4:Y:S04]  /*1d390*/  LDL.LU.64 R236, [R1+0x1010] ;  /* 0x0010100001ec7983 */ /* 0x000f280000300a00 */
[----:B------:R-:W-:Y:S04]  /*1d3a0*/  STL.64 [R1+0xf68], R4 ;  /* 0x000f680401007387 */ /* 0x000fe80000100a00 */
[----:B------:R1:W-:Y:S02]  /*1d3b0*/  STL.64 [R1+0xf70], R6 ;  /* 0x000f700601007387 */ /* 0x0003e40000100a00 */
[----:B-1----:R-:W-:-:S02]  /*1d3c0*/  IMAD.WIDE R6, R0, 0x4, R238 ;  /* 0x0000000400067825 */ /* 0x002fc400078e02ee */
[----:B------:R-:W4:Y:S02]  /*1d3d0*/  LDL.LU.64 R238, [R1+0x1120] ;  /* 0x0011200001ee7983 */ /* 0x000f240000300a00 */
[----:B------:R-:W-:-:S05]  /*1d3e0*/  IMAD.WIDE R4, R0, 0x4, R160 ;  /* 0x0000000400047825 */ /* 0x000fca00078e02a0 */
[----:B------:R1:W-:Y:S01]  /*1d3f0*/  STL.64 [R1+0xf78], R4 ;  /* 0x000f780401007387 */ /* 0x0003e20000100a00 */
[----:B------:R-:W-:-:S03]  /*1d400*/  IMAD.WIDE R8, R0, 0x4, R196 ;  /* 0x0000000400087825 */ /* 0x000fc600078e02c4 */
[----:B------:R1:W-:Y:S02]  /*1d410*/  STL.64 [R1+0xf80], R6 ;  /* 0x000f800601007387 */ /* 0x0003e40000100a00 */
[----:B-1----:R-:W-:-:S05]  /*1d420*/  IMAD.WIDE R4, R0, 0x4, R162 ;  /* 0x0000000400047825 */ /* 0x002fca00078e02a2 */
[----:B------:R1:W-:Y:S04]  /*1d430*/  STL.64 [R1+0xf88], R4 ;  /* 0x000f880401007387 */ /* 0x0003e80000100a00 */
[----:B------:R1:W-:Y:S01]  /*1d440*/  STL.64 [R1+0xf90], R8 ;  /* 0x000f900801007387 */ /* 0x0003e20000100a00 */
[----:B------:R-:W-:-:S04]  /*1d450*/  IMAD.WIDE R6, R0, 0x4, R198 ;  /* 0x0000000400067825 */ /* 0x000fc800078e02c6 */
[C---:B-1----:R-:W-:Y:S02]  /*1d460*/  IMAD.WIDE R4, R0.reuse, 0x4, R240 ;  /* 0x0000000400047825 */ /* 0x042fe400078e02f0 */
[----:B------:R-:W4:Y:S02]  /*1d470*/  LDL.LU.64 R240, [R1+0x1118] ;  /* 0x0011180001f07983 */ /* 0x000f240000300a00 */
[C---:B------:R-:W-:Y:S02]  /*1d480*/  IMAD.WIDE R8, R0.reuse, 0x4, R200 ;  /* 0x0000000400087825 */ /* 0x040fe400078e02c8 */
        /* <DEDUP_REMOVED lines=14> */
[----:B------:R-:W4:Y:S01]  /*1d570*/  LDL.LU.64 R242, [R1+0x10e0] ;  /* 0x0010e00001f27983 */ /* 0x000f220000300a00 */
[----:B------:R-:W-:-:S04]  /*1d580*/  IMAD.WIDE R100, R0, 0x4, R220 ;  /* 0x0000000400647825 */ /* 0x000fc800078e02dc */
[C---:B------:R-:W-:Y:S01]  /*1d590*/  IMAD.WIDE R98, R0.reuse, 0x4, R222 ;  /* 0x0000000400627825 */ /* 0x040fe200078e02de */
[----:B------:R-:W-:Y:S03]  /*1d5a0*/  STL.64 [R1+0xfd8], R100 ;  /* 0x000fd86401007387 */ /* 0x000fe60000100a00 */
[C---:B---3--:R-:W-:Y:S01]  /*1d5b0*/  IMAD.WIDE R90, R0.reuse, 0x4, R224 ;  /* 0x00000004005a7825 */ /* 0x048fe200078e02e0 */
[----:B------:R-:W-:Y:S04]  /*1d5c0*/  STL.64 [R1+0x2398], R100 ;  /* 0x0023986401007387 */ /* 0x000fe80000100a00 */
[----:B------:R-:W-:Y:S04]  /*1d5d0*/  STL.64 [R1+0xfe0], R98 ;  /* 0x000fe06201007387 */ /* 0x000fe80000100a00 */
[----:B------:R-:W-:Y:S04]  /*1d5e0*/  STL.64 [R1+0x23a0], R98 ;  /* 0x0023a06201007387 */ /* 0x000fe80000100a00 */
[----:B------:R-:W-:Y:S04]  /*1d5f0*/  STL.64 [R1+0xfe8], R92 ;  /* 0x000fe85c01007387 */ /* 0x000fe80000100a00 */
[----:B------:R-:W-:Y:S04]  /*1d600*/  STL.64 [R1+0x23a8], R92 ;  /* 0x0023a85c01007387 */ /* 0x000fe80000100a00 */
[----:B------:R-:W-:Y:S04]  /*1d610*/  STL.64 [R1+0xff0], R90 ;  /* 0x000ff05a01007387 */ /* 0x000fe80000100a00 */
[----:B------:R-:W-:Y:S01]  /*1d620*/  STL.64 [R1+0x23b0], R90 ;  /* 0x0023b05a01007387 */ /* 0x000fe20000100a00 */
[----:B--2---:R-:W-:-:S05]  /*1d630*/  IMAD.WIDE R132, R0, 0x4, R226 ;  /* 0x0000000400847825 */ /* 0x004fca00078e02e2 */
[----:B------:R-:W-:Y:S04]  /*1d640*/  STL.64 [R1+0xff8], R132 ;  /* 0x000ff88401007387 */ /* 0x000fe80000100a00 */
[----:B------:R-:W-:Y:S04]  /*1d650*/  STL.64 [R1+0x23b8], R132 ;  /* 0x0023b88401007387 */ /* 0x000fe80000100a00 */
[----:B------:R-:W2:Y:S01]  /*1d660*/  LDL.LU.64 R150, [R1+0x10d8] ;  /* 0x0010d80001967983 */ /* 0x000ea20000300a00 */
[----:B----4-:R-:W-:-:S04]  /*1d670*/  IMAD.WIDE R138, R0, 0x4, R232 ;  /* 0x00000004008a7825 */ /* 0x010fc800078e02e8 */
[----:B------:R-:W-:-:S04]  /*1d680*/  IMAD.WIDE R164, R0, 0x4, R234 ;  /* 0x0000000400a47825 */ /* 0x000fc800078e02ea */
[C---:B-1----:R-:W-:Y:S02]  /*1d690*/  IMAD.WIDE R4, R0.reuse, 0x4, R238 ;  /* 0x0000000400047825 */ /* 0x042fe400078e02ee */
[----:B------:R-:W3:Y:S04]  /*1d6a0*/  LDL.LU.64 R238, [R1+0x1130] ;  /* 0x0011300001ee7983 */ /* 0x000ee80000300a00 */
[----:B------:R1:W-:Y:S04]  /*1d6b0*/  STL.64 [R1+0x1018], R4 ;  /* 0x0010180401007387 */ /* 0x0003e80000100a00 */
        /* <DEDUP_REMOVED lines=8> */
[----:B------:R-:W4:Y:S01]  /*1d740*/  LDL.LU.64 R234, [R1+0x1138] ;  /* 0x0011380001ea7983 */ /* 0x000f220000300a00 */
[----:B------:R-:W-:-:S03]  /*1d750*/  IMAD.WIDE R170, R0, 0x4, R236 ;  /* 0x0000000400aa7825 */ /* 0x000fc600078e02ec */
[----:B------:R-:W4:Y:S04]  /*1d760*/  LDL.LU.64 R158, [R1+0x1068] ;  /* 0x00106800019e7983 */ /* 0x000f280000300a00 */
[----:B------:R-:W4:Y:S04]  /*1d770*/  LDL.LU.64 R236, [R1+0x1070] ;  /* 0x0010700001ec7983 */ /* 0x000f280000300a00 */
[----:B------:R-:W-:Y:S04]  /*1d780*/  STL.64 [R1+0x1008], R164 ;  /* 0x001008a401007387 */ /* 0x000fe80000100a00 */
[----:B------:R-:W-:Y:S04]  /*1d790*/  STL.64 [R1+0x23c8], R164 ;  /* 0x0023c8a401007387 */ /* 0x000fe80000100a00 */
[----:B------:R-:W4:Y:S01]  /*1d7a0*/  LDL.LU.64 R160, [R1+0x1160] ;  /* 0x0011600001a07983 */ /* 0x000f220000300a00 */
[----:B-1----:R-:W-:-:S03]  /*1d7b0*/  IMAD.WIDE R4, R0, 0x4, R242 ;  /* 0x0000000400047825 */ /* 0x002fc600078e02f2 */
[----:B------:R-:W4:Y:S04]  /*1d7c0*/  LDL.LU.64 R242, [R1+0x1158] ;  /* 0x0011580001f27983 */ /* 0x000f280000300a00 */
        /* <DEDUP_REMOVED lines=15> */
[----:B------:R-:W-:Y:S04]  /*1d8c0*/  STL.64 [R1+0x1010], R170 ;  /* 0x001010aa01007387 */ /* 0x000fe80000100a00 */
[----:B------:R-:W-:Y:S01]  /*1d8d0*/  STL.64 [R1+0x23d0], R170 ;  /* 0x0023d0aa01007387 */ /* 0x000fe20000100a00 */
[----:B--2---:R-:W-:-:S04]  /*1d8e0*/  IMAD.WIDE R6, R0, 0x4, R150 ;  /* 0x0000000400067825 */ /* 0x004fc800078e0296 */
[C---:B---3--:R-:W-:Y:S02]  /*1d8f0*/  IMAD.WIDE R4, R0.reuse, 0x4, R238 ;  /* 0x0000000400047825 */ /* 0x048fe400078e02ee */
[----:B------:R-:W2:Y:S04]  /*1d900*/  LDL.LU.64 R238, [R1+0x1200] ;  /* 0x0012000001ee7983 */ /* 0x000ea80000300a00 */
[----:B------:R1:W-:Y:S04]  /*1d910*/  STL.64 [R1+0x1030], R6 ;  /* 0x0010300601007387 */ /* 0x0003e80000100a00 */
[----:B------:R3:W-:Y:S01]  /*1d920*/  STL.64 [R1+0x1038], R4 ;  /* 0x0010380401007387 */ /* 0x0007e20000100a00 */
[----:B----4-:R-:W-:-:S04]  /*1d930*/  IMAD.WIDE R8, R0, 0x4, R152 ;  /* 0x0000000400087825 */ /* 0x010fc800078e0298 */
[C---:B-1----:R-:W-:Y:S01]  /*1d940*/  IMAD.WIDE R6, R0.reuse, 0x4, R154 ;  /* 0x0000000400067825 */ /* 0x042fe200078e029a */
[----:B------:R-:W-:Y:S03]  /*1d950*/  STL.64 [R1+0x1040], R8 ;  /* 0x0010400801007387 */ /* 0x000fe60000100a00 */
[C---:B---3--:R-:W-:Y:S02]  /*1d960*/  IMAD.WIDE R4, R0.reuse, 0x4, R232 ;  /* 0x0000000400047825 */ /* 0x048fe400078e02e8 */
[----:B------:R-:W3:Y:S04]  /*1d970*/  LDL.LU.64 R232, [R1+0x11f8] ;  /* 0x0011f80001e87983 */ /* 0x000ee80000300a00 */
        /* <DEDUP_REMOVED lines=9> */
[----:B------:R-:W3:Y:S04]  /*1da10*/  LDL.LU.64 R236, [R1+0x1110] ;  /* 0x0011100001ec7983 */ /* 0x000ee80000300a00 */
[----:B------:R-:W-:Y:S04]  /*1da20*/  STL.64 [R1+0x1068], R6 ;  /* 0x0010680601007387 */ /* 0x000fe80000100a00 */
[----:B------:R1:W-:Y:S02]  /*1da30*/  STL.64 [R1+0x1070], R4 ;  /* 0x0010700401007387 */ /* 0x0003e40000100a00 */
[----:B-1----:R-:W-:-:S02]  /*1da40*/  IMAD.WIDE R4, R0, 0x4, R242 ;  /* 0x0000000400047825 */ /* 0x002fc400078e02f2 */
[----:B------:R-:W3:Y:S02]  /*1da50*/  LDL.LU.64 R242, [R1+0x1220] ;  /* 0x0012200001f27983 */ /* 0x000ee40000300a00 */
[----:B------:R-:W-:-:S04]  /*1da60*/  IMAD.WIDE R6, R0, 0x4, R160 ;  /* 0x0000000400067825 */ /* 0x000fc800078e02a0 */
[C---:B------:R-:W-:Y:S01]  /*1da70*/  IMAD.WIDE R8, R0.reuse, 0x4, R162 ;  /* 0x0000000400087825 */ /* 0x040fe200078e02a2 */
[----:B------:R1:W-:Y:S04]  /*1da80*/  STL.64 [R1+0x1078], R6 ;  /* 0x0010780601007387 */ /* 0x0003e80000100a00 */
[----:B------:R1:W-:Y:S04]  /*1da90*/  STL.64 [R1+0x1080], R4 ;  /* 0x0010800401007387 */ /* 0x0003e80000100a00 */
[----:B------:R1:W-:Y:S02]  /*1daa0*/  STL.64 [R1+0x1088], R8 ;  /* 0x0010880801007387 */ /* 0x0003e40000100a00 */
[----:B-1----:R-:W-:-:S04]  /*1dab0*/  IMAD.WIDE R6, R0, 0x4, R198 ;  /* 0x0000000400067825 */ /* 0x002fc800078e02c6 */
[----:B------:R-:W-:-:S04]  /*1dac0*/  IMAD.WIDE R4, R0, 0x4, R196 ;  /* 0x0000000400047825 */ /* 0x000fc800078e02c4 */
[C---:B------:R-:W-:Y:S01]  /*1dad0*/  IMAD.WIDE R8, R0.reuse, 0x4, R200 ;  /* 0x0000000400087825 */ /* 0x040fe200078e02c8 */
[----:B------:R1:W-:Y:S04]  /*1dae0*/  STL.64 [R1+0x1090], R4 ;  /* 0x0010900401007387 */ /* 0x0003e80000100a00 */
[----:B------:R1:W-:Y:S04]  /*1daf0*/  STL.64 [R1+0x1098], R6 ;  /* 0x0010980601007387 */ /* 0x0003e80000100a00 */
[----:B------:R1:W-:Y:S02]  /*1db00*/  STL.64 [R1+0x10a0], R8 ;  /* 0x0010a00801007387 */ /* 0x0003e40000100a00 */
[----:B-1----:R-:W-:-:S04]  /*1db10*/  IMAD.WIDE R4, R0, 0x4, R202 ;  /* 0x0000000400047825 */ /* 0x002fc800078e02ca */
[C---:B------:R-:W-:Y:S02]  /*1db20*/  IMAD.WIDE R6, R0.reuse, 0x4, R240 ;  /* 0x0000000400067825 */ /* 0x040fe400078e02f0 */
[----:B------:R-:W4:Y:S04]  /*1db30*/  LDL.LU.64 R240, [R1+0x1218] ;  /* 0x0012180001f07983 */ /* 0x000f280000300a00 */
[----:B------:R1:W-:Y:S01]  /*1db40*/  STL.64 [R1+0x10a8], R4 ;  /* 0x0010a80401007387 */ /* 0x0003e20000100a00 */
[----:B------:R-:W-:-:S03]  /*1db50*/  IMAD.WIDE R8, R0, 0x4, R206 ;  /* 0x0000000400087825 */ /* 0x000fc600078e02ce */
[----:B------:R1:W-:Y:S01]  /*1db60*/  STL.64 [R1+0x10b0], R6 ;  /* 0x0010b00601007387 */ /* 0x0003e20000100a00 */
[----:B------:R-:W-:-:S04]  /*1db70*/  IMAD.WIDE R84, R0, 0x4, R220 ;  /* 0x0000000400547825 */ /* 0x000fc800078e02dc */
[----:B-1----:R-:W-:-:S04]  /*1db80*/  IMAD.WIDE R4, R0, 0x4, R204 ;  /* 0x0000000400047825 */ /* 0x002fc800078e02cc */
[C---:B------:R-:W-:Y:S01]  /*1db90*/  IMAD.WIDE R6, R0.reuse, 0x4, R216 ;  /* 0x0000000400067825 */ /* 0x040fe200078e02d8 */
[----:B------:R1:W-:Y:S04]  /*1dba0*/  STL.64 [R1+0x10b8], R4 ;  /* 0x0010b80401007387 */ /* 0x0003e80000100a00 */
[----:B------:R-:W-:Y:S04]  /*1dbb0*/  STL.64 [R1+0x10c0], R8 ;  /* 0x0010c00801007387 */ /* 0x000fe80000100a00 */
[----:B------:R-:W-:Y:S01]  /*1dbc0*/  STL.64 [R1+0x10c8], R6 ;  /* 0x0010c80601007387 */ /* 0x000fe20000100a00 */
[----:B-1----:R-:W-:-:S05]  /*1dbd0*/  IMAD.WIDE R4, R0, 0x4, R218 ;  /* 0x0000000400047825 */ /* 0x002fca00078e02da */
[----:B------:R3:W-:Y:S04]  /*1dbe0*/  STL.64 [R1+0x10d0], R4 ;  /* 0x0010d00401007387 */ /* 0x0007e80000100a00 */
[----:B------:R-:W-:Y:S04]  /*1dbf0*/  STL.64 [R1+0x10d8], R84 ;  /* 0x0010d85401007387 */ /* 0x000fe80000100a00 */
[----:B------:R-:W-:Y:S01]  /*1dc00*/  STL.64 [R1+0x23d8], R84 ;  /* 0x0023d85401007387 */ /* 0x000fe20000100a00 */
[----:B------:R-:W-:-:S04]  /*1dc10*/  IMAD.WIDE R82, R0, 0x4, R222 ;  /* 0x0000000400527825 */ /* 0x000fc800078e02de */
[----:B------:R-:W-:-:S04]  /*1dc20*/  IMAD.WIDE R60, R0, 0x4, R224 ;  /* 0x00000004003c7825 */ /* 0x000fc800078e02e0 */
[----:B------:R-:W-:-:S04]  /*1dc30*/  IMAD.WIDE R230, R0, 0x4, R226 ;  /* 0x0000000400e67825 */ /* 0x000fc800078e02e2 */
[C---:B--2---:R-:W-:Y:S02]  /*1dc40*/  IMAD.WIDE R172, R0.reuse, 0x4, R238 ;  /* 0x0000000400ac7825 */ /* 0x044fe400078e02ee */
[----:B------:R-:W2:Y:S04]  /*1dc50*/  LDL.LU.64 R238, [R1+0x11e0] ;  /* 0x0011e00001ee7983 */ /* 0x000ea80000300a00 */
        /* <DEDUP_REMOVED lines=8> */
[----:B---3--:R-:W-:-:S03]  /*1dce0*/  IMAD.WIDE R4, R0, 0x4, R242 ;  /* 0x0000000400047825 */ /* 0x008fc600078e02f2 */
[----:B------:R-:W3:Y:S01]  /*1dcf0*/  LDL.LU.64 R242, [R1+0x11d8] ;  /* 0x0011d80001f27983 */ /* 0x000ee20000300a00 */
[----:B------:R-:W-:-:S03]  /*1dd00*/  IMAD.WIDE R178, R0, 0x4, R232 ;  /* 0x0000000400b27825 */ /* 0x000fc600078e02e8 */
[----:B------:R-:W3:Y:S04]  /*1dd10*/  LDL.LU.64 R152, [R1+0x1230] ;  /* 0x0012300001987983 */ /* 0x000ee80000300a00 */
[----:B------:R1:W-:Y:S04]  /*1dd20*/  STL.64 [R1+0x1118], R4 ;  /* 0x0011180401007387 */ /* 0x0003e80000100a00 */
[----:B------:R-:W3:Y:S04]  /*1dd30*/  LDL.LU.64 R154, [R1+0x1228] ;  /* 0x00122800019a7983 */ /* 0x000ee80000300a00 */
[----:B------:R-:W3:Y:S01]  /*1dd40*/  LDL.LU.64 R232, [R1+0x1148] ;  /* 0x0011480001e87983 */ /* 0x000ee20000300a00 */
[----:B----4-:R-:W-:-:S03]  /*1dd50*/  IMAD.WIDE R180, R0, 0x4, R234 ;  /* 0x0000000400b47825 */ /* 0x010fc600078e02ea */
        /* <DEDUP_REMOVED lines=9> */
[----:B------:R-:W4:Y:S01]  /*1ddf0*/  LDL.LU.64 R162, [R1+0x1260] ;  /* 0x0012600001a27983 */ /* 0x000f220000300a00 */
[----:B------:R-:W-:-:S03]  /*1de00*/  IMAD.WIDE R186, R0, 0x4, R236 ;  /* 0x0000000400ba7825 */ /* 0x000fc600078e02ec */
[----:B------:R-:W4:Y:S04]  /*1de10*/  LDL.LU.64 R196, [R1+0x1258] ;  /* 0x0012580001c47983 */ /* 0x000f280000300a00 */
[----:B------:R-:W4:Y:S04]  /*1de20*/  LDL.LU.64 R198, [R1+0x1188] ;  /* 0x0011880001c67983 */ /* 0x000f280000300a00 */
[----:B------:R-:W4:Y:S04]  /*1de30*/  LDL.LU.64 R236, [R1+0x1190] ;  /* 0x0011900001ec7983 */ /* 0x000f280000300a00 */
[----:B------:R-:W-:Y:S04]  /*1de40*/  STL.64 [R1+0x1108], R180 ;  /* 0x001108b401007387 */ /* 0x000fe80000100a00 */
[----:B------:R-:W-:Y:S04]  /*1de50*/  STL.64 [R1+0x2408], R180 ;  /* 0x002408b401007387 */ /* 0x000fe80000100a00 */
[----:B------:R-:W4:Y:S04]  /*1de60*/  LDL.LU.64 R200, [R1+0x1280] ;  /* 0x0012800001c87983 */ /* 0x000f280000300a00 */
[----:B------:R-:W4:Y:S01]  /*1de70*/  LDL.LU.64 R202, [R1+0x1278] ;  /* 0x0012780001ca7983 */ /* 0x000f220000300a00 */
[----:B--2---:R-:W-:-:S05]  /*1de80*/  IMAD.WIDE R4, R0, 0x4, R238 ;  /* 0x0000000400047825 */ /* 0x004fca00078e02ee */
        /* <DEDUP_REMOVED lines=14> */
[----:B------:R-:W-:-:S03]  /*1df70*/  IMAD.WIDE R8, R0, 0x4, R152 ;  /* 0x0000000400087825 */ /* 0x000fc600078e0298 */
[----:B------:R1:W-:Y:S01]  /*1df80*/  STL.64 [R1+0x1130], R4 ;  /* 0x0011300401007387 */ /* 0x0003e20000100a00 */
[----:B------:R-:W-:-:S03]  /*1df90*/  IMAD.WIDE R6, R0, 0x4, R154 ;  /* 0x0000000400067825 */ /* 0x000fc600078e029a */
[----:B------:R-:W-:Y:S01]  /*1dfa0*/  STL.64 [R1+0x1138], R8 ;  /* 0x0011380801007387 */ /* 0x000fe20000100a00 */
[----:B-1----:R-:W-:-:S03]  /*1dfb0*/  IMAD.WIDE R4, R0, 0x4, R232 ;  /* 0x0000000400047825 */ /* 0x002fc600078e02e8 */
[----:B------:R-:W3:Y:S04]  /*1dfc0*/  LDL.LU.64 R232, [R1+0x1300] ;  /* 0x0013000001e87983 */ /* 0x000ee80000300a00 */
[----:B------:R4:W-:Y:S04]  /*1dfd0*/  STL.64 [R1+0x1140], R6 ;  /* 0x0011400601007387 */ /* 0x0009e80000100a00 */
[----:B------:R1:W-:Y:S01]  /*1dfe0*/  STL.64 [R1+0x1148], R4 ;  /* 0x0011480401007387 */ /* 0x0003e20000100a00 */
[----:B----4-:R-:W-:-:S04]  /*1dff0*/  IMAD.WIDE R6, R0, 0x4, R156 ;  /* 0x0000000400067825 */ /* 0x010fc800078e029c */
[C---:B-1----:R-:W-:Y:S02]  /*1e000*/  IMAD.WIDE R4, R0.reuse, 0x4, R234 ;  /* 0x0000000400047825 */ /* 0x042fe400078e02ea */
[----:B------:R-:W4:Y:S04]  /*1e010*/  LDL.LU.64 R234, [R1+0x12f8] ;  /* 0x0012f80001ea7983 */ /* 0x000f280000300a00 */
[----:B------:R-:W-:Y:S04]  /*1e020*/  STL.64 [R1+0x1150], R6 ;  /* 0x0011500601007387 */ /* 0x000fe80000100a00 */
[----:B------:R1:W-:Y:S01]  /*1e030*/  STL.64 [R1+0x1158], R4 ;  /* 0x0011580401007387 */ /* 0x0003e20000100a00 */
[----:B------:R-:W-:-:S05]  /*1e040*/  IMAD.WIDE R8, R0, 0x4, R158 ;  /* 0x0000000400087825 */ /* 0x000fca00078e029e */
[----:B------:R1:W-:Y:S02]  /*1e050*/  STL.64 [R1+0x1160], R8 ;  /* 0x0011600801007387 */ /* 0x0003e40000100a00 */
[----:B-1----:R-:W-:-:S04]  /*1e060*/  IMAD.WIDE R4, R0, 0x4, R160 ;  /* 0x0000000400047825 */ /* 0x002fc800078e02a0 */
[C---:B------:R-:W-:Y:S02]  /*1e070*/  IMAD.WIDE R6, R0.reuse, 0x4, R240 ;  /* 0x0000000400067825 */ /* 0x040fe400078e02f0 */
[----:B------:R-:W4:Y:S04]  /*1e080*/  LDL.LU.64 R240, [R1+0x1208] ;  /* 0x0012080001f07983 */ /* 0x000f280000300a00 */
[----:B------:R1:W-:Y:S01]  /*1e090*/  STL.64 [R1+0x1168], R4 ;  /* 0x0011680401007387 */ /* 0x0003e20000100a00 */
[----:B------:R-:W-:-:S03]  /*1e0a0*/  IMAD.WIDE R8, R0, 0x4, R196 ;  /* 0x0000000400087825 */ /* 0x000fc600078e02c4 */
[----:B------:R1:W-:Y:S02]  /*1e0b0*/  STL.64 [R1+0x1170], R6 ;  /* 0x0011700601007387 */ /* 0x0003e40000100a00 */
[----:B-1----:R-:W-:-:S04]  /*1e0c0*/  IMAD.WIDE R4, R0, 0x4, R162 ;  /* 0x0000000400047825 */ /* 0x002fc800078e02a2 */
[C---:B------:R-:W-:Y:S01]  /*1e0d0*/  IMAD.WIDE R6, R0.reuse, 0x4, R198 ;  /* 0x0000000400067825 */ /* 0x040fe200078e02c6 */
[----:B------:R1:W-:Y:S04]  /*1e0e0*/  STL.64 [R1+0x1178], R4 ;  /* 0x0011780401007387 */ /* 0x0003e80000100a00 */
[----:B------:R1:W-:Y:S02]  /*1e0f0*/  STL.64 [R1+0x1180], R8 ;  /* 0x0011800801007387 */ /* 0x0003e40000100a00 */
[C---:B-1----:R-:W-:Y:S02]  /*1e100*/  IMAD.WIDE R4, R0.reuse, 0x4, R236 ;  /* 0x0000000400047825 */ /* 0x042fe400078e02ec */
[----:B------:R-:W4:Y:S02]  /*1e110*/  LDL.LU.64 R236, [R1+0x1210] ;  /* 0x0012100001ec7983 */ /* 0x000f240000300a00 */
[----:B------:R-:W-:-:S02]  /*1e120*/  IMAD.WIDE R8, R0, 0x4, R200 ;  /* 0x0000000400087825 */ /* 0x000fc400078e02c8 */
[----:B------:R-:W-:Y:S04]  /*1e130*/  STL.64 [R1+0x1188], R6 ;  /* 0x0011880601007387 */ /* 0x000fe80000100a00 */
[----:B------:R1:W-:Y:S04]  /*1e140*/  STL.64 [R1+0x1190], R4 ;  /* 0x0011900401007387 */ /* 0x0003e80000100a00 */
[----:B------:R2:W-:Y:S01]  /*1e150*/  STL.64 [R1+0x1198], R8 ;  /* 0x0011980801007387 */ /* 0x0005e20000100a00 */
[----:B-1----:R-:W-:-:S05]  /*1e160*/  IMAD.WIDE R4, R0, 0x4, R202 ;  /* 0x0000000400047825 */ /* 0x002fca00078e02ca */
[----:B------:R-:W-:Y:S01]  /*1e170*/  STL.64 [R1+0x11a0], R4 ;  /* 0x0011a00401007387 */ /* 0x000fe20000100a00 */
[----:B--2---:R-:W-:-:S04]  /*1e180*/  IMAD.WIDE R6, R0, 0x4, R204 ;  /* 0x0000000400067825 */ /* 0x004fc800078e02cc */
[C---:B------:R-:W-:Y:S01]  /*1e190*/  IMAD.WIDE R8, R0.reuse, 0x4, R206 ;  /* 0x0000000400087825 */ /* 0x040fe200078e02ce */
[----:B------:R1:W-:Y:S04]  /*1e1a0*/  STL.64 [R1+0x11a8], R6 ;  /* 0x0011a80601007387 */ /* 0x0003e80000100a00 */
[----:B------:R-:W-:Y:S01]  /*1e1b0*/  STL.64 [R1+0x11b0], R8 ;  /* 0x0011b00801007387 */ /* 0x000fe20000100a00 */
[----:B-1----:R-:W-:-:S03]  /*1e1c0*/  IMAD.WIDE R6, R0, 0x4, R238 ;  /* 0x0000000400067825 */ /* 0x002fc600078e02ee */
[----:B------:R-:W2:Y:S01]  /*1e1d0*/  LDL.LU.64 R238, [R1+0x1320] ;  /* 0x0013200001ee7983 */ /* 0x000ea20000300a00 */
[----:B------:R-:W-:-:S05]  /*1e1e0*/  IMAD.WIDE R4, R0, 0x4, R216 ;  /* 0x0000000400047825 */ /* 0x000fca00078e02d8 */
[----:B------:R1:W-:Y:S01]  /*1e1f0*/  STL.64 [R1+0x11b8], R4 ;  /* 0x0011b80401007387 */ /* 0x0003e20000100a00 */
[----:B------:R-:W-:-:S03]  /*1e200*/  IMAD.WIDE R230, R0, 0x4, R220 ;  /* 0x0000000400e67825 */ /* 0x000fc600078e02dc */
[----:B------:R-:W-:Y:S01]  /*1e210*/  STL.64 [R1+0x11c0], R6 ;  /* 0x0011c00601007387 */ /* 0x000fe20000100a00 */
[----:B-1----:R-:W-:-:S05]  /*1e220*/  IMAD.WIDE R4, R0, 0x4, R218 ;  /* 0x0000000400047825 */ /* 0x002fca00078e02da */
[----:B------:R2:W-:Y:S04]  /*1e230*/  STL.64 [R1+0x11c8], R4 ;  /* 0x0011c80401007387 */ /* 0x0005e80000100a00 */
[----:B------:R-:W-:Y:S04]  /*1e240*/  STL.64 [R1+0x11d0], R230 ;  /* 0x0011d0e601007387 */ /* 0x000fe80000100a00 */
[----:B------:R-:W-:Y:S01]  /*1e250*/  STL.64 [R1+0x2478], R230 ;  /* 0x002478e601007387 */ /* 0x000fe20000100a00 */
[----:B---3--:R-:W-:-:S03]  /*1e260*/  IMAD.WIDE R190, R0, 0x4, R242 ;  /* 0x0000000400be7825 */ /* 0x008fc600078e02f2 */
[----:B------:R-:W3:Y:S01]  /*1e270*/  LDL.LU.64 R242, [R1+0x1318] ;  /* 0x0013180001f27983 */ /* 0x000ee20000300a00 */
[----:B------:R-:W-:-:S04]  /*1e280*/  IMAD.WIDE R212, R0, 0x4, R222 ;  /* 0x0000000400d47825 */ /* 0x000fc800078e02de */
[C---:B------:R-:W-:Y:S01]  /*1e290*/  IMAD.WIDE R210, R0.reuse, 0x4, R224 ;  /* 0x0000000400d27825 */ /* 0x040fe200078e02e0 */
[----:B------:R-:W-:Y:S03]  /*1e2a0*/  STL.64 [R1+0x11d8], R212 ;  /* 0x0011d8d401007387 */ /* 0x000fe60000100a00 */
[C---:B------:R-:W-:Y:S01]  /*1e2b0*/  IMAD.WIDE R192, R0.reuse, 0x4, R226 ;  /* 0x0000000400c07825 */ /* 0x040fe200078e02e2 */
[----:B------:R-:W-:Y:S04]  /*1e2c0*/  STL.64 [R1+0x2418], R212 ;  /* 0x002418d401007387 */ /* 0x000fe80000100a00 */
[----:B------:R-:W-:Y:S04]  /*1e2d0*/  STL.64 [R1+0x11e0], R210 ;  /* 0x0011e0d201007387 */ /* 0x000fe80000100a00 */
[----:B------:R-:W-:Y:S04]  /*1e2e0*/  STL.64 [R1+0x2420], R210 ;  /* 0x002420d201007387 */ /* 0x000fe80000100a00 */
[----:B------:R-:W3:Y:S04]  /*1e2f0*/  LDL.LU.64 R220, [R1+0x12c0] ;  /* 0x0012c00001dc7983 */ /* 0x000ee80000300a00 */
[----:B------:R-:W-:Y:S04]  /*1e300*/  STL.64 [R1+0x11e8], R192 ;  /* 0x0011e8c001007387 */ /* 0x000fe80000100a00 */
[----:B------:R-:W-:Y:S01]  /*1e310*/  STL.64 [R1+0x2428], R192 ;  /* 0x002428c001007387 */ /* 0x000fe20000100a00 */
[----:B------:R-:W-:-:S04]  /*1e320*/  IMAD.WIDE R188, R0, 0x4, R232 ;  /* 0x0000000400bc7825 */ /* 0x000fc800078e02e8 */
[C---:B----4-:R-:W-:Y:S02]  /*1e330*/  IMAD.WIDE R208, R0.reuse, 0x4, R240 ;  /* 0x0000000400d07825 */ /* 0x050fe400078e02f0 */
[----:B------:R-:W4:Y:S04]  /*1e340*/  LDL.LU.64 R240, [R1+0x12b8] ;  /* 0x0012b80001f07983 */ /* 0x000f280000300a00 */
[----:B------:R-:W4:Y:S04]  /*1e350*/  LDL.LU.64 R222, [R1+0x1330] ;  /* 0x0013300001de7983 */ /* 0x000f280000300a00 */
[----:B------:R-:W-:Y:S04]  /*1e360*/  STL.64 [R1+0x11f0], R190 ;  /* 0x0011f0be01007387 */ /* 0x000fe80000100a00 */
[----:B------:R-:W-:Y:S04]  /*1e370*/  STL.64 [R1+0x2430], R190 ;  /* 0x002430be01007387 */ /* 0x000fe80000100a00 */
[----:B------:R-:W4:Y:S04]  /*1e380*/  LDL.LU.64 R162, [R1+0x1328] ;  /* 0x0013280001a27983 */ /* 0x000f280000300a00 */
[----:B------:R-:W4:Y:S04]  /*1e390*/  LDL.LU.64 R224, [R1+0x1248] ;  /* 0x0012480001e07983 */ /* 0x000f280000300a00 */
[----:B------:R-:W4:Y:S01]  /*1e3a0*/  LDL.LU.64 R196, [R1+0x1250] ;  /* 0x0012500001c47983 */ /* 0x000f220000300a00 */
[----:B------:R-:W-:-:S03]  /*1e3b0*/  IMAD.WIDE R214, R0, 0x4, R236 ;  /* 0x0000000400d67825 */ /* 0x000fc600078e02ec */
[----:B------:R-:W4:Y:S04]  /*1e3c0*/  LDL.LU.64 R236, [R1+0x1340] ;  /* 0x0013400001ec7983 */ /* 0x000f280000300a00 */
[----:B------:R-:W-:Y:S04]  /*1e3d0*/  STL.64 [R1+0x11f8], R188 ;  /* 0x0011f8bc01007387 */ /* 0x000fe80000100a00 */
[----:B------:R-:W-:Y:S04]  /*1e3e0*/  STL.64 [R1+0x2438], R188 ;  /* 0x002438bc01007387 */ /* 0x000fe80000100a00 */
[----:B------:R-:W4:Y:S04]  /*1e3f0*/  LDL.LU.64 R198, [R1+0x1338] ;  /* 0x0013380001c67983 */ /* 0x000f280000300a00 */
[----:B------:R-:W4:Y:S01]  /*1e400*/  LDL.LU.64 R200, [R1+0x1268] ;  /* 0x0012680001c87983 */ /* 0x000f220000300a00 */
[----:B------:R-:W-:-:S04]  /*1e410*/  IMAD.WIDE R194, R0, 0x4, R234 ;  /* 0x0000000400c27825 */ /* 0x000fc800078e02ea */
[----:B--2---:R-:W-:-:S05]  /*1e420*/  IMAD.WIDE R4, R0, 0x4, R238 ;  /* 0x0000000400047825 */ /* 0x004fca00078e02ee */
[----:B------:R3:W-:Y:S04]  /*1e430*/  STL.64 [R1+0x1218], R4 ;  /* 0x0012180401007387 */ /* 0x0007e80000100a00 */
[----:B------:R-:W2:Y:S04]  /*1e440*/  LDL.LU.64 R226, [R1+0x1270] ;  /* 0x0012700001e27983 */ /* 0x000ea80000300a00 */
        /* <DEDUP_REMOVED lines=8> */
[----:B---3--:R-:W-:-:S05]  /*1e4d0*/  IMAD.WIDE R4, R0, 0x4, R242 ;  /* 0x0000000400047825 */ /* 0x008fca00078e02f2 */
[----:B------:R1:W-:Y:S04]  /*1e4e0*/  STL.64 [R1+0x1220], R4 ;  /* 0x0012200401007387 */ /* 0x0003e80000100a00 */
[----:B------:R-:W3:Y:S04]  /*1e4f0*/  LDL.LU.64 R234, [R1+0x12a8] ;  /* 0x0012a80001ea7983 */ /* 0x000ee80000300a00 */
[----:B------:R-:W3:Y:S04]  /*1e500*/  LDL.LU.64 R242, [R1+0x12b0] ;  /* 0x0012b00001f27983 */ /* 0x000ee80000300a00 */
[----:B------:R-:W-:Y:S04]  /*1e510*/  STL.64 [R1+0x1208], R208 ;  /* 0x001208d001007387 */ /* 0x000fe80000100a00 */
[----:B------:R-:W-:Y:S01]  /*1e520*/  STL.64 [R1+0x2448], R208 ;  /* 0x002448d001007387 */ /* 0x000fe20000100a00 */
[----:B-1----:R-:W-:-:S03]  /*1e530*/  IMAD.WIDE R4, R0, 0x4, R220 ;  /* 0x0000000400047825 */ /* 0x002fc600078e02dc */
[----:B------:R-:W3:Y:S04]  /*1e540*/  LDL.LU.64 R218, [R1+0x13a0] ;  /* 0x0013a00001da7983 */ /* 0x000ee80000300a00 */
[----:B------:R-:W-:Y:S04]  /*1e550*/  STL.64 [R1+0x1210], R214 ;  /* 0x001210d601007387 */ /* 0x000fe80000100a00 */
[----:B------:R1:W-:Y:S04]  /*1e560*/  STL.64 [R1+0x1228], R4 ;  /* 0x0012280401007387 */ /* 0x0003e80000100a00 */
[----:B------:R-:W-:Y:S01]  /*1e570*/  STL.64 [R1+0x2450], R214 ;  /* 0x002450d601007387 */ /* 0x000fe20000100a00 */
[----:B----4-:R-:W-:-:S03]  /*1e580*/  IMAD.WIDE R6, R0, 0x4, R240 ;  /* 0x0000000400067825 */ /* 0x010fc600078e02f0 */
[----:B------:R-:W4:Y:S01]  /*1e590*/  LDL.LU.64 R240, [R1+0x1398] ;  /* 0x0013980001f07983 */ /* 0x000f220000300a00 */
[----:B-1----:R-:W-:-:S03]  /*1e5a0*/  IMAD.WIDE R4, R0, 0x4, R222 ;  /* 0x0000000400047825 */ /* 0x002fc600078e02de */
[----:B------:R1:W-:Y:S04]  /*1e5b0*/  STL.64 [R1+0x1230], R6 ;  /* 0x0012300601007387 */ /* 0x0003e80000100a00 */
[----:B------:R-:W4:Y:S04]  /*1e5c0*/  LDL.LU.64 R220, [R1+0x12c8] ;  /* 0x0012c80001dc7983 */ /* 0x000f280000300a00 */
[----:B------:R-:W4:Y:S04]  /*1e5d0*/  LDL.LU.64 R222, [R1+0x12d0] ;  /* 0x0012d00001de7983 */ /* 0x000f280000300a00 */
        /* <DEDUP_REMOVED lines=8> */
[----:B------:R-:W4:Y:S02]  /*1e660*/  LDL.LU.64 R236, [R1+0x13d8] ;  /* 0x0013d80001ec7983 */ /* 0x000f240000300a00 */
[C---:B------:R-:W-:Y:S02]  /*1e670*/  IMAD.WIDE R8, R0.reuse, 0x4, R198 ;  /* 0x0000000400087825 */ /* 0x040fe400078e02c6 */
[----:B------:R1:W-:Y:S04]  /*1e680*/  STL.64 [R1+0x1250], R6 ;  /* 0x0012500601007387 */ /* 0x0003e80000100a00 */
[----:B------:R2:W-:Y:S04]  /*1e690*/  STL.64 [R1+0x1258], R4 ;  /* 0x0012580401007387 */ /* 0x0005e80000100a00 */
[----:B------:R-:W-:Y:S01]  /*1e6a0*/  STL.64 [R1+0x1260], R8 ;  /* 0x0012600801007387 */ /* 0x000fe20000100a00 */
[----:B-1----:R-:W-:-:S04]  /*1e6b0*/  IMAD.WIDE R6, R0, 0x4, R200 ;  /* 0x0000000400067825 */ /* 0x002fc800078e02c8 */
[C---:B--2---:R-:W-:Y:S02]  /*1e6c0*/  IMAD.WIDE R4, R0.reuse, 0x4, R226 ;  /* 0x0000000400047825 */ /* 0x044fe400078e02e2 */
[----:B------:R-:W2:Y:S04]  /*1e6d0*/  LDL.LU.64 R226, [R1+0x12e8] ;  /* 0x0012e80001e27983 */ /* 0x000ea80000300a00 */
[----:B------:R1:W-:Y:S04]  /*1e6e0*/  STL.64 [R1+0x1268], R6 ;  /* 0x0012680601007387 */ /* 0x0003e80000100a00 */
[----:B------:R1:W-:Y:S02]  /*1e6f0*/  STL.64 [R1+0x1270], R4 ;  /* 0x0012700401007387 */ /* 0x0003e40000100a00 */
[----:B-1----:R-:W-:-:S04]  /*1e700*/  IMAD.WIDE R6, R0, 0x4, R202 ;  /* 0x0000000400067825 */ /* 0x002fc800078e02ca */
[C---:B------:R-:W-:Y:S02]  /*1e710*/  IMAD.WIDE R4, R0.reuse, 0x4, R232 ;  /* 0x0000000400047825 */ /* 0x040fe400078e02e8 */
[----:B------:R-:W2:Y:S04]  /*1e720*/  LDL.LU.64 R232, [R1+0x12f0] ;  /* 0x0012f00001e87983 */ /* 0x000ea80000300a00 */
[----:B------:R-:W-:Y:S04]  /*1e730*/  STL.64 [R1+0x1278], R6 ;  /* 0x0012780601007387 */ /* 0x000fe80000100a00 */
[----:B------:R1:W-:Y:S02]  /*1e740*/  STL.64 [R1+0x1280], R4 ;  /* 0x0012800401007387 */ /* 0x0003e40000100a00 */
[----:B-1----:R-:W-:-:S02]  /*1e750*/  IMAD.WIDE R4, R0, 0x4, R238 ;  /* 0x0000000400047825 */ /* 0x002fc400078e02ee */
[----:B------:R-:W2:Y:S02]  /*1e760*/  LDL.LU.64 R238, [R1+0x1400] ;  /* 0x0014000001ee7983 */ /* 0x000ea40000300a00 */
[----:B------:R-:W-:-:S05]  /*1e770*/  IMAD.WIDE R6, R0, 0x4, R204 ;  /* 0x0000000400067825 */ /* 0x000fca00078e02cc */
[----:B------:R3:W-:Y:S04]  /*1e780*/  STL.64 [R1+0x1288], R6 ;  /* 0x0012880601007387 */ /* 0x0007e80000100a00 */
[----:B------:R1:W-:Y:S01]  /*1e790*/  STL.64 [R1+0x1290], R4 ;  /* 0x0012900401007387 */ /* 0x0003e20000100a00 */
[----:B---3--:R-:W-:-:S03]  /*1e7a0*/  IMAD.WIDE R6, R0, 0x4, R234 ;  /* 0x0000000400067825 */ /* 0x008fc600078e02ea */
[----:B------:R-:W3:Y:S01]  /*1e7b0*/  LDL.LU.64 R234, [R1+0x13f8] ;  /* 0x0013f80001ea7983 */ /* 0x000ee20000300a00 */
[----:B------:R-:W-:-:S03]  /*1e7c0*/  IMAD.WIDE R212, R0, 0x4, R206 ;  /* 0x0000000400d47825 */ /* 0x000fc600078e02ce */
[----:B------:R-:W-:Y:S01]  /*1e7d0*/  STL.64 [R1+0x12a8], R6 ;  /* 0x0012a80601007387 */ /* 0x000fe20000100a00 */
[----:B-1----:R-:W-:-:S03]  /*1e7e0*/  IMAD.WIDE R4, R0, 0x4, R242 ;  /* 0x0000000400047825 */ /* 0x002fc600078e02f2 */
[----:B------:R-:W3:Y:S01]  /*1e7f0*/  LDL.LU.64 R242, [R1+0x1308] ;  /* 0x0013080001f27983 */ /* 0x000ee20000300a00 */
[----:B------:R-:W-:-:S03]  /*1e800*/  IMAD.WIDE R210, R0, 0x4, R216 ;  /* 0x0000000400d27825 */ /* 0x000fc600078e02d8 */
[----:B------:R-:W-:Y:S01]  /*1e810*/  STL.64 [R1+0x1298], R212 ;  /* 0x001298d401007387 */ /* 0x000fe20000100a00 */
[----:B------:R-:W-:-:S03]  /*1e820*/  IMAD.WIDE R192, R0, 0x4, R218 ;  /* 0x0000000400c07825 */ /* 0x000fc600078e02da */
[----:B------:R1:W-:Y:S04]  /*1e830*/  STL.64 [R1+0x12b0], R4 ;  /* 0x0012b00401007387 */ /* 0x0003e80000100a00 */
[----:B------:R-:W-:Y:S04]  /*1e840*/  STL.64 [R1+0x2560], R212 ;  /* 0x002560d401007387 */ /* 0x000fe80000100a00 */
[----:B------:R-:W-:Y:S04]  /*1e850*/  STL.64 [R1+0x12a0], R210 ;  /* 0x0012a0d201007387 */ /* 0x000fe80000100a00 */
[----:B------:R-:W-:Y:S01]  /*1e860*/  STL.64 [R1+0x2568], R210 ;  /* 0x002568d201007387 */ /* 0x000fe20000100a00 */
[----:B----4-:R-:W-:-:S03]  /*1e870*/  IMAD.WIDE R190, R0, 0x4, R240 ;  /* 0x0000000400be7825 */ /* 0x010fc600078e02f0 */
[----:B------:R-:W4:Y:S04]  /*1e880*/  LDL.LU.64 R240, [R1+0x1310] ;  /* 0x0013100001f07983 */ /* 0x000f280000300a00 */
[----:B------:R-:W-:Y:S01]  /*1e890*/  STL.64 [R1+0x12b8], R192 ;  /* 0x0012b8c001007387 */ /* 0x000fe20000100a00 */
[----:B------:R-:W-:-:S03]  /*1e8a0*/  IMAD.WIDE R188, R0, 0x4, R220 ;  /* 0x0000000400bc7825 */ /* 0x000fc600078e02dc */
[----:B------:R-:W-:Y:S01]  /*1e8b0*/  STL.64 [R1+0x2480], R192 ;  /* 0x002480c001007387 */ /* 0x000fe20000100a00 */
[----:B------:R-:W-:-:S03]  /*1e8c0*/  IMAD.WIDE R186, R0, 0x4, R222 ;  /* 0x0000000400ba7825 */ /* 0x000fc600078e02de */
[----:B------:R-:W-:Y:S04]  /*1e8d0*/  STL.64 [R1+0x12c0], R190 ;  /* 0x0012c0be01007387 */ /* 0x000fe80000100a00 */
[----:B------:R-:W-:Y:S01]  /*1e8e0*/  STL.64 [R1+0x2488], R190 ;  /* 0x002488be01007387 */ /* 0x000fe20000100a00 */
[----:B------:R-:W-:-:S04]  /*1e8f0*/  IMAD.WIDE R184, R0, 0x4, R224 ;  /* 0x0000000400b87825 */ /* 0x000fc800078e02e0 */
[C---:B------:R-:W-:Y:S02]  /*1e900*/  IMAD.WIDE R182, R0.reuse, 0x4, R236 ;  /* 0x0000000400b67825 */ /* 0x040fe400078e02ec */
[----:B------:R-:W1:Y:S04]  /*1e910*/  LDL.LU.64 R236, [R1+0x1420] ;  /* 0x0014200001ec7983 */ /* 0x000e680000300a00 */
[----:B------:R-:W-:Y:S04]  /*1e920*/  STL.64 [R1+0x12c8], R188 ;  /* 0x0012c8bc01007387 */ /* 0x000fe80000100a00 */
[----:B------:R-:W-:Y:S04]  /*1e930*/  STL.64 [R1+0x2490], R188 ;  /* 0x002490bc01007387 */ /* 0x000fe80000100a00 */
[----:B------:R-:W-:Y:S04]  /*1e940*/  STL.64 [R1+0x12d0], R186 ;  /* 0x0012d0ba01007387 */ /* 0x000fe80000100a00 */
[----:B------:R-:W-:Y:S04]  /*1e950*/  STL.64 [R1+0x2498], R186 ;  /* 0x002498ba01007387 */ /* 0x000fe80000100a00 */
[----:B------:R-:W-:Y:S04]  /*1e960*/  STL.64 [R1+0x12d8], R184 ;  /* 0x0012d8b801007387 */ /* 0x000fe80000100a00 */
[----:B------:R-:W-:Y:S01]  /*1e970*/  STL.64 [R1+0x2458], R184 ;  /* 0x002458b801007387 */ /* 0x000fe20000100a00 */
[----:B--2---:R-:W-:-:S04]  /*1e980*/  IMAD.WIDE R176, R0, 0x4, R226 ;  /* 0x0000000400b07825 */ /* 0x004fc800078e02e2 */
[----:B------:R-:W-:-:S04]  /*1e990*/  IMAD.WIDE R174, R0, 0x4, R232 ;  /* 0x0000000400ae7825 */ /* 0x000fc800078e02e8 */
[C---:B------:R-:W-:Y:S02]  /*1e9a0*/  IMAD.WIDE R228, R0.reuse, 0x4, R238 ;  /* 0x0000000400e47825 */ /* 0x040fe400078e02ee */
[----:B------:R-:W2:Y:S04]  /*1e9b0*/  LDL.LU.64 R238, [R1+0x1418] ;  /* 0x0014180001ee7983 */ /* 0x000ea80000300a00 */
[----:B------:R-:W-:Y:S04]  /*1e9c0*/  STL.64 [R1+0x12e0], R182 ;  /* 0x0012e0b601007387 */ /* 0x000fe80000100a00 */
[----:B------:R-:W-:Y:S04]  /*1e9d0*/  STL.64 [R1+0x2460], R182 ;  /* 0x002460b601007387 */ /* 0x000fe80000100a00 */
[----:B------:R-:W2:Y:S04]  /*1e9e0*/  LDL.LU.64 R218, [R1+0x13c0] ;  /* 0x0013c00001da7983 */ /* 0x000ea80000300a00 */
[----:B------:R-:W-:Y:S04]  /*1e9f0*/  STL.64 [R1+0x12e8], R176 ;  /* 0x0012e8b001007387 */ /* 0x000fe80000100a00 */
[----:B------:R-:W-:Y:S04]  /*1ea00*/  STL.64 [R1+0x2468], R176 ;  /* 0x002468b001007387 */ /* 0x000fe80000100a00 */
[----:B------:R-:W2:Y:S04]  /*1ea10*/  LDL.LU.64 R158, [R1+0x13b8] ;  /* 0x0013b800019e7983 */ /* 0x000ea80000300a00 */
[----:B------:R-:W2:Y:S04]  /*1ea20*/  LDL.LU.64 R220, [R1+0x1430] ;  /* 0x0014300001dc7983 */ /* 0x000ea80000300a00 */
[----:B------:R-:W-:Y:S04]  /*1ea30*/  STL.64 [R1+0x12f0], R174 ;  /* 0x0012f0ae01007387 */ /* 0x000fe80000100a00 */
[----:B------:R-:W-:Y:S04]  /*1ea40*/  STL.64 [R1+0x2470], R174 ;  /* 0x002470ae01007387 */ /* 0x000fe80000100a00 */
[----:B------:R-:W2:Y:S01]  /*1ea50*/  LDL.LU.64 R160, [R1+0x1428] ;  /* 0x0014280001a07983 */ /* 0x000ea20000300a00 */
[----:B---3--:R-:W-:-:S03]  /*1ea60*/  IMAD.WIDE R246, R0, 0x4, R234 ;  /* 0x0000000400f67825 */ /* 0x008fc600078e02ea */
[----:B------:R-:W3:Y:S04]  /*1ea70*/  LDL.LU.64 R234, [R1+0x1348] ;  /* 0x0013480001ea7983 */ /* 0x000ee80000300a00 */
[----:B------:R-:W3:Y:S04]  /*1ea80*/  LDL.LU.64 R162, [R1+0x1350] ;  /* 0x0013500001a27983 */ /* 0x000ee80000300a00 */
[----:B------:R-:W3:Y:S04]  /*1ea90*/  LDL.LU.64 R196, [R1+0x1440] ;  /* 0x0014400001c47983 */ /* 0x000ee80000300a00 */
[----:B------:R-:W3:Y:S04]  /*1eaa0*/  LDL.LU.64 R232, [R1+0x1438] ;  /* 0x0014380001e87983 */ /* 0x000ee80000300a00 */
[----:B------:R-:W3:Y:S04]  /*1eab0*/  LDL.LU.64 R198, [R1+0x1368] ;  /* 0x0013680001c67983 */ /* 0x000ee80000300a00 */
[----:B------:R-:W3:Y:S04]  /*1eac0*/  LDL.LU.64 R200, [R1+0x1370] ;  /* 0x0013700001c87983 */ /* 0x000ee80000300a00 */
[----:B------:R-:W3:Y:S04]  /*1ead0*/  LDL.LU.64 R222, [R1+0x1460] ;  /* 0x0014600001de7983 */ /* 0x000ee80000300a00 */
[----:B------:R-:W-:Y:S04]  /*1eae0*/  STL.64 [R1+0x12f8], R228 ;  /* 0x0012f8e401007387 */ /* 0x000fe80000100a00 */
[----:B------:R-:W-:Y:S04]  /*1eaf0*/  STL.64 [R1+0x24a0], R228 ;  /* 0x0024a0e401007387 */ /* 0x000fe80000100a00 */
[----:B------:R-:W3:Y:S04]  /*1eb00*/  LDL.LU.64 R202, [R1+0x1458] ;  /* 0x0014580001ca7983 */ /* 0x000ee80000300a00 */
[----:B------:R-:W3:Y:S01]  /*1eb10*/  LDL.LU.64 R204, [R1+0x1388] ;  /* 0x0013880001cc7983 */ /* 0x000ee20000300a00 */
[----:B------:R-:W-:-:S04]  /*1eb20*/  IMAD.WIDE R242, R0, 0x4, R242 ;  /* 0x0000000400f27825 */ /* 0x000fc800078e02f2 */
[----:B----4-:R-:W-:-:S04]  /*1eb30*/  IMAD.WIDE R240, R0, 0x4, R240 ;  /* 0x0000000400f07825 */ /* 0x010fc800078e02f0 */
[----:B-1----:R-:W-:-:S05]  /*1eb40*/  IMAD.WIDE R4, R0, 0x4, R236 ;  /* 0x0000000400047825 */ /* 0x002fca00078e02ec */
[----:B------:R2:W-:Y:S04]  /*1eb50*/  STL.64 [R1+0x1318], R4 ;  /* 0x0013180401007387 */ /* 0x0005e80000100a00 */
[----:B------:R-:W4:Y:S04]  /*1eb60*/  LDL.LU.64 R224, [R1+0x1390] ;  /* 0x0013900001e07983 */ /* 0x000f280000300a00 */
[----:B------:R-:W4:Y:S04]  /*1eb70*/  LDL.LU.64 R206, [R1+0x1480] ;  /* 0x0014800001ce7983 */ /* 0x000f280000300a00 */
[----:B------:R-:W4:Y:S04]  /*1eb80*/  LDL.LU.64 R226, [R1+0x1478] ;  /* 0x0014780001e27983 */ /* 0x000f280000300a00 */
[----:B------:R-:W-:Y:S04]  /*1eb90*/  STL.64 [R1+0x1300], R246 ;  /* 0x001300f601007387 */ /* 0x000fe80000100a00 */
[----:B------:R-:W-:Y:S01]  /*1eba0*/  STL.64 [R1+0x24a8], R246 ;  /* 0x0024a8f601007387 */ /* 0x000fe20000100a00 */
[----:B--2---:R-:W-:-:S03]  /*1ebb0*/  IMAD.WIDE R4, R0, 0x4, R238 ;  /* 0x0000000400047825 */ /* 0x004fc600078e02ee */
[----:B------:R-:W2:Y:S04]  /*1ebc0*/  LDL.LU.64 R238, [R1+0x13a8] ;  /* 0x0013a80001ee7983 */ /* 0x000ea80000300a00 */
[----:B------:R-:W2:Y:S04]  /*1ebd0*/  LDL.LU.64 R216, [R1+0x13b0] ;  /* 0x0013b00001d87983 */ /* 0x000ea80000300a00 */
[----:B------:R1:W-:Y:S04]  /*1ebe0*/  STL.64 [R1+0x1320], R4 ;  /* 0x0013200401007387 */ /* 0x0003e80000100a00 */
[----:B------:R-:W2:Y:S04]  /*1ebf0*/  LDL.LU.64 R236, [R1+0x14a0] ;  /* 0x0014a00001ec7983 */ /* 0x000ea80000300a00 */
[----:B------:R-:W-:Y:S01]  /*1ec00*/  STL.64 [R1+0x1308], R242 ;  /* 0x001308f201007387 */ /* 0x000fe20000100a00 */
[----:B-1----:R-:W-:-:S03]  /*1ec10*/  IMAD.WIDE R4, R0, 0x4, R218 ;  /* 0x0000000400047825 */ /* 0x002fc600078e02da */
[----:B------:R-:W-:Y:S04]  /*1ec20*/  STL.64 [R1+0x24b0], R242 ;  /* 0x0024b0f201007387 */ /* 0x000fe80000100a00 */
[----:B------:R-:W2:Y:S01]  /*1ec30*/  LDL.LU.64 R218, [R1+0x1498] ;  /* 0x0014980001da7983 */ /* 0x000ea20000300a00 */
[----:B------:R-:W-:-:S03]  /*1ec40*/  IMAD.WIDE R6, R0, 0x4, R158 ;  /* 0x0000000400067825 */ /* 0x000fc600078e029e */
[----:B------:R-:W-:Y:S04]  /*1ec50*/  STL.64 [R1+0x1310], R240 ;  /* 0x001310f001007387 */ /* 0x000fe80000100a00 */
[----:B------:R1:W-:Y:S04]  /*1ec60*/  STL.64 [R1+0x1328], R4 ;  /* 0x0013280401007387 */ /* 0x0003e80000100a00 */
[----:B------:R-:W-:Y:S01]  /*1ec70*/  STL.64 [R1+0x24b8], R240 ;  /* 0x0024b8f001007387 */ /* 0x000fe20000100a00 */
[----:B-1----:R-:W-:-:S03]  /*1ec80*/  IMAD.WIDE R4, R0, 0x4, R220 ;  /* 0x0000000400047825 */ /* 0x002fc600078e02dc */
[----:B------:R-:W2:Y:S04]  /*1ec90*/  LDL.LU.64 R220, [R1+0x13c8] ;  /* 0x0013c80001dc7983 */ /* 0x000ea80000300a00 */
[----:B------:R1:W-:Y:S01]  /*1eca0*/  STL.64 [R1+0x1330], R6 ;  /* 0x0013300601007387 */ /* 0x0003e20000100a00 */
[----:B---3--:R-:W-:-:S03]  /*1ecb0*/  IMAD.WIDE R8, R0, 0x4, R162 ;  /* 0x0000000400087825 */ /* 0x008fc600078e02a2 */
[----:B------:R3:W-:Y:S01]  /*1ecc0*/  STL.64 [R1+0x1338], R4 ;  /* 0x0013380401007387 */ /* 0x0007e20000100a00 */
[----:B-1----:R-:W-:-:S04]  /*1ecd0*/  IMAD.WIDE R6, R0, 0x4, R160 ;  /* 0x0000000400067825 */ /* 0x002fc800078e02a0 */
[C---:B---3--:R-:W-:Y:S02]  /*1ece0*/  IMAD.WIDE R4, R0.reuse, 0x4, R234 ;  /* 0x0000000400047825 */ /* 0x048fe400078e02ea */
[----:B------:R-:W3:Y:S04]  /*1ecf0*/  LDL.LU.64 R234, [R1+0x13d0] ;  /* 0x0013d00001ea7983 */ /* 0x000ee80000300a00 */
[----:B------:R1:W-:Y:S04]  /*1ed00*/  STL.64 [R1+0x1340], R6 ;  /* 0x0013400601007387 */ /* 0x0003e80000100a00 */
[----:B------:R1:W-:Y:S04]  /*1ed10*/  STL.64 [R1+0x1348], R4 ;  /* 0x0013480401007387 */ /* 0x0003e80000100a00 */
[----:B------:R1:W-:Y:S02]  /*1ed20*/  STL.64 [R1+0x1350], R8 ;  /* 0x0013500801007387 */ /* 0x0003e40000100a00 */
[----:B-1----:R-:W-:-:S04]  /*1ed30*/  IMAD.WIDE R6, R0, 0x4, R196 ;  /* 0x0000000400067825 */ /* 0x002fc800078e02c4 */
[C---:B------:R-:W-:Y:S02]  /*1ed40*/  IMAD.WIDE R4, R0.reuse, 0x4, R232 ;  /* 0x0000000400047825 */ /* 0x040fe400078e02e8 */
[----:B------:R-:W3:Y:S02]  /*1ed50*/  LDL.LU.64 R232, [R1+0x14e0] ;  /* 0x0014e00001e87983 */ /* 0x000ee40000300a00 */
[C---:B------:R-:W-:Y:S02]  /*1ed60*/  IMAD.WIDE R8, R0.reuse, 0x4, R198 ;  /* 0x0000000400087825 */ /* 0x040fe400078e02c6 */
[----:B------:R1:W-:Y:S04]  /*1ed70*/  STL.64 [R1+0x1358], R6 ;  /* 0x0013580601007387 */ /* 0x0003e80000100a00 */
[----:B------:R1:W-:Y:S04]  /*1ed80*/  STL.64 [R1+0x1360], R4 ;  /* 0x0013600401007387 */ /* 0x0003e80000100a00 */
[----:B------:R-:W-:Y:S01]  /*1ed90*/  STL.64 [R1+0x1368], R8 ;  /* 0x0013680801007387 */ /* 0x000fe20000100a00 */
[----:B-1----:R-:W-:-:S03]  /*1eda0*/  IMAD.WIDE R6, R0, 0x4, R222 ;  /* 0x0000000400067825 */ /* 0x002fc600078e02de */
[----:B------:R-:W3:Y:S01]  /*1edb0*/  LDL.LU.64 R222, [R1+0x14d8] ;  /* 0x0014d80001de7983 */ /* 0x000ee20000300a00 */
[----:B------:R-:W-:-:S05]  /*1edc0*/  IMAD.WIDE R4, R0, 0x4, R200 ;  /* 0x0000000400047825 */ /* 0x000fca00078e02c8 */
[----:B------:R1:W-:Y:S04]  /*1edd0*/  STL.64 [R1+0x1370], R4 ;  /* 0x0013700401007387 */ /* 0x0003e80000100a00 */
[----:B------:R4:W-:Y:S01]  /*1ede0*/  STL.64 [R1+0x1378], R6 ;  /* 0x0013780601007387 */ /* 0x0009e20000100a00 */
[----:B------:R-:W-:-:S04]  /*1edf0*/  IMAD.WIDE R192, R0, 0x4, R204 ;  /* 0x0000000400c07825 */ /* 0x000fc800078e02cc */
[----:B-1----:R-:W-:-:S05]  /*1ee00*/  IMAD.WIDE R4, R0, 0x4, R202 ;  /* 0x0000000400047825 */ /* 0x002fca00078e02ca */
[----:B------:R1:W-:Y:S01]  /*1ee10*/  STL.64 [R1+0x1380], R4 ;  /* 0x0013800401007387 */ /* 0x0003e20000100a00 */
[----:B----4-:R-:W-:-:S03]  /*1ee20*/  IMAD.WIDE R6, R0, 0x4, R224 ;  /* 0x0000000400067825 */ /* 0x010fc600078e02e0 */
[----:B------:R-:W4:Y:S01]  /*1ee30*/  LDL.LU.64 R224, [R1+0x13e8] ;  /* 0x0013e80001e07983 */ /* 0x000f220000300a00 */
[----:B-1----:R-:W-:-:S03]  /*1ee40*/  IMAD.WIDE R4, R0, 0x4, R206 ;  /* 0x0000000400047825 */ /* 0x002fc600078e02ce */
[----:B------:R-:W-:Y:S01]  /*1ee50*/  STL.64 [R1+0x1390], R6 ;  /* 0x0013900601007387 */ /* 0x000fe20000100a00 */
[----:B------:R-:W-:-:S03]  /*1ee60*/  IMAD.WIDE R246, R0, 0x4, R226 ;  /* 0x0000000400f67825 */ /* 0x000fc600078e02e2 */
[----:B------:R-:W4:Y:S04]  /*1ee70*/  LDL.LU.64 R226, [R1+0x13f0] ;  /* 0x0013f00001e27983 */ /* 0x000f280000300a00 */
[----:B------:R1:W-:Y:S04]  /*1ee80*/  STL.64 [R1+0x1398], R4 ;  /* 0x0013980401007387 */ /* 0x0003e80000100a00 */
[----:B------:R-:W-:Y:S04]  /*1ee90*/  STL.64 [R1+0x1388], R192 ;  /* 0x001388c001007387 */ /* 0x000fe80000100a00 */
[----:B------:R-:W-:Y:S01]  /*1eea0*/  STL.64 [R1+0x2618], R192 ;  /* 0x002618c001007387 */ /* 0x000fe20000100a00 */
[----:B--2---:R-:W-:-:S03]  /*1eeb0*/  IMAD.WIDE R242, R0, 0x4, R238 ;  /* 0x0000000400f27825 */ /* 0x004fc600078e02ee */
[----:B------:R-:W2:Y:S01]  /*1eec0*/  LDL.LU.64 R238, [R1+0x1500] ;  /* 0x0015000001ee7983 */ /* 0x000ea20000300a00 */
[----:B------:R-:W-:-:S04]  /*1eed0*/  IMAD.WIDE R240, R0, 0x4, R216 ;  /* 0x0000000400f07825 */ /* 0x000fc800078e02d8 */
[C---:B------:R-:W-:Y:S02]  /*1eee0*/  IMAD.WIDE R180, R0.reuse, 0x4, R236 ;  /* 0x0000000400b47825 */ /* 0x040fe400078e02ec */
[----:B------:R-:W2:Y:S04]  /*1eef0*/  LDL.LU.64 R236, [R1+0x14f8] ;  /* 0x0014f80001ec7983 */ /* 0x000ea80000300a00 */
[----:B------:R-:W-:Y:S04]  /*1ef00*/  STL.64 [R1+0x13a0], R246 ;  /* 0x0013a0f601007387 */ /* 0x000fe80000100a00 */
[----:B------:R-:W-:Y:S04]  /*1ef10*/  STL.64 [R1+0x2570], R246 ;  /* 0x002570f601007387 */ /* 0x000fe80000100a00 */
[----:B------:R-:W-:Y:S01]  /*1ef20*/  STL.64 [R1+0x13a8], R242 ;  /* 0x0013a8f201007387 */ /* 0x000fe20000100a00 */
[----:B------:R-:W-:-:S03]  /*1ef30*/  IMAD.WIDE R178, R0, 0x4, R218 ;  /* 0x0000000400b27825 */ /* 0x000fc600078e02da */
[----:B------:R-:W-:Y:S04]  /*1ef40*/  STL.64 [R1+0x2578], R242 ;  /* 0x002578f201007387 */ /* 0x000fe80000100a00 */
[----:B------:R-:W-:Y:S04]  /*1ef50*/  STL.64 [R1+0x13b0], R240 ;  /* 0x0013b0f001007387 */ /* 0x000fe80000100a00 */
[----:B------:R-:W-:Y:S01]  /*1ef60*/  STL.64 [R1+0x2580], R240 ;  /* 0x002580f001007387 */ /* 0x000fe20000100a00 */
[----:B---3--:R-:W-:-:S03]  /*1ef70*/  IMAD.WIDE R170, R0, 0x4, R234 ;  /* 0x0000000400aa7825 */ /* 0x008fc600078e02ea */
[----:B------:R-:W3:Y:S04]  /*1ef80*/  LDL.LU.64 R234, [R1+0x1408] ;  /* 0x0014080001ea7983 */ /* 0x000ee80000300a00 */
[----:B------:R-:W-:Y:S04]  /*1ef90*/  STL.64 [R1+0x13b8], R180 ;  /* 0x0013b8b401007387 */ /* 0x000fe80000100a00 */
[----:B------:R-:W-:Y:S01]  /*1efa0*/  STL.64 [R1+0x24c0], R180 ;  /* 0x0024c0b401007387 */ /* 0x000fe20000100a00 */
[----:B------:R-:W-:-:S03]  /*1efb0*/  IMAD.WIDE R168, R0, 0x4, R232 ;  /* 0x0000000400a87825 */ /* 0x000fc600078e02e8 */
[----:B------:R-:W3:Y:S04]  /*1efc0*/  LDL.LU.64 R232, [R1+0x1410] ;  /* 0x0014100001e87983 */ /* 0x000ee80000300a00 */
[----:B------:R-:W-:Y:S04]  /*1efd0*/  STL.64 [R1+0x13c0], R178 ;  /* 0x0013c0b201007387 */ /* 0x000fe80000100a00 */
[----:B------:R-:W-:Y:S01]  /*1efe0*/  STL.64 [R1+0x24c8], R178 ;  /* 0x0024c8b201007387 */ /* 0x000fe20000100a00 */
[----:B------:R-:W-:-:S03]  /*1eff0*/  IMAD.WIDE R166, R0, 0x4, R222 ;  /* 0x0000000400a67825 */ /* 0x000fc600078e02de */
[----:B------:R-:W1:Y:S01]  /*1f000*/  LDL.LU.64 R222, [R1+0x1520] ;  /* 0x0015200001de7983 */ /* 0x000e620000300a00 */
[----:B------:R-:W-:-:S05]  /*1f010*/  IMAD.WIDE R172, R0, 0x4, R220 ;  /* 0x0000000400ac7825 */ /* 0x000fca00078e02dc */
[----:B------:R-:W-:Y:S04]  /*1f020*/  STL.64 [R1+0x13c8], R172 ;  /* 0x0013c8ac01007387 */ /* 0x000fe80000100a00 */
[----:B------:R-:W-:Y:S04]  /*1f030*/  STL.64 [R1+0x24d0], R172 ;  /* 0x0024d0ac01007387 */ /* 0x000fe80000100a00 */
[----:B------:R-:W3:Y:S04]  /*1f040*/  LDL.LU.64 R206, [R1+0x1518] ;  /* 0x0015180001ce7983 */ /* 0x000ee80000300a00 */
[----:B------:R-:W-:Y:S04]  /*1f050*/  STL.64 [R1+0x13d0], R170 ;  /* 0x0013d0aa01007387 */ /* 0x000fe80000100a00 */
[----:B------:R-:W-:Y:S04]  /*1f060*/  STL.64 [R1+0x24d8], R170 ;  /* 0x0024d8aa01007387 */ /* 0x000fe80000100a00 */
[----:B------:R-:W-:Y:S04]  /*1f070*/  STL.64 [R1+0x13d8], R168 ;  /* 0x0013d8a801007387 */ /* 0x000fe80000100a00 */
[----:B------:R-:W-:Y:S04]  /*1f080*/  STL.64 [R1+0x24e0], R168 ;  /* 0x0024e0a801007387 */ /* 0x000fe80000100a00 */
[----:B------:R-:W3:Y:S04]  /*1f090*/  LDL.LU.64 R216, [R1+0x14c0] ;  /* 0x0014c00001d87983 */ /* 0x000ee80000300a00 */
[----:B------:R-:W-:Y:S04]  /*1f0a0*/  STL.64 [R1+0x13e0], R166 ;  /* 0x0013e0a601007387 */ /* 0x000fe80000100a00 */
[----:B------:R-:W-:Y:S04]  /*1f0b0*/  STL.64 [R1+0x24e8], R166 ;  /* 0x0024e8a601007387 */ /* 0x000fe80000100a00 */
[----:B------:R-:W3:Y:S01]  /*1f0c0*/  LDL.LU.64 R160, [R1+0x14b8] ;  /* 0x0014b80001a07983 */ /* 0x000ee20000300a00 */
[----:B----4-:R-:W-:-:S03]  /*1f0d0*/  IMAD.WIDE R136, R0, 0x4, R224 ;  /* 0x0000000400887825 */ /* 0x010fc600078e02e0 */
[----:B------:R-:W4:Y:S04]  /*1f0e0*/  LDL.LU.64 R162, [R1+0x1530] ;  /* 0x0015300001a27983 */ /* 0x000f280000300a00 */
        /* <DEDUP_REMOVED lines=8> */
[----:B------:R-:W4:Y:S04]  /*1f170*/  LDL.LU.64 R226, [R1+0x1468] ;  /* 0x0014680001e27983 */ /* 0x000f280000300a00 */
[----:B------:R-:W-:Y:S04]  /*1f180*/  STL.64 [R1+0x13f0], R134 ;  /* 0x0013f08601007387 */ /* 0x000fe80000100a00 */
[----:B------:R-:W-:Y:S04]  /*1f190*/  STL.64 [R1+0x24f8], R134 ;  /* 0x0024f88601007387 */ /* 0x000fe80000100a00 */
[----:B------:R-:W4:Y:S01]  /*1f1a0*/  LDL.LU.64 R224, [R1+0x1470] ;  /* 0x0014700001e07983 */ /* 0x000f220000300a00 */
[----:B--2---:R-:W-:-:S05]  /*1f1b0*/  IMAD.WIDE R238, R0, 0x4, R238 ;  /* 0x0000000400ee7825 */ /* 0x004fca00078e02ee */
[----:B------:R-:W-:Y:S04]  /*1f1c0*/  STL.64 [R1+0x13f8], R238 ;  /* 0x0013f8ee01007387 */ /* 0x000fe80000100a00 */
[----:B------:R-:W-:Y:S01]  /*1f1d0*/  STL.64 [R1+0x2500], R238 ;  /* 0x002500ee01007387 */ /* 0x000fe20000100a00 */
[----:B-1----:R-:W-:-:S03]  /*1f1e0*/  IMAD.WIDE R4, R0, 0x4, R222 ;  /* 0x0000000400047825 */ /* 0x002fc600078e02de */
[----:B------:R-:W2:Y:S01]  /*1f1f0*/  LDL.LU.64 R222, [R1+0x1560] ;  /* 0x0015600001de7983 */ /* 0x000ea20000300a00 */
[----:B------:R-:W-:-:S05]  /*1f200*/  IMAD.WIDE R236, R0, 0x4, R236 ;  /* 0x0000000400ec7825 */ /* 0x000fca00078e02ec */
[----:B------:R-:W-:Y:S04]  /*1f210*/  STL.64 [R1+0x1400], R236 ;  /* 0x001400ec01007387 */ /* 0x000fe80000100a00 */
[----:B------:R1:W-:Y:S01]  /*1f220*/  STL.64 [R1+0x1418], R4 ;  /* 0x0014180401007387 */ /* 0x0003e20000100a00 */
[----:B---3--:R-:W-:-:S03]  /*1f230*/  IMAD.WIDE R234, R0, 0x4, R234 ;  /* 0x0000000400ea7825 */ /* 0x008fc600078e02ea */
[----:B------:R-:W-:Y:S04]  /*1f240*/  STL.64 [R1+0x2508], R236 ;  /* 0x002508ec01007387 */ /* 0x000fe80000100a00 */
[----:B------:R-:W3:Y:S01]  /*1f250*/  LDL.LU.64 R200, [R1+0x1558] ;  /* 0x0015580001c87983 */ /* 0x000ee20000300a00 */
[----:B-1----:R-:W-:-:S03]  /*1f260*/  IMAD.WIDE R4, R0, 0x4, R206 ;  /* 0x0000000400047825 */ /* 0x002fc600078e02ce */
[----:B------:R-:W3:Y:S01]  /*1f270*/  LDL.LU.64 R204, [R1+0x1488] ;  /* 0x0014880001cc7983 */ /* 0x000ee20000300a00 */
[----:B------:R-:W-:-:S03]  /*1f280*/  IMAD.WIDE R232, R0, 0x4, R232 ;  /* 0x0000000400e87825 */ /* 0x000fc600078e02e8 */
[----:B------:R1:W-:Y:S04]  /*1f290*/  STL.64 [R1+0x1420], R4 ;  /* 0x0014200401007387 */ /* 0x0003e80000100a00 */
[----:B------:R-:W3:Y:S04]  /*1f2a0*/  LDL.LU.64 R206, [R1+0x1490] ;  /* 0x0014900001ce7983 */ /* 0x000ee80000300a00 */
[----:B------:R-:W-:Y:S01]  /*1f2b0*/  STL.64 [R1+0x1408], R234 ;  /* 0x001408ea01007387 */ /* 0x000fe20000100a00 */
[----:B-1----:R-:W-:-:S03]  /*1f2c0*/  IMAD.WIDE R4, R0, 0x4, R216 ;  /* 0x0000000400047825 */ /* 0x002fc600078e02d8 */
[----:B------:R-:W-:Y:S04]  /*1f2d0*/  STL.64 [R1+0x2510], R234 ;  /* 0x002510ea01007387 */ /* 0x000fe80000100a00 */
[----:B------:R-:W3:Y:S01]  /*1f2e0*/  LDL.LU.64 R216, [R1+0x1580] ;  /* 0x0015800001d87983 */ /* 0x000ee20000300a00 */
[----:B------:R-:W-:-:S03]  /*1f2f0*/  IMAD.WIDE R8, R0, 0x4, R160 ;  /* 0x0000000400087825 */ /* 0x000fc600078e02a0 */
[----:B------:R-:W-:Y:S01]  /*1f300*/  STL.64 [R1+0x1410], R232 ;  /* 0x001410e801007387 */ /* 0x000fe20000100a00 */
[----:B----4-:R-:W-:-:S03]  /*1f310*/  IMAD.WIDE R6, R0, 0x4, R162 ;  /* 0x0000000400067825 */ /* 0x010fc600078e02a2 */
[----:B------:R1:W-:Y:S04]  /*1f320*/  STL.64 [R1+0x1428], R4 ;  /* 0x0014280401007387 */ /* 0x0003e80000100a00 */
[----:B------:R-:W-:Y:S01]  /*1f330*/  STL.64 [R1+0x2518], R232 ;  /* 0x002518e801007387 */ /* 0x000fe20000100a00 */
[----:B------:R-:W-:-:S03]  /*1f340*/  IMAD.WIDE R246, R0, 0x4, R196 ;  /* 0x0000000400f67825 */ /* 0x000fc600078e02c4 */
[----:B------:R-:W-:Y:S01]  /*1f350*/  STL.64 [R1+0x1430], R8 ;  /* 0x0014300801007387 */ /* 0x000fe20000100a00 */
[----:B-1----:R-:W-:-:S03]  /*1f360*/  IMAD.WIDE R4, R0, 0x4, R218 ;  /* 0x0000000400047825 */ /* 0x002fc600078e02da */
[----:B------:R-:W4:Y:S01]  /*1f370*/  LDL.LU.64 R218, [R1+0x1578] ;  /* 0x0015780001da7983 */ /* 0x000f220000300a00 */
[----:B------:R-:W-:-:S03]  /*1f380*/  IMAD.WIDE R242, R0, 0x4, R198 ;  /* 0x0000000400f27825 */ /* 0x000fc600078e02c6 */
[----:B------:R-:W-:Y:S01]  /*1f390*/  STL.64 [R1+0x1438], R6 ;  /* 0x0014380601007387 */ /* 0x000fe20000100a00 */
[----:B------:R-:W-:-:S03]  /*1f3a0*/  IMAD.WIDE R240, R0, 0x4, R220 ;  /* 0x0000000400f07825 */ /* 0x000fc600078e02dc */
[----:B------:R1:W-:Y:S04]  /*1f3b0*/  STL.64 [R1+0x1440], R4 ;  /* 0x0014400401007387 */ /* 0x0003e80000100a00 */
[----:B------:R-:W4:Y:S04]  /*1f3c0*/  LDL.LU.64 R220, [R1+0x14a8] ;  /* 0x0014a80001dc7983 */ /* 0x000f280000300a00 */
[----:B------:R-:W-:Y:S01]  /*1f3d0*/  STL.64 [R1+0x1448], R246 ;  /* 0x001448f601007387 */ /* 0x000fe20000100a00 */
[----:B-1----:R-:W-:-:S03]  /*1f3e0*/  IMAD.WIDE R4, R0, 0x4, R226 ;  /* 0x0000000400047825 */ /* 0x002fc600078e02e2 */
[----:B------:R-:W-:Y:S04]  /*1f3f0*/  STL.64 [R1+0x2728], R246 ;  /* 0x002728f601007387 */ /* 0x000fe80000100a00 */
[----:B------:R-:W4:Y:S04]  /*1f400*/  LDL.LU.64 R226, [R1+0x14b0] ;  /* 0x0014b00001e27983 */ /* 0x000f280000300a00 */
[----:B------:R-:W-:Y:S04]  /*1f410*/  STL.64 [R1+0x1450], R242 ;  /* 0x001450f201007387 */ /* 0x000fe80000100a00 */
[----:B------:R1:W-:Y:S04]  /*1f420*/  STL.64 [R1+0x1468], R4 ;  /* 0x0014680401007387 */ /* 0x0003e80000100a00 */
[----:B------:R-:W-:Y:S01]  /*1f430*/  STL.64 [R1+0x2730], R242 ;  /* 0x002730f201007387 */ /* 0x000fe20000100a00 */
[----:B------:R-:W-:-:S04]  /*1f440*/  IMAD.WIDE R238, R0, 0x4, R202 ;  /* 0x0000000400ee7825 */ /* 0x000fc800078e02ca */
[C---:B-1----:R-:W-:Y:S02]  /*1f450*/  IMAD.WIDE R4, R0.reuse, 0x4, R224 ;  /* 0x0000000400047825 */ /* 0x042fe400078e02e0 */
[----:B------:R-:W4:Y:S04]  /*1f460*/  LDL.LU.64 R224, [R1+0x15a0] ;  /* 0x0015a00001e07983 */ /* 0x000f280000300a00 */
[----:B------:R-:W-:Y:S04]  /*1f470*/  STL.64 [R1+0x1458], R240 ;  /* 0x001458f001007387 */ /* 0x000fe80000100a00 */
[----:B------:R1:W-:Y:S04]  /*1f480*/  STL.64 [R1+0x1470], R4 ;  /* 0x0014700401007387 */ /* 0x0003e80000100a00 */
[----:B------:R-:W-:Y:S04]  /*1f490*/  STL.64 [R1+0x26d0], R240 ;  /* 0x0026d0f001007387 */ /* 0x000fe80000100a00 */
[----:B------:R-:W4:Y:S01]  /*1f4a0*/  LDL.LU.64 R202, [R1+0x1598] ;  /* 0x0015980001ca7983 */ /* 0x000f220000300a00 */
[----:B--2---:R-:W-:-:S03]  /*1f4b0*/  IMAD.WIDE R236, R0, 0x4, R222 ;  /* 0x0000000400ec7825 */ /* 0x004fc600078e02de */
[----:B------:R-:W2:Y:S04]  /*1f4c0*/  LDL.LU.64 R222, [R1+0x14c8] ;  /* 0x0014c80001de7983 */ /* 0x000ea80000300a00 */
[----:B------:R-:W-:Y:S04]  /*1f4d0*/  STL.64 [R1+0x1460], R238 ;  /* 0x001460ee01007387 */ /* 0x000fe80000100a00 */
[----:B------:R-:W-:Y:S01]  /*1f4e0*/  STL.64 [R1+0x26d8], R238 ;  /* 0x0026d8ee01007387 */ /* 0x000fe20000100a00 */
[----:B---3--:R-:W-:-:S04]  /*1f4f0*/  IMAD.WIDE R234, R0, 0x4, R200 ;  /* 0x0000000400ea7825 */ /* 0x008fc800078e02c8 */
[C---:B------:R-:W-:Y:S02]  /*1f500*/  IMAD.WIDE R230, R0.reuse, 0x4, R204 ;  /* 0x0000000400e67825 */ /* 0x040fe400078e02cc */
[----:B------:R-:W3:Y:S04]  /*1f510*/  LDL.LU.64 R204, [R1+0x14d0] ;  /* 0x0014d00001cc7983 */ /* 0x000ee80000300a00 */
[----:B------:R-:W-:Y:S01]  /*1f520*/  STL.64 [R1+0x1478], R236 ;  /* 0x001478ec01007387 */ /* 0x000fe20000100a00 */
[----:B------:R-:W-:-:S03]  /*1f530*/  IMAD.WIDE R212, R0, 0x4, R206 ;  /* 0x0000000400d47825 */ /* 0x000fc600078e02ce */
[----:B------:R-:W-:Y:S04]  /*1f540*/  STL.64 [R1+0x2620], R236 ;  /* 0x002620ec01007387 */ /* 0x000fe80000100a00 */
[----:B------:R-:W3:Y:S04]  /*1f550*/  LDL.LU.64 R206, [R1+0x15e0] ;  /* 0x0015e00001ce7983 */ /* 0x000ee80000300a00 */
[----:B------:R-:W-:Y:S01]  /*1f560*/  STL.64 [R1+0x1480], R234 ;  /* 0x001480ea01007387 */ /* 0x000fe20000100a00 */
[----:B------:R-:W-:-:S03]  /*1f570*/  IMAD.WIDE R232, R0, 0x4, R216 ;  /* 0x0000000400e87825 */ /* 0x000fc600078e02d8 */
[----:B------:R-:W-:Y:S04]  /*1f580*/  STL.64 [R1+0x2628], R234 ;  /* 0x002628ea01007387 */ /* 0x000fe80000100a00 */
[----:B------:R-:W1:Y:S04]  /*1f590*/  LDL.LU.64 R216, [R1+0x15d8] ;  /* 0x0015d80001d87983 */ /* 0x000e680000300a00 */
[----:B------:R-:W-:Y:S04]  /*1f5a0*/  STL.64 [R1+0x1488], R230 ;  /* 0x001488e601007387 */ /* 0x000fe80000100a00 */
[----:B------:R-:W-:Y:S01]  /*1f5b0*/  STL.64 [R1+0x2630], R230 ;  /* 0x002630e601007387 */ /* 0x000fe20000100a00 */
[----:B----4-:R-:W-:-:S03]  /*1f5c0*/  IMAD.WIDE R228, R0, 0x4, R218 ;  /* 0x0000000400e47825 */ /* 0x010fc600078e02da */
[----:B------:R-:W4:Y:S01]  /*1f5d0*/  LDL.LU.64 R218, [R1+0x14e8] ;  /* 0x0014e80001da7983 */ /* 0x000f220000300a00 */
[----:B------:R-:W-:-:S03]  /*1f5e0*/  IMAD.WIDE R188, R0, 0x4, R220 ;  /* 0x0000000400bc7825 */ /* 0x000fc600078e02dc */
[----:B------:R-:W4:Y:S04]  /*1f5f0*/  LDL.LU.64 R220, [R1+0x14f0] ;  /* 0x0014f00001dc7983 */ /* 0x000f280000300a00 */
[----:B------:R-:W-:Y:S04]  /*1f600*/  STL.64 [R1+0x1490], R212 ;  /* 0x001490d401007387 */ /* 0x000fe80000100a00 */
[----:B------:R-:W-:Y:S01]  /*1f610*/  STL.64 [R1+0x2638], R212 ;  /* 0x002638d401007387 */ /* 0x000fe20000100a00 */
[----:B------:R-:W-:-:S03]  /*1f620*/  IMAD.WIDE R186, R0, 0x4, R226 ;  /* 0x0000000400ba7825 */ /* 0x000fc600078e02e2 */
[----:B------:R-:W4:Y:S04]  /*1f630*/  LDL.LU.64 R226, [R1+0x1600] ;  /* 0x0016000001e27983 */ /* 0x000f280000300a00 */
[----:B------:R-:W-:Y:S04]  /*1f640*/  STL.64 [R1+0x1498], R232 ;  /* 0x001498e801007387 */ /* 0x000fe80000100a00 */
[----:B------:R1:W-:Y:S01]  /*1f650*/  STL.64 [R1+0x2588], R232 ;  /* 0x002588e801007387 */ /* 0x0003e20000100a00 */
[----:B------:R-:W-:-:S03]  /*1f660*/  IMAD.WIDE R164, R0, 0x4, R224 ;  /* 0x0000000400a47825 */ /* 0x000fc600078e02e0 */
        /* <DEDUP_REMOVED lines=8> */
[----:B------:R-:W-:Y:S04]  /*1f6f0*/  STL.64 [R1+0x14b0], R186 ;  /* 0x0014b0ba01007387 */ /* 0x000fe80000100a00 */
[----:B------:R-:W-:Y:S04]  /*1f700*/  STL.64 [R1+0x25a0], R186 ;  /* 0x0025a0ba01007387 */ /* 0x000fe80000100a00 */
[----:B------:R-:W2:Y:S04]  /*1f710*/  LDL.LU.64 R202, [R1+0x1510] ;  /* 0x0015100001ca7983 */ /* 0x000ea80000300a00 */
        /* <DEDUP_REMOVED lines=10> */
[----:B-1----:R-:W-:-:S03]  /*1f7c0*/  IMAD.WIDE R4, R0, 0x4, R216 ;  /* 0x0000000400047825 */ /* 0x002fc600078e02d8 */
[----:B------:R-:W-:Y:S04]  /*1f7d0*/  STL.64 [R1+0x14d0], R130 ;  /* 0x0014d08201007387 */ /* 0x000fe80000100a00 */
[----:B------:R-:W-:Y:S04]  /*1f7e0*/  STL.64 [R1+0x2538], R130 ;  /* 0x0025388201007387 */ /* 0x000fe80000100a00 */
[----:B------:R-:W-:Y:S04]  /*1f7f0*/  STL.64 [R1+0x14d8], R128 ;  /* 0x0014d88001007387 */ /* 0x000fe80000100a00 */
[----:B------:R-:W-:Y:S04]  /*1f800*/  STL.64 [R1+0x2540], R128 ;  /* 0x0025408001007387 */ /* 0x000fe80000100a00 */
[----:B------:R-:W3:Y:S01]  /*1f810*/  LDL.LU.64 R216, [R1+0x15c0] ;  /* 0x0015c00001d87983 */ /* 0x000ee20000300a00 */
[----:B----4-:R-:W-:-:S03]  /*1f820*/  IMAD.WIDE R6, R0, 0x4, R218 ;  /* 0x0000000400067825 */ /* 0x010fc600078e02da */
[----:B------:R-:W-:Y:S04]  /*1f830*/  STL.64 [R1+0x14e0], R4 ;  /* 0x0014e00401007387 */ /* 0x000fe80000100a00 */
[----:B------:R1:W-:Y:S04]  /*1f840*/  STL.64 [R1+0x2548], R4 ;  /* 0x0025480401007387 */ /* 0x0003e80000100a00 */
[----:B------:R-:W4:Y:S04]  /*1f850*/  LDL.LU.64 R154, [R1+0x15b8] ;  /* 0x0015b800019a7983 */ /* 0x000f280000300a00 */
[----:B------:R-:W4:Y:S01]  /*1f860*/  LDL.LU.64 R218, [R1+0x1630] ;  /* 0x0016300001da7983 */ /* 0x000f220000300a00 */
[----:B------:R-:W-:-:S03]  /*1f870*/  IMAD.WIDE R12, R0, 0x4, R220 ;  /* 0x00000004000c7825 */ /* 0x000fc600078e02dc */
[----:B------:R-:W4:Y:S04]  /*1f880*/  LDL.LU.64 R156, [R1+0x1628] ;  /* 0x00162800019c7983 */ /* 0x000f280000300a00 */
[----:B------:R-:W4:Y:S04]  /*1f890*/  LDL.LU.64 R158, [R1+0x1548] ;  /* 0x00154800019e7983 */ /* 0x000f280000300a00 */
[----:B------:R-:W4:Y:S04]  /*1f8a0*/  LDL.LU.64 R220, [R1+0x1550] ;  /* 0x0015500001dc7983 */ /* 0x000f280000300a00 */
[----:B------:R-:W-:Y:S04]  /*1f8b0*/  STL.64 [R1+0x14e8], R6 ;  /* 0x0014e80601007387 */ /* 0x000fe80000100a00 */
[----:B------:R-:W-:Y:S01]  /*1f8c0*/  STL.64 [R1+0x2550], R6 ;  /* 0x0025500601007387 */ /* 0x000fe20000100a00 */
[----:B--2---:R-:W-:-:S03]  /*1f8d0*/  IMAD.WIDE R162, R0, 0x4, R222 ;  /* 0x0000000400a27825 */ /* 0x004fc600078e02de */
[----:B------:R-:W2:Y:S01]  /*1f8e0*/  LDL.LU.64 R222, [R1+0x1640] ;  /* 0x0016400001de7983 */ /* 0x000ea20000300a00 */
[----:B------:R-:W-:-:S03]  /*1f8f0*/  IMAD.WIDE R226, R0, 0x4, R226 ;  /* 0x0000000400e27825 */ /* 0x000fc600078e02e2 */
[----:B------:R-:W-:Y:S01]  /*1f900*/  STL.64 [R1+0x14f0], R12 ;  /* 0x0014f00c01007387 */ /* 0x000fe20000100a00 */
[----:B------:R-:W-:-:S03]  /*1f910*/  IMAD.WIDE R224, R0, 0x4, R224 ;  /* 0x0000000400e07825 */ /* 0x000fc600078e02e0 */
[----:B------:R-:W-:Y:S04]  /*1f920*/  STL.64 [R1+0x2558], R12 ;  /* 0x0025580c01007387 */ /* 0x000fe80000100a00 */
[----:B------:R-:W2:Y:S01]  /*1f930*/  LDL.LU.64 R200, [R1+0x1638] ;  /* 0x0016380001c87983 */ /* 0x000ea20000300a00 */
[----:B------:R-:W-:-:S03]  /*1f940*/  IMAD.WIDE R160, R0, 0x4, R202 ;  /* 0x0000000400a07825 */ /* 0x000fc600078e02ca */
[----:B------:R-:W-:Y:S04]  /*1f950*/  STL.64 [R1+0x14f8], R226 ;  /* 0x0014f8e201007387 */ /* 0x000fe80000100a00 */
[----:B------:R-:W-:Y:S01]  /*1f960*/  STL.64 [R1+0x25a8], R226 ;  /* 0x0025a8e201007387 */ /* 0x000fe20000100a00 */
[----:B---3--:R-:W-:-:S03]  /*1f970*/  IMAD.WIDE R232, R0, 0x4, R204 ;  /* 0x0000000400e87825 */ /* 0x008fc600078e02cc */
[----:B------:R-:W3:Y:S04]  /*1f980*/  LDL.LU.64 R202, [R1+0x1568] ;  /* 0x0015680001ca7983 */ /* 0x000ee80000300a00 */
[----:B------:R-:W-:Y:S04]  /*1f990*/  STL.64 [R1+0x1500], R224 ;  /* 0x001500e001007387 */ /* 0x000fe80000100a00 */
[----:B------:R-:W-:Y:S01]  /*1f9a0*/  STL.64 [R1+0x25b0], R224 ;  /* 0x0025b0e001007387 */ /* 0x000fe20000100a00 */
[----:B-1----:R-:W-:-:S03]  /*1f9b0*/  IMAD.WIDE R4, R0, 0x4, R206 ;  /* 0x0000000400047825 */ /* 0x002fc600078e02ce */
[----:B------:R-:W3:Y:S04]  /*1f9c0*/  LDL.LU.64 R204, [R1+0x1570] ;  /* 0x0015700001cc7983 */ /* 0x000ee80000300a00 */
[----:B------:R-:W3:Y:S04]  /*1f9d0*/  LDL.LU.64 R196, [R1+0x1660] ;  /* 0x0016600001c47983 */ /* 0x000ee80000300a00 */
[----:B------:R1:W-:Y:S04]  /*1f9e0*/  STL.64 [R1+0x1520], R4 ;  /* 0x0015200401007387 */ /* 0x0003e80000100a00 */
[----:B------:R-:W3:Y:S04]  /*1f9f0*/  LDL.LU.64 R198, [R1+0x1658] ;  /* 0x0016580001c67983 */ /* 0x000ee80000300a00 */
[----:B------:R-:W3:Y:S04]  /*1fa00*/  LDL.LU.64 R206, [R1+0x1588] ;  /* 0x0015880001ce7983 */ /* 0x000ee80000300a00 */
[----:B------:R-:W-:Y:S04]  /*1fa10*/  STL.64 [R1+0x1518], R232 ;  /* 0x001518e801007387 */ /* 0x000fe80000100a00 */
[----:B------:R-:W-:Y:S01]  /*1fa20*/  STL.64 [R1+0x27e0], R232 ;  /* 0x0027e0e801007387 */ /* 0x000fe20000100a00 */
[----:B-1----:R-:W-:-:S03]  /*1fa30*/  IMAD.WIDE R4, R0, 0x4, R216 ;  /* 0x0000000400047825 */ /* 0x002fc600078e02d8 */
[----:B------:R-:W-:Y:S04]  /*1fa40*/  STL.64 [R1+0x1508], R162 ;  /* 0x001508a201007387 */ /* 0x000fe80000100a00 */
[----:B------:R-:W-:Y:S04]  /*1fa50*/  STL.64 [R1+0x25b8], R162 ;  /* 0x0025b8a201007387 */ /* 0x000fe80000100a00 */
[----:B------:R-:W3:Y:S04]  /*1fa60*/  LDL.LU.64 R216, [R1+0x1590] ;  /* 0x0015900001d87983 */ /* 0x000ee80000300a00 */
[----:B------:R-:W-:Y:S01]  /*1fa70*/  STL.64 [R1+0x1510], R160 ;  /* 0x001510a001007387 */ /* 0x000fe20000100a00 */
[----:B----4-:R-:W-:-:S03]  /*1fa80*/  IMAD.WIDE R230, R0, 0x4, R218 ;  /* 0x0000000400e67825 */ /* 0x010fc600078e02da */
[----:B------:R1:W-:Y:S04]  /*1fa90*/  STL.64 [R1+0x1528], R4 ;  /* 0x0015280401007387 */ /* 0x0003e80000100a00 */
[----:B------:R-:W-:Y:S04]  /*1faa0*/  STL.64 [R1+0x25c0], R160 ;  /* 0x0025c0a001007387 */ /* 0x000fe80000100a00 */
[----:B------:R-:W4:Y:S01]  /*1fab0*/  LDL.LU.64 R218, [R1+0x1680] ;  /* 0x0016800001da7983 */ /* 0x000f220000300a00 */
[----:B-1----:R-:W-:-:S04]  /*1fac0*/  IMAD.WIDE R4, R0, 0x4, R154 ;  /* 0x0000000400047825 */ /* 0x002fc800078e029a */
[C---:B------:R-:W-:Y:S01]  /*1fad0*/  IMAD.WIDE R212, R0.reuse, 0x4, R220 ;  /* 0x0000000400d47825 */ /* 0x040fe200078e02dc */
[----:B------:R2:W-:Y:S04]  /*1fae0*/  STL.64 [R1+0x1530], R4 ;  /* 0x0015300401007387 */ /* 0x0005e80000100a00 */
[----:B------:R-:W4:Y:S04]  /*1faf0*/  LDL.LU.64 R220, [R1+0x1678] ;  /* 0x0016780001dc7983 */ /* 0x000f280000300a00 */
[----:B------:R-:W-:Y:S04]  /*1fb00*/  STL.64 [R1+0x1538], R230 ;  /* 0x001538e601007387 */ /* 0x000fe80000100a00 */
[----:B------:R-:W-:Y:S01]  /*1fb10*/  STL.64 [R1+0x2738], R230 ;  /* 0x002738e601007387 */ /* 0x000fe20000100a00 */
[----:B--2---:R-:W-:-:S03]  /*1fb20*/  IMAD.WIDE R4, R0, 0x4, R222 ;  /* 0x0000000400047825 */ /* 0x004fc600078e02de */
[----:B------:R-:W2:Y:S01]  /*1fb30*/  LDL.LU.64 R222, [R1+0x15a8] ;  /* 0x0015a80001de7983 */ /* 0x000ea20000300a00 */
[----:B------:R-:W-:-:S04]  /*1fb40*/  IMAD.WIDE R228, R0, 0x4, R156 ;  /* 0x0000000400e47825 */ /* 0x000fc800078e029c */
[C---:B------:R-:W-:Y:S01]  /*1fb50*/  IMAD.WIDE R226, R0.reuse, 0x4, R158 ;  /* 0x0000000400e27825 */ /* 0x040fe200078e029e */
[----:B------:R-:W-:Y:S04]  /*1fb60*/  STL.64 [R1+0x1540], R228 ;  /* 0x001540e401007387 */ /* 0x000fe80000100a00 */
[----:B------:R1:W-:Y:S04]  /*1fb70*/  STL.64 [R1+0x1558], R4 ;  /* 0x0015580401007387 */ /* 0x0003e80000100a00 */
[----:B------:R-:W-:Y:S01]  /*1fb80*/  STL.64 [R1+0x2740], R228 ;  /* 0x002740e401007387 */ /* 0x000fe20000100a00 */
[----:B-1----:R-:W-:-:S03]  /*1fb90*/  IMAD.WIDE R4, R0, 0x4, R200 ;  /* 0x0000000400047825 */ /* 0x002fc600078e02c8 */
[----:B------:R-:W2:Y:S04]  /*1fba0*/  LDL.LU.64 R200, [R1+0x15b0] ;  /* 0x0015b00001c87983 */ /* 0x000ea80000300a00 */
[----:B------:R-:W-:Y:S04]  /*1fbb0*/  STL.64 [R1+0x1548], R226 ;  /* 0x001548e201007387 */ /* 0x000fe80000100a00 */
[----:B------:R1:W-:Y:S04]  /*1fbc0*/  STL.64 [R1+0x1560], R4 ;  /* 0x0015600401007387 */ /* 0x0003e80000100a00 */
[----:B------:R-:W-:Y:S01]  /*1fbd0*/  STL.64 [R1+0x2748], R226 ;  /* 0x002748e201007387 */ /* 0x000fe20000100a00 */
[----:B---3--:R-:W-:-:S04]  /*1fbe0*/  IMAD.WIDE R192, R0, 0x4, R204 ;  /* 0x0000000400c07825 */ /* 0x008fc800078e02cc */
[C---:B-1----:R-:W-:Y:S02]  /*1fbf0*/  IMAD.WIDE R4, R0.reuse, 0x4, R202 ;  /* 0x0000000400047825 */ /* 0x042fe400078e02ca */
[----:B------:R-:W3:Y:S04]  /*1fc00*/  LDL.LU.64 R202, [R1+0x17c0] ;  /* 0x0017c00001ca7983 */ /* 0x000ee80000300a00 */
[----:B------:R-:W-:Y:S04]  /*1fc10*/  STL.64 [R1+0x1550], R212 ;  /* 0x001550d401007387 */ /* 0x000fe80000100a00 */
[----:B------:R1:W-:Y:S01]  /*1fc20*/  STL.64 [R1+0x1568], R4 ;  /* 0x0015680401007387 */ /* 0x0003e20000100a00 */
[----:B------:R-:W-:-:S03]  /*1fc30*/  IMAD.WIDE R210, R0, 0x4, R196 ;  /* 0x0000000400d27825 */ /* 0x000fc600078e02c4 */
[----:B------:R-:W-:Y:S01]  /*1fc40*/  STL.64 [R1+0x2750], R212 ;  /* 0x002750d401007387 */ /* 0x000fe20000100a00 */
[----:B------:R-:W-:-:S03]  /*1fc50*/  IMAD.WIDE R188, R0, 0x4, R206 ;  /* 0x0000000400bc7825 */ /* 0x000fc600078e02ce */
[----:B------:R-:W3:Y:S04]  /*1fc60*/  LDL.LU.64 R204, [R1+0x17b8] ;  /* 0x0017b80001cc7983 */ /* 0x000ee80000300a00 */
[----:B------:R-:W3:Y:S01]  /*1fc70*/  LDL.LU.64 R206, [R1+0x15c8] ;  /* 0x0015c80001ce7983 */ /* 0x000ee20000300a00 */
[----:B------:R-:W-:-:S03]  /*1fc80*/  IMAD.WIDE R186, R0, 0x4, R216 ;  /* 0x0000000400ba7825 */ /* 0x000fc600078e02d8 */
[----:B------:R-:W-:Y:S04]  /*1fc90*/  STL.64 [R1+0x1570], R192 ;  /* 0x001570c001007387 */ /* 0x000fe80000100a00 */
[----:B------:R-:W-:Y:S01]  /*1fca0*/  STL.64 [R1+0x26e0], R192 ;  /* 0x0026e0c001007387 */ /* 0x000fe20000100a00 */
[----:B------:R-:W-:-:S03]  /*1fcb0*/  IMAD.WIDE R224, R0, 0x4, R198 ;  /* 0x0000000400e07825 */ /* 0x000fc600078e02c6 */
[----:B------:R-:W3:Y:S04]  /*1fcc0*/  LDL.LU.64 R216, [R1+0x15d0] ;  /* 0x0015d00001d87983 */ /* 0x000ee80000300a00 */
[----:B------:R-:W-:Y:S01]  /*1fcd0*/  STL.64 [R1+0x1578], R210 ;  /* 0x001578d201007387 */ /* 0x000fe20000100a00 */
[----:B----4-:R-:W-:-:S03]  /*1fce0*/  IMAD.WIDE R180, R0, 0x4, R218 ;  /* 0x0000000400b47825 */ /* 0x010fc600078e02da */
[----:B------:R-:W-:Y:S04]  /*1fcf0*/  STL.64 [R1+0x2640], R210 ;  /* 0x002640d201007387 */ /* 0x000fe80000100a00 */
[----:B------:R-:W4:Y:S04]  /*1fd00*/  LDL.LU.64 R218, [R1+0x17d0] ;  /* 0x0017d00001da7983 */ /* 0x000f280000300a00 */
[----:B------:R-:W-:Y:S04]  /*1fd10*/  STL.64 [R1+0x1580], R224 ;  /* 0x001580e001007387 */ /* 0x000fe80000100a00 */
[----:B------:R-:W-:Y:S01]  /*1fd20*/  STL.64 [R1+0x2648], R224 ;  /* 0x002648e001007387 */ /* 0x000fe20000100a00 */
[----:B------:R-:W-:-:S03]  /*1fd30*/  IMAD.WIDE R178, R0, 0x4, R220 ;  /* 0x0000000400b27825 */ /* 0x000fc600078e02dc */
[----:B------:R-:W4:Y:S04]  /*1fd40*/  LDL.LU.64 R220, [R1+0x17c8] ;  /* 0x0017c80001dc7983 */ /* 0x000f280000300a00 */
[----:B------:R-:W-:Y:S04]  /*1fd50*/  STL.64 [R1+0x1588], R188 ;  /* 0x001588bc01007387 */ /* 0x000fe80000100a00 */
[----:B------:R-:W-:Y:S01]  /*1fd60*/  STL.64 [R1+0x2650], R188 ;  /* 0x002650bc01007387 */ /* 0x000fe20000100a00 */
[----:B--2---:R-:W-:-:S03]  /*1fd70*/  IMAD.WIDE R172, R0, 0x4, R222 ;  /* 0x0000000400ac7825 */ /* 0x004fc600078e02de */
[----:B------:R-:W2:Y:S04]  /*1fd80*/  LDL.LU.64 R222, [R1+0x15e8] ;  /* 0x0015e80001de7983 */ /* 0x000ea80000300a00 */
[----:B------:R-:W-:Y:S04]  /*1fd90*/  STL.64 [R1+0x1590], R186 ;  /* 0x001590ba01007387 */ /* 0x000fe80000100a00 */
[----:B------:R-:W-:Y:S01]  /*1fda0*/  STL.64 [R1+0x2658], R186 ;  /* 0x002658ba01007387 */ /* 0x000fe20000100a00 */
[----:B------:R-:W-:-:S03]  /*1fdb0*/  IMAD.WIDE R170, R0, 0x4, R200 ;  /* 0x0000000400aa7825 */ /* 0x000fc600078e02c8 */
        /* <DEDUP_REMOVED lines=8> */
[----:B------:R-:W3:Y:S01]  /*1fe40*/  LDL.LU.64 R204, [R1+0x17d8] ;  /* 0x0017d80001cc7983 */ /* 0x000ee20000300a00 */
[----:B------:R-:W-:-:S03]  /*1fe50*/  IMAD.WIDE R100, R0, 0x4, R206 ;  /* 0x0000000400647825 */ /* 0x000fc600078e02ce */
[----:B------:R-:W-:Y:S04]  /*1fe60*/  STL.64 [R1+0x15a8], R172 ;  /* 0x0015a8ac01007387 */ /* 0x000fe80000100a00 */
[----:B------:R-:W-:Y:S04]  /*1fe70*/  STL.64 [R1+0x25d8], R172 ;  /* 0x0025d8ac01007387 */ /* 0x000fe80000100a00 */
[----:B------:R-:W3:Y:S01]  /*1fe80*/  LDL.LU.64 R206, [R1+0x1608] ;  /* 0x0016080001ce7983 */ /* 0x000ee20000300a00 */
[----:B------:R-:W-:-:S03]  /*1fe90*/  IMAD.WIDE R98, R0, 0x4, R216 ;  /* 0x0000000400627825 */ /* 0x000fc600078e02d8 */
[----:B------:R-:W-:Y:S04]  /*1fea0*/  STL.64 [R1+0x15b0], R170 ;  /* 0x0015b0aa01007387 */ /* 0x000fe80000100a00 */
[----:B------:R-:W-:Y:S04]  /*1feb0*/  STL.64 [R1+0x25e0], R170 ;  /* 0x0025e0aa01007387 */ /* 0x000fe80000100a00 */
[----:B------:R-:W3:Y:S01]  /*1fec0*/  LDL.LU.64 R216, [R1+0x1610] ;  /* 0x0016100001d87983 */ /* 0x000ee20000300a00 */
[----:B----4-:R-:W-:-:S03]  /*1fed0*/  IMAD.WIDE R14, R0, 0x4, R218 ;  /* 0x00000004000e7825 */ /* 0x010fc600078e02da */
[----:B------:R-:W-:Y:S04]  /*1fee0*/  STL.64 [R1+0x15b8], R124 ;  /* 0x0015b87c01007387 */ /* 0x000fe80000100a00 */
[----:B------:R-:W-:Y:S04]  /*1fef0*/  STL.64 [R1+0x25e8], R124 ;  /* 0x0025e87c01007387 */ /* 0x000fe80000100a00 */
[----:B------:R-:W1:Y:S01]  /*1ff00*/  LDL.LU.64 R218, [R1+0x17f0] ;  /* 0x0017f00001da7983 */ /* 0x000e620000300a00 */
[----:B------:R-:W-:-:S03]  /*1ff10*/  IMAD.WIDE R16, R0, 0x4, R220 ;  /* 0x0000000400107825 */ /* 0x000fc600078e02dc */
[----:B------:R-:W-:Y:S04]  /*1ff20*/  STL.64 [R1+0x15c0], R110 ;  /* 0x0015c06e01007387 */ /* 0x000fe80000100a00 */
[----:B------:R-:W-:Y:S04]  /*1ff30*/  STL.64 [R1+0x25f0], R110 ;  /* 0x0025f06e01007387 */ /* 0x000fe80000100a00 */
        /* <DEDUP_REMOVED lines=10> */
[----:B------:R-:W-:Y:S04]  /*1ffe0*/  STL.64 [R1+0x2608], R14 ;  /* 0x0026080e01007387 */ /* 0x000fe80000100a00 */
[----:B------:R-:W2:Y:S04]  /*1fff0*/  LDL.LU.64 R196, [R1+0x1800] ;  /* 0x0018000001c47983 */ /* 0x000ea80000300a00 */
[----:B------:R-:W2:Y:S01]  /*20000*/  LDL.LU.64 R198, [R1+0x17f8] ;  /* 0x0017f80001c67983 */ /* 0x000ea20000300a00 */
        /* <DEDUP_REMOVED lines=22> */
[----:B------:R-:W4:Y:S04]  /*20170*/  LDL.LU.64 R220, [R1+0x1670] ;  /* 0x0016700001dc7983 */ /* 0x000f280000300a00 */
[----:B------:R-:W-:Y:S04]  /*20180*/  STL.64 [R1+0x1608], R154 ;  /* 0x0016089a01007387 */ /* 0x000fe80000100a00 */
[----:B------:R2:W-:Y:S04]  /*20190*/  STL.64 [R1+0x1620], R4 ;  /* 0x0016200401007387 */ /* 0x0005e80000100a00 */
[----:B------:R-:W-:Y:S01]  /*201a0*/  STL.64 [R1+0x2680], R154 ;  /* 0x0026809a01007387 */ /* 0x000fe20000100a00 */
[----:B--2---:R-:W-:-:S03]  /*201b0*/  IMAD.WIDE R4, R0, 0x4, R222 ;  /* 0x0000000400047825 */ /* 0x004fc600078e02de */
[----:B------:R-:W2:Y:S04]  /*201c0*/  LDL.LU.64 R222, [R1+0x1820] ;  /* 0x0018200001de7983 */ /* 0x000ea80000300a00 */
[----:B------:R-:W-:Y:S04]  /*201d0*/  STL.64 [R1+0x1610], R152 ;  /* 0x0016109801007387 */ /* 0x000fe80000100a00 */
[----:B------:R-:W-:Y:S04]  /*201e0*/  STL.64 [R1+0x1628], R4 ;  /* 0x0016280401007387 */ /* 0x000fe80000100a00 */
[----:B------:R-:W-:Y:S01]  /*201f0*/  STL.64 [R1+0x2688], R152 ;  /* 0x0026889801007387 */ /* 0x000fe20000100a00 */
[----:B------:R-:W-:-:S03]  /*20200*/  IMAD.WIDE R190, R0, 0x4, R200 ;  /* 0x0000000400be7825 */ /* 0x000fc600078e02c8 */
[----:B------:R-:W2:Y:S01]  /*20210*/  LDL.LU.64 R200, [R1+0x1818] ;  /* 0x0018180001c87983 */ /* 0x000ea20000300a00 */
[----:B------:R-:W-:-:S04]  /*20220*/  IMAD.WIDE R192, R0, 0x4, R196 ;  /* 0x0000000400c07825 */ /* 0x000fc800078e02c4 */
[----:B------:R-:W-:-:S04]  /*20230*/  IMAD.WIDE R240, R0, 0x4, R198 ;  /* 0x0000000400f07825 */ /* 0x000fc800078e02c6 */
[C---:B---3--:R-:W-:Y:S02]  /*20240*/  IMAD.WIDE R238, R0.reuse, 0x4, R202 ;  /* 0x0000000400ee7825 */ /* 0x048fe400078e02ca */
        /* <DEDUP_REMOVED lines=19> */
[----:B----4-:R-:W-:-:S03]  /*20380*/  IMAD.WIDE R186, R0, 0x4, R220 ;  /* 0x0000000400ba7825 */ /* 0x010fc600078e02dc */
[----:B------:R-:W4:Y:S04]  /*20390*/  LDL.LU.64 R220, [R1+0x16b0] ;  /* 0x0016b00001dc7983 */ /* 0x000f280000300a00 */
[----:B------:R-:W-:Y:S04]  /*203a0*/  STL.64 [R1+0x1658], R224 ;  /* 0x001658e001007387 */ /* 0x000fe80000100a00 */
[----:B------:R-:W-:Y:S01]  /*203b0*/  STL.64 [R1+0x26e8], R224 ;  /* 0x0026e8e001007387 */ /* 0x000fe20000100a00 */
[----:B--2---:R-:W-:-:S03]  /*203c0*/  IMAD.WIDE R180, R0, 0x4, R222 ;  /* 0x0000000400b47825 */ /* 0x004fc600078e02de */
[----:B------:R-:W2:Y:S04]  /*203d0*/  LDL.LU.64 R222, [R1+0x1850] ;  /* 0x0018500001de7983 */ /* 0x000ea80000300a00 */
[----:B------:R-:W-:Y:S04]  /*203e0*/  STL.64 [R1+0x1660], R210 ;  /* 0x001660d201007387 */ /* 0x000fe80000100a00 */
[----:B------:R-:W-:Y:S04]  /*203f0*/  STL.64 [R1+0x26f0], R210 ;  /* 0x0026f0d201007387 */ /* 0x000fe80000100a00 */
[----:B------:R-:W2:Y:S04]  /*20400*/  LDL.LU.64 R198, [R1+0x1848] ;  /* 0x0018480001c67983 */ /* 0x000ea80000300a00 */
[----:B------:R-:W-:Y:S04]  /*20410*/  STL.64 [R1+0x1668], R188 ;  /* 0x001668bc01007387 */ /* 0x000fe80000100a00 */
[----:B------:R-:W-:Y:S01]  /*20420*/  STL.64 [R1+0x26f8], R188 ;  /* 0x0026f8bc01007387 */ /* 0x000fe20000100a00 */
        /* <DEDUP_REMOVED lines=12> */
[----:B------:R1:W-:Y:S01]  /*204f0*/  STL.64 [R1+0x2698], R178 ;  /* 0x002698b201007387 */ /* 0x0003e20000100a00 */
[----:B------:R-:W-:-:S03]  /*20500*/  IMAD.WIDE R166, R0, 0x4, R216 ;  /* 0x0000000400a67825 */ /* 0x000fc600078e02d8 */
[----:B------:R-:W3:Y:S04]  /*20510*/  LDL.LU.64 R216, [R1+0x1858] ;  /* 0x0018580001d87983 */ /* 0x000ee80000300a00 */
[----:B------:R-:W-:Y:S04]  /*20520*/  STL.64 [R1+0x1688], R172 ;  /* 0x001688ac01007387 */ /* 0x000fe80000100a00 */
[----:B------:R-:W-:Y:S01]  /*20530*/  STL.64 [R1+0x26a0], R172 ;  /* 0x0026a0ac01007387 */ /* 0x000fe20000100a00 */
[----:B------:R-:W-:-:S03]  /*20540*/  IMAD.WIDE R164, R0, 0x4, R218 ;  /* 0x0000000400a47825 */ /* 0x000fc600078e02da */
[----:B------:R-:W3:Y:S04]  /*20550*/  LDL.LU.64 R200, [R1+0x16d0] ;  /* 0x0016d00001c87983 */ /* 0x000ee80000300a00 */
        /* <DEDUP_REMOVED lines=11> */
[----:B------:R-:W-:Y:S01]  /*20610*/  STL.64 [R1+0x16a8], R164 ;  /* 0x0016a8a401007387 */ /* 0x000fe20000100a00 */
[----:B------:R-:W-:-:S03]  /*20620*/  IMAD.WIDE R90, R0, 0x4, R198 ;  /* 0x00000004005a7825 */ /* 0x000fc600078e02c6 */
        /* <DEDUP_REMOVED lines=10> */
[----:B------:R-:W1:Y:S04]  /*206d0*/  LDL.LU.64 R206, [R1+0x1880] ;  /* 0x0018800001ce7983 */ /* 0x000e680000300a00 */
[----:B------:R-:W-:Y:S04]  /*206e0*/  STL.64 [R1+0x1cc0], R90 ;  /* 0x001cc05a01007387 */ /* 0x000fe80000100a00 */
[----:B------:R-:W-:Y:S01]  /*206f0*/  STL.64 [R1+0x2710], R90 ;  /* 0x0027105a01007387 */ /* 0x000fe20000100a00 */
[----:B------:R-:W-:-:S03]  /*20700*/  IMAD.WIDE R48, R0, 0x4, R216 ;  /* 0x0000000400307825 */ /* 0x000fc600078e02d8 */
[----:B------:R-:W3:Y:S04]  /*20710*/  LDL.LU.64 R216, [R1+0x1878] ;  /* 0x0018780001d87983 */ /* 0x000ee80000300a00 */
[----:B------:R-:W-:Y:S04]  /*20720*/  STL.64 [R1+0x1cc8], R84 ;  /* 0x001cc85401007387 */ /* 0x000fe80000100a00 */
[----:B------:R-:W-:Y:S04]  /*20730*/  STL.64 [R1+0x2718], R84 ;  /* 0x0027185401007387 */ /* 0x000fe80000100a00 */
[----:B------:R-:W-:Y:S01]  /*20740*/  STL.64 [R1+0x1cd0], R82 ;  /* 0x001cd05201007387 */ /* 0x000fe20000100a00 */
[----:B------:R-:W-:-:S03]  /*20750*/  IMAD.WIDE R62, R0, 0x4, R218 ;  /* 0x00000004003e7825 */ /* 0x000fc600078e02da */
[----:B------:R-:W-:Y:S04]  /*20760*/  STL.64 [R1+0x2720], R82 ;  /* 0x0027205201007387 */ /* 0x000fe80000100a00 */
[----:B------:R-:W3:Y:S04]  /*20770*/  LDL.LU.64 R218, [R1+0x1840] ;  /* 0x0018400001da7983 */ /* 0x000ee80000300a00 */
[----:B------:R-:W-:Y:S04]  /*20780*/  STL.64 [R1+0x1cd8], R46 ;  /* 0x001cd82e01007387 */ /* 0x000fe80000100a00 */
[----:B------:R-:W-:Y:S01]  /*20790*/  STL.64 [R1+0x2778], R46 ;  /* 0x0027782e01007387 */ /* 0x000fe20000100a00 */
[----:B----4-:R-:W-:-:S03]  /*207a0*/  IMAD.WIDE R150, R0, 0x4, R220 ;  /* 0x0000000400967825 */ /* 0x010fc600078e02dc */
[----:B------:R-:W4:Y:S01]  /*207b0*/  LDL.LU.64 R220, [R1+0x1838] ;  /* 0x0018380001dc7983 */ /* 0x000f220000300a00 */
[----:B------:R-:W-:-:S03]  /*207c0*/  IMAD.WIDE R50, R0, 0x4, R200 ;  /* 0x0000000400327825 */ /* 0x000fc600078e02c8 */
[----:B------:R-:W-:Y:S04]  /*207d0*/  STL.64 [R1+0x1ce0], R48 ;  /* 0x001ce03001007387 */ /* 0x000fe80000100a00 */
[----:B------:R-:W-:Y:S04]  /*207e0*/  STL.64 [R1+0x2780], R48 ;  /* 0x0027803001007387 */ /* 0x000fe80000100a00 */
[----:B------:R-:W4:Y:S04]  /*207f0*/  LDL.LU.64 R198, [R1+0x1890] ;  /* 0x0018900001c67983 */ /* 0x000f280000300a00 */
[----:B------:R-:W4:Y:S01]  /*20800*/  LDL.LU.64 R200, [R1+0x1888] ;  /* 0x0018880001c87983 */ /* 0x000f220000300a00 */
[----:B--2---:R-:W-:-:S03]  /*20810*/  IMAD.WIDE R148, R0, 0x4, R222 ;  /* 0x0000000400947825 */ /* 0x004fc600078e02de */
        /* <DEDUP_REMOVED lines=10> */
[----:B------:R1:W-:Y:S02]  /*208c0*/  STL.64 [R1+0x2798], R150 ;  /* 0x0027989601007387 */ /* 0x0003e40000100a00 */
[----:B-1----:R-:W-:-:S02]  /*208d0*/  IMAD.WIDE R178, R0, 0x4, R206 ;  /* 0x0000000400b27825 */ /* 0x002fc400078e02ce */
[----:B------:R-:W3:Y:S04]  /*208e0*/  LDL.LU.64 R206, [R1+0x1898] ;  /* 0x0018980001ce7983 */ /* 0x000ee80000300a00 */
[----:B------:R-:W-:Y:S04]  /*208f0*/  STL.64 [R1+0x1d00], R148 ;  /* 0x001d009401007387 */ /* 0x000fe80000100a00 */
[----:B------:R1:W-:Y:S01]  /*20900*/  STL.64 [R1+0x27a0], R148 ;  /* 0x0027a09401007387 */ /* 0x0003e20000100a00 */
[----:B------:R-:W-:-:S03]  /*20910*/  IMAD.WIDE R150, R0, 0x4, R216 ;  /* 0x0000000400967825 */ /* 0x000fc600078e02d8 */
[----:B------:R-:W3:Y:S04]  /*20920*/  LDL.LU.64 R216, [R1+0x1700] ;  /* 0x0017000001d87983 */ /* 0x000ee80000300a00 */
[----:B------:R-:W-:Y:S04]  /*20930*/  STL.64 [R1+0x1d18], R178 ;  /* 0x001d18b201007387 */ /* 0x000fe80000100a00 */
[----:B------:R-:W-:Y:S04]  /*20940*/  STL.64 [R1+0x27f0], R178 ;  /* 0x0027f0b201007387 */ /* 0x000fe80000100a00 */
[----:B------:R-:W-:Y:S04]  /*20950*/  STL.64 [R1+0x1d08], R146 ;  /* 0x001d089201007387 */ /* 0x000fe80000100a00 */
[----:B------:R4:W-:Y:S01]  /*20960*/  STL.64 [R1+0x27a8], R146 ;  /* 0x0027a89201007387 */ /* 0x0009e20000100a00 */
[----:B-1----:R-:W-:-:S03]  /*20970*/  IMAD.WIDE R148, R0, 0x4, R218 ;  /* 0x0000000400947825 */ /* 0x002fc600078e02da */
[----:B------:R-:W3:Y:S04]  /*20980*/  LDL.LU.64 R218, [R1+0x16f8] ;  /* 0x0016f80001da7983 */ /* 0x000ee80000300a00 */
[----:B------:R-:W-:Y:S04]  /*20990*/  STL.64 [R1+0x1d20], R150 ;  /* 0x001d209601007387 */ /* 0x000fe80000100a00 */
[----:B------:R-:W-:Y:S04]  /*209a0*/  STL.64 [R1+0x1d10], R144 ;  /* 0x001d109001007387 */ /* 0x000fe80000100a00 */
[----:B------:R-:W-:Y:S01]  /*209b0*/  STL.64 [R1+0x27b0], R144 ;  /* 0x0027b09001007387 */ /* 0x000fe20000100a00 */
[----:B----4-:R-:W-:-:S03]  /*209c0*/  IMAD.WIDE R146, R0, 0x4, R220 ;  /* 0x0000000400927825 */ /* 0x010fc600078e02dc */
[----:B------:R-:W4:Y:S04]  /*209d0*/  LDL.LU.64 R220, [R1+0x18b0] ;  /* 0x0018b00001dc7983 */ /* 0x000f280000300a00 */
[----:B------:R-:W-:Y:S01]  /*209e0*/  STL.64 [R1+0x1d28], R148 ;  /* 0x001d289401007387 */ /* 0x000fe20000100a00 */
[----:B------:R-:W-:-:S03]  /*209f0*/  IMAD.WIDE R172, R0, 0x4, R198 ;  /* 0x0000000400ac7825 */ /* 0x000fc600078e02c6 */
[----:B------:R-:W4:Y:S01]  /*20a00*/  LDL.LU.64 R198, [R1+0x18a8] ;  /* 0x0018a80001c67983 */ /* 0x000f220000300a00 */
[----:B--2---:R-:W-:-:S03]  /*20a10*/  IMAD.WIDE R168, R0, 0x4, R222 ;  /* 0x0000000400a87825 */ /* 0x004fc600078e02de */
[----:B------:R-:W2:Y:S01]  /*20a20*/  LDL.LU.64 R222, [R1+0x1710] ;  /* 0x0017100001de7983 */ /* 0x000ea20000300a00 */
[----:B------:R-:W-:-:S03]  /*20a30*/  IMAD.WIDE R170, R0, 0x4, R200 ;  /* 0x0000000400aa7825 */ /* 0x000fc600078e02c8 */
[----:B------:R-:W-:Y:S04]  /*20a40*/  STL.64 [R1+0x1d30], R146 ;  /* 0x001d309201007387 */ /* 0x000fe80000100a00 */
[----:B------:R-:W2:Y:S04]  /*20a50*/  LDL.LU.64 R200, [R1+0x1708] ;  /* 0x0017080001c87983 */ /* 0x000ea80000300a00 */
[----:B------:R-:W2:Y:S04]  /*20a60*/  LDL.LU.64 R142, [R1+0x18c0] ;  /* 0x0018c000018e7983 */ /* 0x000ea80000300a00 */
[----:B------:R-:W-:Y:S04]  /*20a70*/  STL.64 [R1+0x1d38], R172 ;  /* 0x001d38ac01007387 */ /* 0x000fe80000100a00 */
[----:B------:R-:W-:Y:S01]  /*20a80*/  STL.64 [R1+0x27b8], R172 ;  /* 0x0027b8ac01007387 */ /* 0x000fe20000100a00 */
[----:B---3--:R-:W-:-:S03]  /*20a90*/  IMAD.WIDE R166, R0, 0x4, R202 ;  /* 0x0000000400a67825 */ /* 0x008fc600078e02ca */
[----:B------:R-:W3:Y:S01]  /*20aa0*/  LDL.LU.64 R202, [R1+0x18b8] ;  /* 0x0018b80001ca7983 */ /* 0x000ee20000300a00 */
        /* <DEDUP_REMOVED lines=11> */
[----:B------:R-:W-:Y:S04]  /*20b60*/  STL.64 [R1+0x27d0], R166 ;  /* 0x0027d0a601007387 */ /* 0x000fe80000100a00 */
[----:B------:R-:W3:Y:S01]  /*20b70*/  LDL.LU.64 R216, [R1+0x18d8] ;  /* 0x0018d80001d87983 */ /* 0x000ee20000300a00 */
[----:B------:R-:W-:-:S03]  /*20b80*/  IMAD.WIDE R154, R0, 0x4, R218 ;  /* 0x00000004009a7825 */ /* 0x000fc600078e02da */
[----:B------:R-:W3:Y:S04]  /*20b90*/  LDL.LU.64 R218, [R1+0x1730] ;  /* 0x0017300001da7983 */ /* 0x000ee80000300a00 */
[----:B------:R-:W-:Y:S04]  /*20ba0*/  STL.64 [R1+0x1d58], R164 ;  /* 0x001d58a401007387 */ /* 0x000fe80000100a00 */
[----:B------:R1:W-:Y:S01]  /*20bb0*/  STL.64 [R1+0x27d8], R164 ;  /* 0x0027d8a401007387 */ /* 0x0003e20000100a00 */
[----:B----4-:R-:W-:-:S03]  /*20bc0*/  IMAD.WIDE R162, R0, 0x4, R220 ;  /* 0x0000000400a27825 */ /* 0x010fc600078e02dc */
[----:B------:R-:W4:Y:S04]  /*20bd0*/  LDL.LU.64 R220, [R1+0x1728] ;  /* 0x0017280001dc7983 */ /* 0x000f280000300a00 */
[----:B------:R-:W-:Y:S01]  /*20be0*/  STL.64 [R1+0x1d60], R158 ;  /* 0x001d609e01007387 */ /* 0x000fe20000100a00 */
[----:B------:R-:W-:-:S03]  /*20bf0*/  IMAD.WIDE R160, R0, 0x4, R198 ;  /* 0x0000000400a07825 */ /* 0x000fc600078e02c6 */
[----:B------:R-:W4:Y:S04]  /*20c00*/  LDL.LU.64 R198, [R1+0x18f0] ;  /* 0x0018f00001c67983 */ /* 0x000f280000300a00 */
[----:B------:R-:W-:Y:S01]  /*20c10*/  STL.64 [R1+0x1d68], R156 ;  /* 0x001d689c01007387 */ /* 0x000fe20000100a00 */
[----:B--2---:R-:W-:-:S03]  /*20c20*/  IMAD.WIDE R124, R0, 0x4, R222 ;  /* 0x00000004007c7825 */ /* 0x004fc600078e02de */
[----:B------:R-:W2:Y:S04]  /*20c30*/  LDL.LU.64 R222, [R1+0x18e8] ;  /* 0x0018e80001de7983 */ /* 0x000ea80000300a00 */
[----:B------:R-:W-:Y:S01]  /*20c40*/  STL.64 [R1+0x1d70], R154 ;  /* 0x001d709a01007387 */ /* 0x000fe20000100a00 */
[----:B------:R-:W-:-:S03]  /*20c50*/  IMAD.WIDE R110, R0, 0x4, R200 ;  /* 0x00000004006e7825 */ /* 0x000fc600078e02c8 */
[----:B------:R-:W2:Y:S04]  /*20c60*/  LDL.LU.64 R200, [R1+0x1740] ;  /* 0x0017400001c87983 */ /* 0x000ea80000300a00 */
[----:B------:R-:W-:Y:S01]  /*20c70*/  STL.64 [R1+0x1d78], R162 ;  /* 0x001d78a201007387 */ /* 0x000fe20000100a00 */
[----:B------:R-:W-:-:S03]  /*20c80*/  IMAD.WIDE R136, R0, 0x4, R142 ;  /* 0x0000000400887825 */ /* 0x000fc600078e028e */
[----:B------:R-:W-:Y:S01]  /*20c90*/  STL.64 [R1+0x1d80], R160 ;  /* 0x001d80a001007387 */ /* 0x000fe20000100a00 */
[----:B---3--:R-:W-:-:S03]  /*20ca0*/  IMAD.WIDE R134, R0, 0x4, R202 ;  /* 0x0000000400867825 */ /* 0x008fc600078e02ca */
[----:B------:R-:W3:Y:S04]  /*20cb0*/  LDL.LU.64 R202, [R1+0x1738] ;  /* 0x0017380001ca7983 */ /* 0x000ee80000300a00 */
[----:B------:R-:W-:Y:S04]  /*20cc0*/  STL.64 [R1+0x1d88], R124 ;  /* 0x001d887c01007387 */ /* 0x000fe80000100a00 */
[----:B------:R-:W3:Y:S01]  /*20cd0*/  LDL.LU.64 R142, [R1+0x1900] ;  /* 0x00190000018e7983 */ /* 0x000ee20000300a00 */
[----:B------:R-:W-:-:S03]  /*20ce0*/  IMAD.WIDE R132, R0, 0x4, R204 ;  /* 0x0000000400847825 */ /* 0x000fc600078e02cc */
[----:B------:R-:W3:Y:S04]  /*20cf0*/  LDL.LU.64 R204, [R1+0x18f8] ;  /* 0x0018f80001cc7983 */ /* 0x000ee80000300a00 */
[----:B------:R-:W-:Y:S01]  /*20d00*/  STL.64 [R1+0x1d90], R110 ;  /* 0x001d906e01007387 */ /* 0x000fe20000100a00 */
[----:B------:R-:W-:-:S03]  /*20d10*/  IMAD.WIDE R130, R0, 0x4, R206 ;  /* 0x0000000400827825 */ /* 0x000fc600078e02ce */
[----:B------:R-:W3:Y:S04]  /*20d20*/  LDL.LU.64 R206, [R1+0x1750] ;  /* 0x0017500001ce7983 */ /* 0x000ee80000300a00 */
[----:B------:R-:W-:Y:S04]  /*20d30*/  STL.64 [R1+0x1d98], R136 ;  /* 0x001d988801007387 */ /* 0x000fe80000100a00 */
[----:B------:R-:W3:Y:S01]  /*20d40*/  LDL.LU.64 R122, [R1+0x1748] ;  /* 0x00174800017a7983 */ /* 0x000ee20000300a00 */
[----:B------:R-:W-:-:S03]  /*20d50*/  IMAD.WIDE R60, R0, 0x4, R196 ;  /* 0x00000004003c7825 */ /* 0x000fc600078e02c4 */
[----:B------:R-:W-:Y:S01]  /*20d60*/  STL.64 [R1+0x1da0], R134 ;  /* 0x001da08601007387 */ /* 0x000fe20000100a00 */
[----:B------:R-:W-:-:S03]  /*20d70*/  IMAD.WIDE R174, R0, 0x4, R216 ;  /* 0x0000000400ae7825 */ /* 0x000fc600078e02d8 */
[----:B------:R-:W3:Y:S04]  /*20d80*/  LDL.LU.64 R216, [R1+0x1910] ;  /* 0x0019100001d87983 */ /* 0x000ee80000300a00 */
[----:B------:R-:W-:Y:S01]  /*20d90*/  STL.64 [R1+0x1da8], R132 ;  /* 0x001da88401007387 */ /* 0x000fe20000100a00 */
[----:B------:R-:W-:-:S03]  /*20da0*/  IMAD.WIDE R176, R0, 0x4, R218 ;  /* 0x0000000400b07825 */ /* 0x000fc600078e02da */
[----:B------:R-:W3:Y:S04]  /*20db0*/  LDL.LU.64 R218, [R1+0x1908] ;  /* 0x0019080001da7983 */ /* 0x000ee80000300a00 */
[----:B------:R-:W-:Y:S01]  /*20dc0*/  STL.64 [R1+0x1db0], R130 ;  /* 0x001db08201007387 */ /* 0x000fe20000100a00 */
[----:B----4-:R-:W-:-:S03]  /*20dd0*/  IMAD.WIDE R182, R0, 0x4, R220 ;  /* 0x0000000400b67825 */ /* 0x010fc600078e02dc */
[----:B------:R-:W4:Y:S04]  /*20de0*/  LDL.LU.64 R220, [R1+0x18d0] ;  /* 0x0018d00001dc7983 */ /* 0x000f280000300a00 */
[----:B------:R-:W-:Y:S04]  /*20df0*/  STL.64 [R1+0x1db8], R60 ;  /* 0x001db83c01007387 */ /* 0x000fe80000100a00 */
[----:B------:R-:W-:Y:S04]  /*20e00*/  STL.64 [R1+0x1dc0], R174 ;  /* 0x001dc0ae01007387 */ /* 0x000fe80000100a00 */
[----:B------:R-:W4:Y:S01]  /*20e10*/  LDL.LU.64 R196, [R1+0x18c8] ;  /* 0x0018c80001c47983 */ /* 0x000f220000300a00 */
[----:B--2---:R-:W-:-:S03]  /*20e20*/  IMAD.WIDE R86, R0, 0x4, R222 ;  /* 0x0000000400567825 */ /* 0x004fc600078e02de */
[----:B------:R-:W2:Y:S01]  /*20e30*/  LDL.LU.64 R222, [R1+0x1928] ;  /* 0x0019280001de7983 */ /* 0x000ea20000300a00 */
[----:B------:R-:W-:-:S03]  /*20e40*/  IMAD.WIDE R80, R0, 0x4, R198 ;  /* 0x0000000400507825 */ /* 0x000fc600078e02c6 */
[----:B------:R-:W-:Y:S01]  /*20e50*/  STL.64 [R1+0x1dc8], R176 ;  /* 0x001dc8b001007387 */ /* 0x000fe20000100a00 */
[----:B------:R-:W-:-:S03]  /*20e60*/  IMAD.WIDE R88, R0, 0x4, R200 ;  /* 0x0000000400587825 */ /* 0x000fc600078e02c8 */
[----:B------:R-:W2:Y:S04]  /*20e70*/  LDL.LU.64 R198, [R1+0x1920] ;  /* 0x0019200001c67983 */ /* 0x000ea80000300a00 */
[----:B------:R-:W2:Y:S04]  /*20e80*/  LDL.LU.64 R200, [R1+0x17b0] ;  /* 0x0017b00001c87983 */ /* 0x000ea80000300a00 */
[----:B------:R-:W-:Y:S01]  /*20e90*/  STL.64 [R1+0x1dd0], R182 ;  /* 0x001dd0b601007387 */ /* 0x000fe20000100a00 */
[----:B---3--:R-:W-:-:S03]  /*20ea0*/  IMAD.WIDE R94, R0, 0x4, R202 ;  /* 0x00000004005e7825 */ /* 0x008fc600078e02ca */
[----:B------:R-:W3:Y:S04]  /*20eb0*/  LDL.LU.64 R202, [R1+0x17a8] ;  /* 0x0017a80001ca7983 */ /* 0x000ee80000300a00 */
[----:B------:R-:W-:Y:S01]  /*20ec0*/  STL.64 [R1+0x1dd8], R80 ;  /* 0x001dd85001007387 */ /* 0x000fe20000100a00 */
        /* <DEDUP_REMOVED lines=22> */
[----:B------:R-:W2:Y:S01]  /*21030*/  LDL.LU.64 R222, [R1+0x1950] ;  /* 0x0019500001de7983 */ /* 0x000ea20000300a00 */
[----:B------:R-:W-:-:S03]  /*21040*/  IMAD.WIDE R46, R0, 0x4, R196 ;  /* 0x00000004002e7825 */ /* 0x000fc600078e02c4 */
[----:B------:R-:W-:Y:S04]  /*21050*/  STL.64 [R1+0x1e28], R48 ;  /* 0x001e283001007387 */ /* 0x000fe80000100a00 */
[----:B------:R-:W2:Y:S01]  /*21060*/  LDL.LU.64 R112, [R1+0x1790] ;  /* 0x0017900001707983 */ /* 0x000ea20000300a00 */
[----:B------:R-:W-:-:S03]  /*21070*/  IMAD.WIDE R90, R0, 0x4, R198 ;  /* 0x00000004005a7825 */ /* 0x000fc600078e02c6 */
[----:B------:R-:W2:Y:S04]  /*21080*/  LDL.LU.64 R114, [R1+0x1788] ;  /* 0x0017880001727983 */ /* 0x000ea80000300a00 */
[----:B------:R-:W-:Y:S01]  /*21090*/  STL.64 [R1+0x1e30], R46 ;  /* 0x001e302e01007387 */ /* 0x000fe20000100a00 */
[----:B------:R-:W-:-:S03]  /*210a0*/  IMAD.WIDE R84, R0, 0x4, R200 ;  /* 0x0000000400547825 */ /* 0x000fc600078e02c8 */
[----:B------:R-:W2:Y:S04]  /*210b0*/  LDL.LU.64 R116, [R1+0x1970] ;  /* 0x0019700001747983 */ /* 0x000ea80000300a00 */
[----:B------:R-:W2:Y:S04]  /*210c0*/  LDL.LU.64 R118, [R1+0x1948] ;  /* 0x0019480001767983 */ /* 0x000ea80000300a00 */
[----:B------:R-:W-:Y:S04]  /*210d0*/  STL.64 [R1+0x1e38], R92 ;  /* 0x001e385c01007387 */ /* 0x000fe80000100a00 */
[----:B------:R-:W2:Y:S04]  /*210e0*/  LDL.LU.64 R120, [R1+0x1780] ;  /* 0x0017800001787983 */ /* 0x000ea80000300a00 */
[----:B------:R-:W2:Y:S04]  /*210f0*/  LDL.LU.64 R122, [R1+0x1778] ;  /* 0x00177800017a7983 */ /* 0x000ea80000300a00 */
[----:B------:R-:W-:Y:S04]  /*21100*/  STL.64 [R1+0x1e40], R90 ;  /* 0x001e405a01007387 */ /* 0x000fe80000100a00 */
[----:B------:R-:W2:Y:S01]  /*21110*/  LDL.LU.64 R196, [R1+0x1968] ;  /* 0x0019680001c47983 */ /* 0x000ea20000300a00 */
[----:B---3--:R-:W-:-:S03]  /*21120*/  IMAD.WIDE R82, R0, 0x4, R202 ;  /* 0x0000000400527825 */ /* 0x008fc600078e02ca */
[----:B------:R-:W3:Y:S04]  /*21130*/  LDL.LU.64 R198, [R1+0x1940] ;  /* 0x0019400001c67983 */ /* 0x000ee80000300a00 */
[----:B------:R-:W-:Y:S04]  /*21140*/  STL.64 [R1+0x1f10], R84 ;  /* 0x001f105401007387 */ /* 0x000fe80000100a00 */
[----:B------:R-:W3:Y:S04]  /*21150*/  LDL.LU.64 R200, [R1+0x1770] ;  /* 0x0017700001c87983 */ /* 0x000ee80000300a00 */
[----:B------:R-:W3:Y:S01]  /*21160*/  LDL.LU.64 R202, [R1+0x1768] ;  /* 0x0017680001ca7983 */ /* 0x000ee20000300a00 */
[----:B------:R-:W-:-:S03]  /*21170*/  IMAD.WIDE R152, R0, 0x4, R204 ;  /* 0x0000000400987825 */ /* 0x000fc600078e02cc */
[----:B------:R-:W-:Y:S04]  /*21180*/  STL.64 [R1+0x1f08], R82 ;  /* 0x001f085201007387 */ /* 0x000fe80000100a00 */
[----:B------:R-:W3:Y:S01]  /*21190*/  LDL.LU.64 R204, [R1+0x1938] ;  /* 0x0019380001cc7983 */ /* 0x000ee20000300a00 */
[----:B------:R-:W-:-:S03]  /*211a0*/  IMAD.WIDE R138, R0, 0x4, R206 ;  /* 0x00000004008a7825 */ /* 0x000fc600078e02ce */
[----:B------:R-:W3:Y:S04]  /*211b0*/  LDL.LU.64 R206, [R1+0x1918] ;  /* 0x0019180001ce7983 */ /* 0x000ee80000300a00 */
[----:B------:R-:W-:Y:S01]  /*211c0*/  STL.64 [R1+0x1f00], R152 ;  /* 0x001f009801007387 */ /* 0x000fe20000100a00 */
[----:B------:R-:W-:-:S03]  /*211d0*/  IMAD.WIDE R44, R0, 0x4, R216 ;  /* 0x00000004002c7825 */ /* 0x000fc600078e02d8 */
[----:B------:R-:W3:Y:S01]  /*211e0*/  LDL.LU.64 R216, [R1+0x1760] ;  /* 0x0017600001d87983 */ /* 0x000ee20000300a00 */
[----:B------:R-:W-:-:S03]  /*211f0*/  IMAD.WIDE R18, R0, 0x4, R218 ;  /* 0x0000000400127825 */ /* 0x000fc600078e02da */
[----:B------:R-:W3:Y:S04]  /*21200*/  LDL.LU.64 R218, [R1+0x1758] ;  /* 0x0017580001da7983 */ /* 0x000ee80000300a00 */
[----:B------:R-:W-:Y:S01]  /*21210*/  STL.64 [R1+0x1ef8], R138 ;  /* 0x001ef88a01007387 */ /* 0x000fe20000100a00 */
[----:B----4-:R-:W-:-:S03]  /*21220*/  IMAD.WIDE R100, R0, 0x4, R220 ;  /* 0x0000000400647825 */ /* 0x010fc600078e02dc */
[----:B------:R-:W4:Y:S01]  /*21230*/  LDL.LU.64 R220, [R1+0x1960] ;  /* 0x0019600001dc7983 */ /* 0x000f220000300a00 */
[----:B--2---:R-:W-:-:S03]  /*21240*/  IMAD.WIDE R98, R0, 0x4, R222 ;  /* 0x0000000400627825 */ /* 0x004fc600078e02de */
[----:B------:R-:W2:Y:S04]  /*21250*/  LDL.LU.64 R222, [R1+0x1930] ;  /* 0x0019300001de7983 */ /* 0x000ea80000300a00 */
[----:B------:R-:W-:Y:S01]  /*21260*/  STL.64 [R1+0x1ef0], R44 ;  /* 0x001ef02c01007387 */ /* 0x000fe20000100a00 */
[----:B------:R-:W-:-:S03]  /*21270*/  IMAD.WIDE R16, R0, 0x4, R112 ;  /* 0x0000000400107825 */ /* 0x000fc600078e0270 */
[----:B------:R-:W-:Y:S01]  /*21280*/  STL.64 [R1+0x1ee8], R18 ;  /* 0x001ee81201007387 */ /* 0x000fe20000100a00 */
        /* <DEDUP_REMOVED lines=14> */
[----:B---3--:R-:W-:-:S03]  /*21370*/  IMAD.WIDE R214, R0, 0x4, R198 ;  /* 0x0000000400d67825 */ /* 0x008fc600078e02c6 */
        /* <DEDUP_REMOVED lines=10> */
[----:B------:R-:W-:-:S04]  /*21420*/  IMAD.WIDE R58, R0, 0x4, R248 ;  /* 0x00000004003a7825 */ /* 0x000fc800078e02f8 */
[----:B------:R-:W-:-:S04]  /*21430*/  IMAD.WIDE R56, R0, 0x4, R250 ;  /* 0x0000000400387825 */ /* 0x000fc800078e02fa */
[----:B------:R-:W-:-:S04]  /*21440*/  IMAD.WIDE R108, R0, 0x4, R216 ;  /* 0x00000004006c7825 */ /* 0x000fc800078e02d8 */
[C---:B------:R-:W-:Y:S01]  /*21450*/  IMAD.WIDE R126, R0.reuse, 0x4, R218 ;  /* 0x00000004007e7825 */ /* 0x040fe200078e02da */
[----:B------:R-:W-:Y:S04]  /*21460*/  STL.64 [R1+0x1e70], R108 ;  /* 0x001e706c01007387 */ /* 0x000fe80000100a00 */
[----:B------:R-:W-:Y:S01]  /*21470*/  STL.64 [R1+0x1e68], R126 ;  /* 0x001e687e01007387 */ /* 0x000fe20000100a00 */
[----:B----4-:R-:W-:-:S05]  /*21480*/  IMAD.WIDE R74, R0, 0x4, R220 ;  /* 0x00000004004a7825 */ /* 0x010fca00078e02dc */
[----:B------:R-:W-:Y:S04]  /*21490*/  STL.64 [R1+0x1e60], R74 ;  /* 0x001e604a01007387 */ /* 0x000fe80000100a00 */
[----:B------:R-:W-:Y:S01]  /*214a0*/  STL [R1+0x80], RZ ;  /* 0x000080ff01007387 */ /* 0x000fe20000100800 */
[----:B--2---:R-:W-:-:S05]  /*214b0*/  IMAD.WIDE R72, R0, 0x4, R222 ;  /* 0x0000000400487825 */ /* 0x004fca00078e02de */
[----:B------:R-:W-:Y:S04]  /*214c0*/  STL.64 [R1+0x1e58], R72 ;  /* 0x001e584801007387 */ /* 0x000fe80000100a00 */
[----:B------:R-:W-:Y:S04]  /*214d0*/  STL [R1+0x84], RZ ;  /* 0x000084ff01007387 */ /* 0x000fe80000100800 */
[----:B------:R-:W-:Y:S04]  /*214e0*/  STL.64 [R1+0x1e50], R58 ;  /* 0x001e503a01007387 */ /* 0x000fe80000100a00 */
[----:B------:R-:W-:Y:S04]  /*214f0*/  STL [R1+0x88], RZ ;  /* 0x000088ff01007387 */ /* 0x000fe80000100800 */
[----:B------:R-:W-:Y:S04]  /*21500*/  STL.64 [R1+0x1e48], R56 ;  /* 0x001e483801007387 */ /* 0x000fe80000100a00 */
[----:B------:R-:W-:Y:S04]  /*21510*/  STL [R1+0x8c], RZ ;  /* 0x00008cff01007387 */ /* 0x000fe80000100800 */
        /* <DEDUP_REMOVED lines=48> */
[----:B------:R-:W-:Y:S04]  /*21820*/  STL [R1], RZ ;  /* 0x000000ff01007387 */ /* 0x000fe80000100800 */
[----:B------:R-:W-:Y:S04]  /*21830*/  STL [R1+0x4], RZ ;  /* 0x000004ff01007387 */ /* 0x000fe80000100800 */
[----:B------:R-:W-:Y:S04]  /*21840*/  STL [R1+0x8], RZ ;  /* 0x000008ff01007387 */ /* 0x000fe80000100800 */
[----:B------:R-:W-:Y:S04]  /*21850*/  STL [R1+0xc], RZ ;  /* 0x00000cff01007387 */ /* 0x000fe80000100800 */
[----:B------:R-:W1:Y:S04]  /*21860*/  LDL.LU.64 R230, [R1+0x638] ;  /* 0x0006380001e67983 */ /* 0x000e680000300a00 */
[----:B------:R-:W2:Y:S04]  /*21870*/  LDL.LU.64 R234, [R1+0x630] ;  /* 0x0006300001ea7983 */ /* 0x000ea80000300a00 */
[----:B------:R-:W3:Y:S04]  /*21880*/  LDL.LU.64 R242, [R1+0x668] ;  /* 0x0006680001f27983 */ /* 0x000ee80000300a00 */
[----:B------:R-:W4:Y:S04]  /*21890*/  LDL.LU.64 R192, [R1+0x660] ;  /* 0x0006600001c07983 */ /* 0x000f280000300a00 */
[----:B------:R-:W4:Y:S04]  /*218a0*/  LDL.LU.64 R190, [R1+0x658] ;  /* 0x0006580001be7983 */ /* 0x000f280000300a00 */
[----:B------:R-:W4:Y:S04]  /*218b0*/  LDL.LU.64 R246, [R1+0x650] ;  /* 0x0006500001f67983 */ /* 0x000f280000300a00 */
[----:B------:R-:W4:Y:S04]  /*218c0*/  LDL.LU.64 R212, [R1+0x648] ;  /* 0x0006480001d47983 */ /* 0x000f280000300a00 */
[----:B------:R-:W4:Y:S04]  /*218d0*/  LDL.LU.64 R232, [R1+0x640] ;  /* 0x0006400001e87983 */ /* 0x000f280000300a00 */
[----:B------:R-:W-:Y:S04]  /*218e0*/  STL [R1+0x2d0], RZ ;  /* 0x0002d0ff01007387 */ /* 0x000fe80000100800 */
[----:B------:R-:W-:Y:S04]  /*218f0*/  STL [R1+0x2d4], RZ ;  /* 0x0002d4ff01007387 */ /* 0x000fe80000100800 */
[----:B------:R-:W-:Y:S01]  /*21900*/  STL [R1+0x2d8], RZ ;  /* 0x0002d8ff01007387 */ /* 0x000fe20000100800 */
[----:B-1----:R-:W-:-:S04]  /*21910*/  IMAD.WIDE R164, R2, 0x4, R230 ;  /* 0x0000000402a47825 */ /* 0x002fc800078e02e6 */
[C---:B--2---:R-:W-:Y:S01]  /*21920*/  IMAD.WIDE R144, R2.reuse, 0x4, R234 ;  /* 0x0000000402907825 */ /* 0x044fe200078e02ea */
[----:B------:R1:W-:Y:S03]  /*21930*/  STL.64 [R1+0x410], R164 ;  /* 0x000410a401007387 */ /* 0x0003e60000100a00 */
[C---:B---3--:R-:W-:Y:S01]  /*21940*/  IMAD.WIDE R172, R2.reuse, 0x4, R242 ;  /* 0x0000000402ac7825 */ /* 0x048fe200078e02f2 */
[----:B------:R-:W-:Y:S04]  /*21950*/  STL [R1+0x2dc], RZ ;  /* 0x0002dcff01007387 */ /* 0x000fe80000100800 */
[----:B------:R2:W-:Y:S01]  /*21960*/  STL.64 [R1+0x418], R144 ;  /* 0x0004189001007387 */ /* 0x0005e20000100a00 */
[----:B----4-:R-:W-:-:S03]  /*21970*/  IMAD.WIDE R170, R2, 0x4, R192 ;  /* 0x0000000402aa7825 */ /* 0x010fc600078e02c0 */
[----:B------:R-:W-:Y:S01]  /*21980*/  STL [R1+0x2c0], RZ ;  /* 0x0002c0ff01007387 */ /* 0x000fe20000100800 */
[----:B------:R-:W-:-:S03]  /*21990*/  IMAD.WIDE R168, R2, 0x4, R190 ;  /* 0x0000000402a87825 */ /* 0x000fc600078e02be */
[----:B------:R-:W3:Y:S01]  /*219a0*/  LDL.64 R186, [R1+0x450] ;  /* 0x0004500001ba7983 */ /* 0x000ee20000100a00 */
[----:B------:R-:W-:-:S03]  /*219b0*/  IMAD.WIDE R166, R2, 0x4, R246 ;  /* 0x0000000402a67825 */ /* 0x000fc600078e02f6 */
[----:B------:R-:W4:Y:S04]  /*219c0*/  LDL.64 R188, [R1+0x458] ;  /* 0x0004580001bc7983 */ /* 0x000f280000100a00 */
[----:B------:R-:W4:Y:S04]  /*219d0*/  LDL.64 R210, [R1+0x460] ;  /* 0x0004600001d27983 */ /* 0x000f280000100a00 */
[----:B------:R-:W-:Y:S04]  /*219e0*/  STL.64 [R1+0x420], R172 ;  /* 0x000420ac01007387 */ /* 0x000fe80000100a00 */
[----:B------:R1:W-:Y:S04]  /*219f0*/  LDGSTS.E [R244+0x2f300], [R164.64], !P4 ;  /* 0x2f300000a4f47fae */ /* 0x0003e8000e121848 */
[----:B------:R-:W4:Y:S04]  /*21a00*/  LDL.64 R226, [R1+0x468] ;  /* 0x0004680001e27983 */ /* 0x000f280000100a00 */
[----:B------:R-:W4:Y:S04]  /*21a10*/  LDL.64 R228, [R1+0xa18] ;  /* 0x000a180001e47983 */ /* 0x000f280000100a00 */
[----:B------:R-:W4:Y:S01]  /*21a20*/  LDL.64 R230, [R1+0xa20] ;  /* 0x000a200001e67983 */ /* 0x000f220000100a00 */
[----:B-1----:R-:W-:-:S03]  /*21a30*/  IMAD.WIDE R164, R2, 0x4, R212 ;  /* 0x0000000402a47825 */ /* 0x002fc600078e02d4 */
[----:B------:R-:W4:Y:S04]  /*21a40*/  LDL.64 R234, [R1+0xa28] ;  /* 0x000a280001ea7983 */ /* 0x000f280000100a00 */
[----:B------:R-:W4:Y:S04]  /*21a50*/  LDL.64 R242, [R1+0xa30] ;  /* 0x000a300001f27983 */ /* 0x000f280000100a00 */
[----:B------:R-:W4:Y:S04]  /*21a60*/  LDL.64 R246, [R1+0xb18] ;  /* 0x000b180001f67983 */ /* 0x000f280000100a00 */
[----:B------:R2:W-:Y:S04]  /*21a70*/  LDGSTS.E [R244+0x2f380], [R144.64], !P4 ;  /* 0x2f38000090f47fae */ /* 0x0005e8000e121848 */
[----:B------:R-:W-:Y:S04]  /*21a80*/  STL.64 [R1+0x428], R170 ;  /* 0x000428aa01007387 */ /* 0x000fe80000100a00 */
[----:B------:R-:W-:Y:S01]  /*21a90*/  STL.64 [R1+0x430], R168 ;  /* 0x000430a801007387 */ /* 0x000fe20000100a00 */
[----:B--2---:R-:W-:-:S03]  /*21aa0*/  IMAD.WIDE R144, R2, 0x4, R232 ;  /* 0x0000000402907825 */ /* 0x004fc600078e02e8 */
[----:B------:R-:W-:Y:S04]  /*21ab0*/  STL.64 [R1+0x438], R166 ;  /* 0x000438a601007387 */ /* 0x000fe80000100a00 */
[----:B------:R-:W4:Y:S04]  /*21ac0*/  LDL.64 R224, [R1+0xb20] ;  /* 0x000b200001e07983 */ /* 0x000f280000100a00 */
[----:B------:R1:W-:Y:S04]  /*21ad0*/  STL.64 [R1+0x440], R164 ;  /* 0x000440a401007387 */ /* 0x0003e80000100a00 */
[----:B------:R-:W4:Y:S04]  /*21ae0*/  LDL.64 R236, [R1+0xb28] ;  /* 0x000b280001ec7983 */ /* 0x000f280000100a00 */
[----:B------:R-:W4:Y:S04]  /*21af0*/  LDL.64 R238, [R1+0xb30] ;  /* 0x000b300001ee7983 */ /* 0x000f280000100a00 */
[----:B------:R1:W-:Y:S04]  /*21b00*/  STL.64 [R1+0x448], R144 ;  /* 0x0004489001007387 */ /* 0x0003e80000100a00 */
[----:B------:R-:W4:Y:S04]  /*21b10*/  LDL.64 R240, [R1+0xc18] ;  /* 0x000c180001f07983 */ /* 0x000f280000100a00 */
[----:B------:R-:W4:Y:S04]  /*21b20*/  LDL.64 R192, [R1+0xc20] ;  /* 0x000c200001c07983 */ /* 0x000f280000100a00 */
[----:B------:R-:W4:Y:S04]  /*21b30*/  LDL.64 R190, [R1+0xc28] ;  /* 0x000c280001be7983 */ /* 0x000f280000100a00 */
[----:B------:R-:W4:Y:S04]  /*21b40*/  LDL.64 R212, [R1+0xc30] ;  /* 0x000c300001d47983 */ /* 0x000f280000100a00 */
[----:B------:R-:W4:Y:S01]  /*21b50*/  LDL.64 R232, [R1+0xd18] ;  /* 0x000d180001e87983 */ /* 0x000f220000100a00 */
[----:B------:R-:W-:-:S02]  /*21b60*/  IADD3 R0, R252, -0x100, RZ ;  /* 0xffffff00fc007810 */ /* 0x000fc40007ffe0ff */
[----:B------:R-:W-:Y:S01]  /*21b70*/  ISETP.NE.U32.AND P2, PT, R3, RZ, PT ;  /* 0x000000ff0300720c */ /* 0x000fe20003f45070 */
[----:B------:R1:W-:Y:S01]  /*21b80*/  LDGSTS.E [R244+0x2f700], [R172.64], !P6 ;  /* 0x2f700000acf47fae */ /* 0x0003e2000f121848 */
[----:B------:R-:W-:-:S03]  /*21b90*/  ISETP.GE.U32.AND P4, PT, R0, 0x7ffffe81, PT ;  /* 0x7ffffe810000780c */ /* 0x000fc60003f86070 */
[----:B------:R1:W-:Y:S04]  /*21ba0*/  LDGSTS.E [R244+0x2f780], [R170.64], !P6 ;  /* 0x2f780000aaf47fae */ /* 0x0003e8000f121848 */
[----:B------:R1:W-:Y:S04]  /*21bb0*/  LDGSTS.E [R244+0x2fb00], [R168.64], !P3 ;  /* 0x2fb00000a8f47fae */ /* 0x0003e8000d921848 */
[----:B------:R1:W-:Y:S04]  /*21bc0*/  LDGSTS.E [R244+0x2fb80], [R166.64], !P3 ;  /* 0x2fb80000a6f47fae */ /* 0x0003e8000d921848 */
[----:B------:R1:W-:Y:S04]  /*21bd0*/  LDGSTS.E [R244+0x2ff00], [R164.64], !P4 ;  /* 0x2ff00000a4f47fae */ /* 0x0003e8000e121848 */
[----:B------:R1:W-:Y:S04]  /*21be0*/  LDGSTS.E [R244+0x2ff80], [R144.64], !P4 ;  /* 0x2ff8000090f47fae */ /* 0x0003e8000e121848 */
[----:B------:R-:W0:Y:S04]  /*21bf0*/  LDGDEPBAR ;  /* 0x00000000000079af */ /* 0x000e280000000000 */
[----:B------:R-:W4:Y:S04]  /*21c00*/  LDL.64 R178, [R1+0xe30] ;  /* 0x000e300001b27983 */ /* 0x000f280000100a00 */
[----:B-1----:R-:W4:Y:S04]  /*21c10*/  LDL.64 R164, [R1+0xf28] ;  /* 0x000f280001a47983 */ /* 0x002f280000100a00 */
[----:B------:R-:W4:Y:S04]  /*21c20*/  LDL.64 R166, [R1+0xf30] ;  /* 0x000f300001a67983 */ /* 0x000f280000100a00 */
[----:B------:R-:W4:Y:S04]  /*21c30*/  LDL.64 R168, [R1+0x1018] ;  /* 0x0010180001a87983 */ /* 0x000f280000100a00 */
[----:B------:R-:W4:Y:S04]  /*21c40*/  LDL.64 R170, [R1+0x1020] ;  /* 0x0010200001aa7983 */ /* 0x000f280000100a00 */
[----:B------:R-:W4:Y:S04]  /*21c50*/  LDL.64 R172, [R1+0x1028] ;  /* 0x0010280001ac7983 */ /* 0x000f280000100a00 */
[----:B------:R-:W4:Y:S04]  /*21c60*/  LDL.64 R144, [R1+0x1030] ;  /* 0x0010300001907983 */ /* 0x000f280000100a00 */
[----:B------:R-:W4:Y:S04]  /*21c70*/  LDL.64 R180, [R1+0x1118] ;  /* 0x0011180001b47983 */ /* 0x000f280000100a00 */
[----:B---3--:R1:W-:Y:S04]  /*21c80*/  LDGSTS.E [R245+0x10000], [R186.64], P0 ;  /* 0x10000000baf57fae */ /* 0x0083e80008121848 */
[----:B----4-:R3:W-:Y:S04]  /*21c90*/  LDGSTS.E [R245+0x10080], [R188.64], P1 ;  /* 0x10080000bcf57fae */ /* 0x0107e80008921848 */
[----:B------:R4:W-:Y:S04]  /*21ca0*/  LDGSTS.E [R245+0x10100], [R210.64], P5 ;  /* 0x10100000d2f57fae */ /* 0x0009e8000a921848 */
[----:B-1----:R-:W2:Y:S04]  /*21cb0*/  LDL.64 R186, [R1+0x1120] ;  /* 0x0011200001ba7983 */ /* 0x002ea80000100a00 */
[----:B---3--:R-:W3:Y:S04]  /*21cc0*/  LDL.64 R188, [R1+0x1128] ;  /* 0x0011280001bc7983 */ /* 0x008ee80000100a00 */
[----:B------:R1:W-:Y:S04]  /*21cd0*/  LDGSTS.E [R245+0x10180], [R226.64], P2 ;  /* 0x10180000e2f57fae */ /* 0x0003e80009121848 */
[----:B------:R1:W-:Y:S04]  /*21ce0*/  LDGSTS.E [R245+0x11000], [R228.64], P0 ;  /* 0x11000000e4f57fae */ /* 0x0003e80008121848 */
[----:B------:R1:W-:Y:S04]  /*21cf0*/  LDGSTS.E [R245+0x11080], [R230.64], P1 ;  /* 0x11080000e6f57fae */ /* 0x0003e80008921848 */
[----:B------:R1:W-:Y:S04]  /*21d00*/  LDGSTS.E [R245+0x11100], [R234.64], P5 ;  /* 0x11100000eaf57fae */ /* 0x0003e8000a921848 */
[----:B------:R1:W-:Y:S04]  /*21d10*/  LDGSTS.E [R245+0x11180], [R242.64], P2 ;  /* 0x11180000f2f57fae */ /* 0x0003e80009121848 */
[----:B------:R4:W-:Y:S04]  /*21d20*/  LDGSTS.E [R245+0x12000], [R246.64], P0 ;  /* 0x12000000f6f57fae */ /* 0x0009e80008121848 */
[----:B-1----:R-:W2:Y:S04]  /*21d30*/  LDL.64 R226, [R1+0xd20] ;  /* 0x000d200001e27983 */ /* 0x002ea80000100a00 */
[----:B------:R-:W3:Y:S04]  /*21d40*/  LDL.64 R228, [R1+0xd28] ;  /* 0x000d280001e47983 */ /* 0x000ee80000100a00 */
[----:B------:R-:W3:Y:S04]  /*21d50*/  LDL.64 R230, [R1+0xd30] ;  /* 0x000d300001e67983 */ /* 0x000ee80000100a00 */
[----:B------:R-:W3:Y:S04]  /*21d60*/  LDL.64 R234, [R1+0xe18] ;  /* 0x000e180001ea7983 */ /* 0x000ee80000100a00 */
[----:B------:R-:W3:Y:S04]  /*21d70*/  LDL.64 R242, [R1+0xe20] ;  /* 0x000e200001f27983 */ /* 0x000ee80000100a00 */
[----:B----4-:R1:W-:Y:S04]  /*21d80*/  LDGSTS.E [R245+0x12080], [R224.64], P1 ;  /* 0x12080000e0f57fae */ /* 0x0103e80008921848 */
[----:B------:R-:W3:Y:S04]  /*21d90*/  LDL.64 R246, [R1+0xe28] ;  /* 0x000e280001f67983 */ /* 0x000ee80000100a00 */
[----:B------:R1:W-:Y:S04]  /*21da0*/  LDGSTS.E [R245+0x12100], [R236.64], P5 ;  /* 0x12100000ecf57fae */ /* 0x0003e8000a921848 */
[----:B------:R1:W-:Y:S04]  /*21db0*/  LDGSTS.E [R245+0x12180], [R238.64], P2 ;  /* 0x12180000eef57fae */ /* 0x0003e80009121848 */
[----:B------:R-:W3:Y:S04]  /*21dc0*/  LDL.64 R210, [R1+0x1130] ;  /* 0x0011300001d27983 */ /* 0x000ee80000100a00 */
[----:B------:R1:W-:Y:S04]  /*21dd0*/  LDGSTS.E [R245+0x13000], [R240.64], P0 ;  /* 0x13000000f0f57fae */ /* 0x0003e80008121848 */
        /* <DEDUP_REMOVED lines=8> */
[----:B------:R-:W3:Y:S04]  /*21e60*/  LDL.64 R238, [R1+0x1228] ;  /* 0x0012280001ee7983 */ /* 0x000ee80000100a00 */
[----:B------:R-:W3:Y:S04]  /*21e70*/  LDL.64 R240, [R1+0x1230] ;  /* 0x0012300001f07983 */ /* 0x000ee80000100a00 */
[----:B------:R-:W3:Y:S04]  /*21e80*/  LDL.64 R192, [R1+0x1318] ;  /* 0x0013180001c07983 */ /* 0x000ee80000100a00 */
[----:B------:R-:W3:Y:S04]  /*21e90*/  LDL.64 R212, [R1+0x1320] ;  /* 0x0013200001d47983 */ /* 0x000ee80000100a00 */
[----:B--2---:R1:W-:Y:S04]  /*21ea0*/  LDGSTS.E [R245+0x14080], [R226.64], P1 ;  /* 0x14080000e2f57fae */ /* 0x0043e80008921848 */
[----:B---3--:R2:W-:Y:S04]  /*21eb0*/  LDGSTS.E [R245+0x14100], [R228.64], P5 ;  /* 0x14100000e4f57fae */ /* 0x0085e8000a921848 */
[----:B------:R3:W-:Y:S04]  /*21ec0*/  LDGSTS.E [R245+0x14180], [R230.64], P2 ;  /* 0x14180000e6f57fae */ /* 0x0007e80009121848 */
[----:B------:R2:W-:Y:S04]  /*21ed0*/  LDGSTS.E [R245+0x15000], [R234.64], P0 ;  /* 0x15000000eaf57fae */ /* 0x0005e80008121848 */
[----:B-1----:R-:W4:Y:S04]  /*21ee0*/  LDL.64 R226, [R1+0x1328] ;  /* 0x0013280001e27983 */ /* 0x002f280000100a00 */
[----:B------:R1:W-:Y:S04]  /*21ef0*/  LDGSTS.E [R245+0x15080], [R242.64], P1 ;  /* 0x15080000f2f57fae */ /* 0x0003e80008921848 */
[----:B--2---:R-:W2:Y:S04]  /*21f00*/  LDL.64 R228, [R1+0x1330] ;  /* 0x0013300001e47983 */ /* 0x004ea80000100a00 */
[----:B---3--:R3:W-:Y:S04]  /*21f10*/  LDGSTS.E [R245+0x15100], [R246.64], P5 ;  /* 0x15100000f6f57fae */ /* 0x0087e8000a921848 */
[----:B------:R-:W2:Y:S04]  /*21f20*/  LDL.64 R230, [R1+0x1418] ;  /* 0x0014180001e67983 */ /* 0x000ea80000100a00 */
[----:B------:R-:W2:Y:S04]  /*21f30*/  LDL.64 R234, [R1+0x1420] ;  /* 0x0014200001ea7983 */ /* 0x000ea80000100a00 */
[----:B-1----:R-:W2:Y:S04]  /*21f40*/  LDL.64 R242, [R1+0x1428] ;  /* 0x0014280001f27983 */ /* 0x002ea80000100a00 */
[----:B---3--:R-:W3:Y:S04]  /*21f50*/  LDL.64 R246, [R1+0x1430] ;  /* 0x0014300001f67983 */ /* 0x008ee80000100a00 */
[----:B------:R1:W-:Y:S04]  /*21f60*/  LDGSTS.E [R245+0x15180], [R178.64], P2 ;  /* 0x15180000b2f57fae */ /* 0x0003e80009121848 */
[----:B-1----:R-:W3:Y:S04]  /*21f70*/  LDL.LU.64 R178, [R1+0x27f0] ;  /* 0x0027f00001b27983 */ /* 0x002ee80000300a00 */
[----:B------:R1:W-:Y:S04]  /*21f80*/  LDGSTS.E [R245+0x16000], [R190.64], P0 ;  /* 0x16000000bef57fae */ /* 0x0003e80008121848 */
[----:B------:R1:W-:Y:S04]  /*21f90*/  LDGSTS.E [R245+0x16080], [R232.64], P1 ;  /* 0x16080000e8f57fae */ /* 0x0003e80008921848 */
[----:B------:R1:W-:Y:S04]  /*21fa0*/  LDGSTS.E [R245+0x16100], [R164.64], P5 ;  /* 0x16100000a4f57fae */ /* 0x0003e8000a921848 */
[----:B-1----:R-:W3:Y:S04]  /*21fb0*/  LDL.LU.64 R190, [R1+0x27e8] ;  /* 0x0027e80001be7983 */ /* 0x002ee80000300a00 */
        /* <DEDUP_REMOVED lines=11> */
[----:B------:R1:W-:Y:S04]  /*22070*/  LDGSTS.E [R245+0x18080], [R186.64], P1 ;  /* 0x18080000baf57fae */ /* 0x0003e80008921848 */
[----:B------:R-:W3:Y:S04]  /*22080*/  LDL.64 R180, [R1+0x1620] ;  /* 0x0016200001b47983 */ /* 0x000ee80000100a00 */
[----:B------:R1:W-:Y:S04]  /*22090*/  LDGSTS.E [R245+0x18100], [R188.64], P5 ;  /* 0x18100000bcf57fae */ /* 0x0003e8000a921848 */
[----:B-1----:R-:W3:Y:S04]  /*220a0*/  LDL.64 R186, [R1+0x1628] ;  /* 0x0016280001ba7983 */ /* 0x002ee80000100a00 */
[----:B------:R1:W-:Y:S04]  /*220b0*/  LDGSTS.E [R245+0x18180], [R210.64], P2 ;  /* 0x18180000d2f57fae */ /* 0x0003e80009121848 */
[----:B------:R1:W-:Y:S04]  /*220c0*/  LDGSTS.E [R245+0x19000], [R224.64], P0 ;  /* 0x19000000e0f57fae */ /* 0x0003e80008121848 */
[----:B------:R1:W-:Y:S04]  /*220d0*/  LDGSTS.E [R245+0x19080], [R236.64], P1 ;  /* 0x19080000ecf57fae */ /* 0x0003e80008921848 */
[----:B------:R1:W-:Y:S04]  /*220e0*/  LDGSTS.E [R245+0x19100], [R238.64], P5 ;  /* 0x19100000eef57fae */ /* 0x0003e8000a921848 */
[----:B------:R-:W3:Y:S04]  /*220f0*/  LDL.64 R188, [R1+0x470] ;  /* 0x0004700001bc7983 */ /* 0x000ee80000100a00 */
[----:B------:R1:W-:Y:S04]  /*22100*/  LDGSTS.E [R245+0x19180], [R240.64], P2 ;  /* 0x19180000f0f57fae */ /* 0x0003e80009121848 */
[----:B-1----:R-:W3:Y:S04]  /*22110*/  LDL.64 R210, [R1+0x478] ;  /* 0x0004780001d27983 */ /* 0x002ee80000100a00 */
[----:B------:R1:W-:Y:S04]  /*22120*/  LDGSTS.E [R245+0x1a000], [R192.64], P0 ;  /* 0x1a000000c0f57fae */ /* 0x0003e80008121848 */
[----:B------:R-:W3:Y:S04]  /*22130*/  LDL.64 R224, [R1+0x488] ;  /* 0x0004880001e07983 */ /* 0x000ee80000100a00 */
[----:B------:R1:W-:Y:S04]  /*22140*/  LDGSTS.E [R245+0x1a080], [R212.64], P1 ;  /* 0x1a080000d4f57fae */ /* 0x0003e80008921848 */
[----:B------:R-:W3:Y:S04]  /*22150*/  LDL.64 R236, [R1+0x490] ;  /* 0x0004900001ec7983 */ /* 0x000ee80000100a00 */
[----:B------:R-:W3:Y:S04]  /*22160*/  LDL.64 R238, [R1+0xa38] ;  /* 0x000a380001ee7983 */ /* 0x000ee80000100a00 */
[----:B------:R-:W3:Y:S04]  /*22170*/  LDL.64 R240, [R1+0xa40] ;  /* 0x000a400001f07983 */ /* 0x000ee80000100a00 */
[----:B-1----:R-:W3:Y:S04]  /*22180*/  LDL.64 R192, [R1+0xa48] ;  /* 0x000a480001c07983 */ /* 0x002ee80000100a00 */
[----:B------:R-:W3:Y:S01]  /*22190*/  LDL.64 R212, [R1+0xa50] ;  /* 0x000a500001d47983 */ /* 0x000ee20000100a00 */
[----:B------:R-:W-:-:S03]  /*221a0*/  IMAD.MOV.U32 R3, RZ, RZ, 0x7f ;  /* 0x0000007fff037424 */ /* 0x000fc600078e00ff */
[----:B------:R-:W3:Y:S04]  /*221b0*/  LDL.64 R164, [R1+0xc50] ;  /* 0x000c500001a47983 */ /* 0x000ee80000100a00 */
[----:B------:R-:W3:Y:S04]  /*221c0*/  LDL.64 R166, [R1+0xd38] ;  /* 0x000d380001a67983 */ /* 0x000ee80000100a00 */
[----:B----4-:R1:W-:Y:S04]  /*221d0*/  LDGSTS.E [R245+0x1a100], [R226.64], P5 ;  /* 0x1a100000e2f57fae */ /* 0x0103e8000a921848 */
[----:B--2---:R2:W-:Y:S04]  /*221e0*/  LDGSTS.E [R245+0x1a180], [R228.64], P2 ;  /* 0x1a180000e4f57fae */ /* 0x0045e80009121848 */
[----:B-1----:R-:W4:Y:S04]  /*221f0*/  LDL.64 R226, [R1+0xb38] ;  /* 0x000b380001e27983 */ /* 0x002f280000100a00 */
[----:B------:R1:W-:Y:S04]  /*22200*/  LDGSTS.E [R245+0x1b000], [R230.64], P0 ;  /* 0x1b000000e6f57fae */ /* 0x0003e80008121848 */
[----:B------:R1:W-:Y:S04]  /*22210*/  LDGSTS.E [R245+0x1b080], [R234.64], P1 ;  /* 0x1b080000eaf57fae */ /* 0x0003e80008921848 */
[----:B------:R1:W-:Y:S04]  /*22220*/  LDGSTS.E [R245+0x1b100], [R242.64], P5 ;  /* 0x1b100000f2f57fae */ /* 0x0003e8000a921848 */
[----:B---3--:R3:W-:Y:S04]  /*22230*/  LDGSTS.E [R245+0x1b180], [R246.64], P2 ;  /* 0x1b180000f6f57fae */ /* 0x0087e80009121848 */
[----:B--2---:R-:W2:Y:S04]  /*22240*/  LDL.64 R228, [R1+0xb40] ;  /* 0x000b400001e47983 */ /* 0x004ea80000100a00 */
[----:B-1----:R-:W2:Y:S04]  /*22250*/  LDL.64 R230, [R1+0xb48] ;  /* 0x000b480001e67983 */ /* 0x002ea80000100a00 */
[----:B------:R-:W2:Y:S04]  /*22260*/  LDL.64 R234, [R1+0xc38] ;  /* 0x000c380001ea7983 */ /* 0x000ea80000100a00 */
[----:B------:R-:W2:Y:S04]  /*22270*/  LDL.64 R242, [R1+0xc40] ;  /* 0x000c400001f27983 */ /* 0x000ea80000100a00 */
[----:B---3--:R-:W3:Y:S04]  /*22280*/  LDL.64 R246, [R1+0xc48] ;  /* 0x000c480001f67983 */ /* 0x008ee80000100a00 */
[----:B------:R1:W-:Y:S04]  /*22290*/  LDGSTS.E [R245+0x1c000], [R232.64], P0 ;  /* 0x1c000000e8f57fae */ /* 0x0003e80008121848 */
[----:B-1----:R-:W3:Y:S01]  /*222a0*/  LDL.64 R232, [R1+0xb50] ;  /* 0x000b500001e87983 */ /* 0x002ee20000100a00 */
[----:B------:R-:W-:-:S03]  /*222b0*/  IADD3 R252, R3, c[0x0][0x180], RZ ;  /* 0x0000600003fc7a10 */ /* 0x000fc60007ffe0ff */
[----:B------:R-:W1:Y:S04]  /*222c0*/  S2R R3, SR_TID.X ;  /* 0x0000000000037919 */ /* 0x000e680000002100 */
[----:B------:R1:W-:Y:S04]  /*222d0*/  LDGSTS.E [R245+0x1c080], [R168.64], P1 ;  /* 0x1c080000a8f57fae */ /* 0x0003e80008921848 */
[----:B------:R1:W-:Y:S04]  /*222e0*/  LDGSTS.E [R245+0x1c100], [R170.64], P5 ;  /* 0x1c100000aaf57fae */ /* 0x0003e8000a921848 */
[----:B------:R1:W-:Y:S04]  /*222f0*/  LDGSTS.E [R245+0x1c180], [R172.64], P2 ;  /* 0x1c180000acf57fae */ /* 0x0003e80009121848 */
[----:B-1----:R-:W3:Y:S01]  /*22300*/  LDL.64 R168, [R1+0xd40] ;  /* 0x000d400001a87983 */ /* 0x002ee20000100a00 */
[----:B------:R-:W-:-:S03]  /*22310*/  LOP3.LUT R3, R3, 0x1f, RZ, 0xc0, !PT ;  /* 0x0000001f03037812 */ /* 0x000fc600078ec0ff */
[----:B------:R1:W-:Y:S02]  /*22320*/  LDGSTS.E [R245+0x1d000], [R144.64], P0 ;  /* 0x1d00000090f57fae */ /* 0x0003e40008121848 */
[----:B------:R-:W-:Y:S02]  /*22330*/  IMAD.SHL.U32 R3, R3, 0x4, RZ ;  /* 0x0000000403037824 */ /* 0x000fe400078e00ff */
[----:B------:R-:W3:Y:S04]  /*22340*/  LDL.64 R170, [R1+0xd48] ;  /* 0x000d480001aa7983 */ /* 0x000ee80000100a00 */
[----:B------:R1:W-:Y:S04]  /*22350*/  LDGSTS.E [R245+0x1d080], [R180.64], P1 ;  /* 0x1d080000b4f57fae */ /* 0x0003e80008921848 */
[----:B------:R-:W3:Y:S04]  /*22360*/  LDL.64 R172, [R1+0xd50] ;  /* 0x000d500001ac7983 */ /* 0x000ee80000100a00 */
[----:B------:R1:W-:Y:S04]  /*22370*/  LDGSTS.E [R245+0x1d100], [R186.64], P5 ;  /* 0x1d100000baf57fae */ /* 0x0003e8000a921848 */
[----:B------:R1:W-:Y:S04]  /*22380*/  LDGSTS.E [R245+0x1d180], [R190.64], P2 ;  /* 0x1d180000bef57fae */ /* 0x0003e80009121848 */
[----:B------:R1:W-:Y:S04]  /*22390*/  LDGSTS.E [R245+0x1e000], [R178.64], P0 ;  /* 0x1e000000b2f57fae */ /* 0x0003e80008121848 */
[----:B------:R1:W-:Y:S04]  /*223a0*/  LDGSTS.E [R245+0x1e080], [R150.64], P1 ;  /* 0x1e08000096f57fae */ /* 0x0003e80008921848 */
[----:B------:R1:W-:Y:S02]  /*223b0*/  LDGSTS.E [R245+0x1e100], [R148.64], P5 ;  /* 0x1e10000094f57fae */ /* 0x0003e4000a921848 */
[----:B-1----:R-:W-:-:S02]  /*223c0*/  LOP3.LUT R190, R3, 0x10, RZ, 0x3c, !PT ;  /* 0x0000001003be7812 */ /* 0x002fc400078e3cff */
        /* <DEDUP_REMOVED lines=20> */
[----:B-1----:R-:W3:Y:S04]  /*22510*/  LDL.64 R236, [R1+0x1038] ;  /* 0x0010380001ec7983 */ /* 0x002ee80000100a00 */
[----:B------:R1:W-:Y:S04]  /*22520*/  LDGSTS.E [R190+0x11380], [R212.64], P2 ;  /* 0x11380000d4be7fae */ /* 0x0003e80009121848 */
[----:B------:R-:W3:Y:S04]  /*22530*/  LDL.64 R238, [R1+0x1040] ;  /* 0x0010400001ee7983 */ /* 0x000ee80000100a00 */
[----:B------:R-:W3:Y:S04]  /*22540*/  LDL.64 R240, [R1+0x1048] ;  /* 0x0010480001f07983 */ /* 0x000ee80000100a00 */
[----:B------:R-:W3:Y:S04]  /*22550*/  LDL.64 R192, [R1+0x1050] ;  /* 0x0010500001c07983 */ /* 0x000ee80000100a00 */
[----:B-1----:R-:W3:Y:S04]  /*22560*/  LDL.64 R212, [R1+0x1138] ;  /* 0x0011380001d47983 */ /* 0x002ee80000100a00 */
[----:B------:R-:W3:Y:S04]  /*22570*/  LDL.64 R178, [R1+0x1248] ;  /* 0x0012480001b27983 */ /* 0x000ee80000100a00 */
[----:B------:R-:W3:Y:S04]  /*22580*/  LDL.64 R180, [R1+0x1250] ;  /* 0x0012500001b47983 */ /* 0x000ee80000100a00 */
[----:B------:R-:W3:Y:S04]  /*22590*/  LDL.64 R186, [R1+0x1338] ;  /* 0x0013380001ba7983 */ /* 0x000ee80000100a00 */
[----:B------:R-:W3:Y:S04]  /*225a0*/  LDL.64 R188, [R1+0x1340] ;  /* 0x0013400001bc7983 */ /* 0x000ee80000100a00 */
[----:B------:R-:W3:Y:S04]  /*225b0*/  LDL.64 R210, [R1+0x1348] ;  /* 0x0013480001d27983 */ /* 0x000ee80000100a00 */
[----:B------:R-:W3:Y:S04]  /*225c0*/  LDL.64 R224, [R1+0x1350] ;  /* 0x0013500001e07983 */ /* 0x000ee80000100a00 */
[----:B----4-:R1:W-:Y:S04]  /*225d0*/  LDGSTS.E [R190+0x12200], [R226.64], P0 ;  /* 0x12200000e2be7fae */ /* 0x0103e80008121848 */
[----:B-1----:R-:W4:Y:S04]  /*225e0*/  LDL.64 R226, [R1+0x1140] ;  /* 0x0011400001e27983 */ /* 0x002f280000100a00 */
[----:B--2---:R1:W-:Y:S04]  /*225f0*/  LDGSTS.E [R190+0x12280], [R228.64], P1 ;  /* 0x12280000e4be7fae */ /* 0x0043e80008921848 */
[----:B------:R2:W-:Y:S04]  /*22600*/  LDGSTS.E [R190+0x12300], [R230.64], P5 ;  /* 0x12300000e6be7fae */ /* 0x0005e8000a921848 */
[----:B-1----:R-:W4:Y:S04]  /*22610*/  LDL.64 R228, [R1+0x1148] ;  /* 0x0011480001e47983 */ /* 0x002f280000100a00 */
[----:B--2---:R-:W2:Y:S04]  /*22620*/  LDL.64 R230, [R1+0x1150] ;  /* 0x0011500001e67983 */ /* 0x004ea80000100a00 */
[----:B---3--:R1:W-:Y:S04]  /*22630*/  LDGSTS.E [R190+0x12380], [R232.64], P2 ;  /* 0x12380000e8be7fae */ /* 0x0083e80009121848 */
[----:B------:R3:W-:Y:S04]  /*22640*/  LDGSTS.E [R190+0x13200], [R234.64], P0 ;  /* 0x13200000eabe7fae */ /* 0x0007e80008121848 */
[----:B------:R1:W-:Y:S04]  /*22650*/  LDGSTS.E [R190+0x13280], [R242.64], P1 ;  /* 0x13280000f2be7fae */ /* 0x0003e80008921848 */
[----:B------:R1:W-:Y:S04]  /*22660*/  LDGSTS.E [R190+0x13300], [R246.64], P5 ;  /* 0x13300000f6be7fae */ /* 0x0003e8000a921848 */
[----:B-1----:R-:W2:Y:S04]  /*22670*/  LDL.64 R232, [R1+0x1438] ;  /* 0x0014380001e87983 */ /* 0x002ea80000100a00 */
[----:B------:R-:W2:Y:S04]  /*22680*/  LDL.64 R242, [R1+0x1238] ;  /* 0x0012380001f27983 */ /* 0x000ea80000100a00 */
[----:B------:R-:W2:Y:S04]  /*22690*/  LDL.64 R246, [R1+0x1240] ;  /* 0x0012400001f67983 */ /* 0x000ea80000100a00 */
[----:B---3--:R-:W3:Y:S04]  /*226a0*/  LDL.64 R234, [R1+0x1440] ;  /* 0x0014400001ea7983 */ /* 0x008ee80000100a00 */
[----:B------:R1:W-:Y:S04]  /*226b0*/  LDGSTS.E [R190+0x13380], [R164.64], P2 ;  /* 0x13380000a4be7fae */ /* 0x0003e80009121848 */
[----:B------:R1:W-:Y:S04]  /*226c0*/  LDGSTS.E [R190+0x14200], [R166.64], P0 ;  /* 0x14200000a6be7fae */ /* 0x0003e80008121848 */
[----:B------:R1:W-:Y:S04]  /*226d0*/  LDGSTS.E [R190+0x14280], [R168.64], P1 ;  /* 0x14280000a8be7fae */ /* 0x0003e80008921848 */
[----:B-1----:R-:W3:Y:S04]  /*226e0*/  LDL.LU.64 R164, [R1+0x27d8] ;  /* 0x0027d80001a47983 */ /* 0x002ee80000300a00 */
[----:B------:R-:W3:Y:S04]  /*226f0*/  LDL.LU.64 R166, [R1+0x27d0] ;  /* 0x0027d00001a67983 */ /* 0x000ee80000300a00 */
[----:B------:R-:W3:Y:S04]  /*22700*/  LDL.LU.64 R168, [R1+0x27c8] ;  /* 0x0027c80001a87983 */ /* 0x000ee80000300a00 */
[----:B------:R1:W-:Y:S04]  /*22710*/  LDGSTS.E [R190+0x14300], [R170.64], P5 ;  /* 0x14300000aabe7fae */ /* 0x0003e8000a921848 */
[----:B------:R1:W-:Y:S04]  /*22720*/  LDGSTS.E [R190+0x14380], [R172.64], P2 ;  /* 0x14380000acbe7fae */ /* 0x0003e80009121848 */
[----:B-1----:R-:W3:Y:S04]  /*22730*/  LDL.LU.64 R170, [R1+0x27c0] ;  /* 0x0027c00001aa7983 */ /* 0x002ee80000300a00 */
[----:B------:R-:W3:Y:S04]  /*22740*/  LDL.LU.64 R172, [R1+0x27b8] ;  /* 0x0027b80001ac7983 */ /* 0x000ee80000300a00 */
[----:B------:R1:W-:Y:S04]  /*22750*/  LDGSTS.E [R190+0x15200], [R144.64], P0 ;  /* 0x1520000090be7fae */ /* 0x0003e80008121848 */
[----:B------:R1:W-:Y:S04]  /*22760*/  LDGSTS.E [R190+0x15280], [R146.64], P1 ;  /* 0x1528000092be7fae */ /* 0x0003e80008921848 */
[----:B-1----:R-:W3:Y:S04]  /*22770*/  LDL.LU.64 R144, [R1+0x27b0] ;  /* 0x0027b00001907983 */ /* 0x002ee80000300a00 */
        /* <DEDUP_REMOVED lines=22> */
[----:B-1----:R-:W3:Y:S04]  /*228e0*/  LDL.LU.64 R212, [R1+0x2750] ;  /* 0x0027500001d47983 */ /* 0x002ee80000300a00 */
[----:B----4-:R1:W-:Y:S04]  /*228f0*/  LDGSTS.E [R190+0x18280], [R226.64], P1 ;  /* 0x18280000e2be7fae */ /* 0x0103e80008921848 */
[----:B-1----:R-:W4:Y:S04]  /*22900*/  LDL.LU.64 R226, [R1+0x2748] ;  /* 0x0027480001e27983 */ /* 0x002f280000300a00 */
[----:B------:R1:W-:Y:S04]  /*22910*/  LDGSTS.E [R190+0x18300], [R228.64], P5 ;  /* 0x18300000e4be7fae */ /* 0x0003e8000a921848 */
[----:B--2---:R2:W-:Y:S04]  /*22920*/  LDGSTS.E [R190+0x18380], [R230.64], P2 ;  /* 0x18380000e6be7fae */ /* 0x0045e80009121848 */
[----:B-1----:R-:W4:Y:S04]  /*22930*/  LDL.LU.64 R228, [R1+0x2740] ;  /* 0x0027400001e47983 */ /* 0x002f280000300a00 */
[----:B--2---:R-:W2:Y:S04]  /*22940*/  LDL.LU.64 R230, [R1+0x2738] ;  /* 0x0027380001e67983 */ /* 0x004ea80000300a00 */
[----:B------:R1:W-:Y:S04]  /*22950*/  LDGSTS.E [R190+0x19200], [R242.64], P0 ;  /* 0x19200000f2be7fae */ /* 0x0003e80008121848 */
[----:B------:R1:W-:Y:S04]  /*22960*/  LDGSTS.E [R190+0x19280], [R246.64], P1 ;  /* 0x19280000f6be7fae */ /* 0x0003e80008921848 */
[----:B------:R3:W-:Y:S04]  /*22970*/  LDGSTS.E [R190+0x19300], [R178.64], P5 ;  /* 0x19300000b2be7fae */ /* 0x0007e8000a921848 */
[----:B-1----:R-:W2:Y:S04]  /*22980*/  LDL.LU.64 R242, [R1+0x2730] ;  /* 0x0027300001f27983 */ /* 0x002ea80000300a00 */
[----:B------:R-:W2:Y:S04]  /*22990*/  LDL.LU.64 R246, [R1+0x2728] ;  /* 0x0027280001f67983 */ /* 0x000ea80000300a00 */
[----:B------:R1:W-:Y:S04]  /*229a0*/  LDGSTS.E [R190+0x19380], [R180.64], P2 ;  /* 0x19380000b4be7fae */ /* 0x0003e80009121848 */
[----:B------:R1:W-:Y:S04]  /*229b0*/  LDGSTS.E [R190+0x1a200], [R186.64], P0 ;  /* 0x1a200000babe7fae */ /* 0x0003e80008121848 */
[----:B------:R1:W-:Y:S04]  /*229c0*/  LDGSTS.E [R190+0x1a280], [R188.64], P1 ;  /* 0x1a280000bcbe7fae */ /* 0x0003e80008921848 */
[----:B------:R1:W-:Y:S04]  /*229d0*/  LDGSTS.E [R190+0x1a300], [R210.64], P5 ;  /* 0x1a300000d2be7fae */ /* 0x0003e8000a921848 */
[----:B------:R1:W-:Y:S04]  /*229e0*/  LDGSTS.E [R190+0x1a380], [R224.64], P2 ;  /* 0x1a380000e0be7fae */ /* 0x0003e80009121848 */
[----:B------:R1:W-:Y:S04]  /*229f0*/  LDGSTS.E [R190+0x1b200], [R232.64], P0 ;  /* 0x1b200000e8be7fae */ /* 0x0003e80008121848 */
[----:B---3--:R3:W-:Y:S04]  /*22a00*/  LDGSTS.E [R190+0x1b280], [R234.64], P1 ;  /* 0x1b280000eabe7fae */ /* 0x0087e80008921848 */
[----:B------:R-:W4:Y:S04]  /*22a10*/  LDL.64 R178, [R1+0x498] ;  /* 0x0004980001b27983 */ /* 0x000f280000100a00 */
[----:B-1----:R-:W4:Y:S04]  /*22a20*/  LDL.64 R180, [R1+0x4a0] ;  /* 0x0004a00001b47983 */ /* 0x002f280000100a00 */
[----:B------:R-:W4:Y:S04]  /*22a30*/  LDL.64 R186, [R1+0x4a8] ;  /* 0x0004a80001ba7983 */ /* 0x000f280000100a00 */
[----:B------:R-:W4:Y:S04]  /*22a40*/  LDL.64 R188, [R1+0x4c0] ;  /* 0x0004c00001bc7983 */ /* 0x000f280000100a00 */
[----:B------:R-:W4:Y:S04]  /*22a50*/  LDL.64 R210, [R1+0xa58] ;  /* 0x000a580001d27983 */ /* 0x000f280000100a00 */
[----:B------:R-:W4:Y:S04]  /*22a60*/  LDL.64 R224, [R1+0xa60] ;  /* 0x000a600001e07983 */ /* 0x000f280000100a00 */
[----:B------:R-:W4:Y:S04]  /*22a70*/  LDL.64 R232, [R1+0xb60] ;  /* 0x000b600001e87983 */ /* 0x000f280000100a00 */
[----:B---3--:R-:W3:Y:S04]  /*22a80*/  LDL.64 R234, [R1+0xc58] ;  /* 0x000c580001ea7983 */ /* 0x008ee80000100a00 */
[----:B--2---:R1:W-:Y:S04]  /*22a90*/  LDGSTS.E [R190+0x1b300], [R246.64], P5 ;  /* 0x1b300000f6be7fae */ /* 0x0043e8000a921848 */
[----:B------:R2:W-:Y:S04]  /*22aa0*/  LDGSTS.E [R190+0x1b380], [R242.64], P2 ;  /* 0x1b380000f2be7fae */ /* 0x0005e80009121848 */
[----:B------:R1:W-:Y:S04]  /*22ab0*/  LDGSTS.E [R190+0x1c200], [R230.64], P0 ;  /* 0x1c200000e6be7fae */ /* 0x0003e80008121848 */
[----:B----4-:R4:W-:Y:S04]  /*22ac0*/  LDGSTS.E [R190+0x1c280], [R228.64], P1 ;  /* 0x1c280000e4be7fae */ /* 0x0109e80008921848 */
[----:B------:R1:W-:Y:S04]  /*22ad0*/  LDGSTS.E [R190+0x1c300], [R226.64], P5 ;  /* 0x1c300000e2be7fae */ /* 0x0003e8000a921848 */
[----:B------:R2:W-:Y:S04]  /*22ae0*/  LDGSTS.E [R190+0x1c380], [R212.64], P2 ;  /* 0x1c380000d4be7fae */ /* 0x0005e80009121848 */
[----:B------:R2:W-:Y:S04]  /*22af0*/  LDGSTS.E [R190+0x1d200], [R192.64], P0 ;  /* 0x1d200000c0be7fae */ /* 0x0005e80008121848 */
[----:B-1----:R-:W3:Y:S04]  /*22b00*/  LDL.64 R226, [R1+0xa70] ;  /* 0x000a700001e27983 */ /* 0x002ee80000100a00 */
[----:B----4-:R-:W4:Y:S04]  /*22b10*/  LDL.64 R228, [R1+0xb58] ;  /* 0x000b580001e47983 */ /* 0x010f280000100a00 */
[----:B--2---:R-:W2:Y:S04]  /*22b20*/  LDL.64 R192, [R1+0xa68] ;  /* 0x000a680001c07983 */ /* 0x004ea80000100a00 */
[----:B------:R-:W3:Y:S04]  /*22b30*/  LDL.64 R212, [R1+0xb68] ;  /* 0x000b680001d47983 */ /* 0x000ee80000100a00 */
[----:B------:R1:W-:Y:S04]  /*22b40*/  LDGSTS.E [R190+0x1d280], [R240.64], P1 ;  /* 0x1d280000f0be7fae */ /* 0x0003e80008921848 */
[----:B------:R-:W4:Y:S04]  /*22b50*/  LDL.64 R230, [R1+0xb70] ;  /* 0x000b700001e67983 */ /* 0x000f280000100a00 */
[----:B------:R1:W-:Y:S04]  /*22b60*/  LDGSTS.E [R190+0x1d300], [R238.64], P5 ;  /* 0x1d300000eebe7fae */ /* 0x0003e8000a921848 */
[----:B------:R1:W-:Y:S04]  /*22b70*/  LDGSTS.E [R190+0x1d380], [R236.64], P2 ;  /* 0x1d380000ecbe7fae */ /* 0x0003e80009121848 */
[----:B-1----:R-:W4:Y:S04]  /*22b80*/  LDL.64 R240, [R1+0xc70] ;  /* 0x000c700001f07983 */ /* 0x002f280000100a00 */
[----:B------:R-:W4:Y:S04]  /*22b90*/  LDL.64 R238, [R1+0xc68] ;  /* 0x000c680001ee7983 */ /* 0x000f280000100a00 */
[----:B------:R-:W4:Y:S04]  /*22ba0*/  LDL.64 R236, [R1+0xc60] ;  /* 0x000c600001ec7983 */ /* 0x000f280000100a00 */
[----:B------:R-:W1:Y:S04]  /*22bb0*/  S2R R3, SR_TID.X ;  /* 0x0000000000037919 */ /* 0x000e680000002100 */
[----:B------:R1:W-:Y:S04]  /*22bc0*/  LDGSTS.E [R190+0x1e200], [R172.64], P0 ;  /* 0x1e200000acbe7fae */ /* 0x0003e80008121848 */
[----:B------:R1:W-:Y:S04]  /*22bd0*/  LDGSTS.E [R190+0x1e280], [R170.64], P1 ;  /* 0x1e280000aabe7fae */ /* 0x0003e80008921848 */
[----:B------:R1:W-:Y:S04]  /*22be0*/  LDGSTS.E [R190+0x1e300], [R168.64], P5 ;  /* 0x1e300000a8be7fae */ /* 0x0003e8000a921848 */
[----:B------:R1:W-:Y:S04]  /*22bf0*/  LDGSTS.E [R190+0x1e380], [R166.64], P2 ;  /* 0x1e380000a6be7fae */ /* 0x0003e80009121848 */
[----:B------:R1:W-:Y:S02]  /*22c00*/  LDGSTS.E [R190+0x1f200], [R92.64], P0 ;  /* 0x1f2000005cbe7fae */ /* 0x0003e40008121848 */
[----:B-1----:R-:W-:-:S02]  /*22c10*/  LOP3.LUT R3, R3, 0x1f, RZ, 0xc0, !PT ;  /* 0x0000001f03037812 */ /* 0x002fc400078ec0ff */
[----:B------:R1:W-:Y:S02]  /*22c20*/  LDGSTS.E [R190+0x1f280], [R90.64], P1 ;  /* 0x1f2800005abe7fae */ /* 0x0003e40008921848 */
[----:B------:R-:W-:Y:S02]  /*22c30*/  SHF.L.U32 R191, R3, 0x2, RZ ;  /* 0x0000000203bf7819 */ /* 0x000fe400000006ff */
[----:B------:R1:W-:Y:S02]  /*22c40*/  LDGSTS.E [R190+0x1f300], [R84.64], P5 ;  /* 0x1f30000054be7fae */ /* 0x0003e4000a921848 */
[C---:B------:R-:W-:Y:S02]  /*22c50*/  LOP3.LUT R3, R191.reuse, 0x20, RZ, 0x3c, !PT ;  /* 0x00000020bf037812 */ /* 0x040fe400078e3cff */
[----:B------:R1:W-:Y:S04]  /*22c60*/  LDGSTS.E [R190+0x1f380], [R82.64], P2 ;  /* 0x1f38000052be7fae */ /* 0x0003e80009121848 */
[----:B------:R-:W4:Y:S04]  /*22c70*/  LDL.64 R242, [R1+0xd58] ;  /* 0x000d580001f27983 */ /* 0x000f280000100a00 */
[----:B------:R-:W4:Y:S04]  /*22c80*/  LDL.64 R246, [R1+0xd60] ;  /* 0x000d600001f67983 */ /* 0x000f280000100a00 */
[----:B------:R1:W-:Y:S04]  /*22c90*/  LDGSTS.E [R3+0x10400], [R178.64], P0 ;  /* 0x10400000b2037fae */ /* 0x0003e80008121848 */
[----:B------:R1:W-:Y:S04]  /*22ca0*/  LDGSTS.E [R3+0x10480], [R180.64], P1 ;  /* 0x10480000b4037fae */ /* 0x0003e80008921848 */
[----:B-1----:R-:W4:Y:S04]  /*22cb0*/  LDL.64 R82, [R1+0xd68] ;  /* 0x000d680001527983 */ /* 0x002f280000100a00 */
[----:B------:R1:W-:Y:S04]  /*22cc0*/  LDGSTS.E [R3+0x10500], [R186.64], P5 ;  /* 0x10500000ba037fae */ /* 0x0003e8000a921848 */
[----:B------:R-:W4:Y:S04]  /*22cd0*/  LDL.64 R84, [R1+0xd70] ;  /* 0x000d700001547983 */ /* 0x000f280000100a00 */
[----:B------:R1:W-:Y:S04]  /*22ce0*/  LDGSTS.E [R3+0x10580], [R188.64], P2 ;  /* 0x10580000bc037fae */ /* 0x0003e80009121848 */
[----:B------:R-:W4:Y:S04]  /*22cf0*/  LDL.64 R90, [R1+0xe58] ;  /* 0x000e5800015a7983 */ /* 0x000f280000100a00 */
[----:B------:R1:W-:Y:S04]  /*22d00*/  LDGSTS.E [R3+0x11400], [R210.64], P0 ;  /* 0x11400000d2037fae */ /* 0x0003e80008121848 */
[----:B------:R-:W4:Y:S04]  /*22d10*/  LDL.64 R92, [R1+0xe60] ;  /* 0x000e6000015c7983 */ /* 0x000f280000100a00 */
[----:B------:R1:W-:Y:S04]  /*22d20*/  LDGSTS.E [R3+0x11480], [R224.64], P1 ;  /* 0x11480000e0037fae */ /* 0x0003e80008921848 */
[----:B-1----:R-:W4:Y:S04]  /*22d30*/  LDL.64 R186, [R1+0xe68] ;  /* 0x000e680001ba7983 */ /* 0x002f280000100a00 */
[----:B------:R-:W4:Y:S04]  /*22d40*/  LDL.64 R188, [R1+0xe70] ;  /* 0x000e700001bc7983 */ /* 0x000f280000100a00 */
        /* <DEDUP_REMOVED lines=8> */
[----:B--2---:R1:W-:Y:S04]  /*22dd0*/  LDGSTS.E [R3+0x11500], [R192.64], P5 ;  /* 0x11500000c0037fae */ /* 0x0043e8000a921848 */
[----:B---3--:R2:W-:Y:S04]  /*22de0*/  LDGSTS.E [R3+0x11580], [R226.64], P2 ;  /* 0x11580000e2037fae */ /* 0x0085e80009121848 */
[----:B----4-:R3:W-:Y:S04]  /*22df0*/  LDGSTS.E [R3+0x12400], [R228.64], P0 ;  /* 0x12400000e4037fae */ /* 0x0107e80008121848 */
[----:B------:R2:W-:Y:S04]  /*22e00*/  LDGSTS.E [R3+0x12480], [R232.64], P1 ;  /* 0x12480000e8037fae */ /* 0x0005e80008921848 */
[----:B------:R1:W-:Y:S04]  /*22e10*/  LDGSTS.E [R3+0x12500], [R212.64], P5 ;  /* 0x12500000d4037fae */ /* 0x0003e8000a921848 */
[----:B------:R2:W-:Y:S04]  /*22e20*/  LDGSTS.E [R3+0x12580], [R230.64], P2 ;  /* 0x12580000e6037fae */ /* 0x0005e80009121848 */
[----:B------:R2:W-:Y:S04]  /*22e30*/  LDGSTS.E [R3+0x13400], [R234.64], P0 ;  /* 0x13400000ea037fae */ /* 0x0005e80008121848 */
[----:B-1----:R-:W4:Y:S04]  /*22e40*/  LDL.64 R192, [R1+0x1070] ;  /* 0x0010700001c07983 */ /* 0x002f280000100a00 */
[----:B------:R1:W-:Y:S04]  /*22e50*/  LDGSTS.E [R3+0x13480], [R236.64], P1 ;  /* 0x13480000ec037fae */ /* 0x0003e80008921848 */
[----:B------:R1:W-:Y:S04]  /*22e60*/  LDGSTS.E [R3+0x13500], [R238.64], P5 ;  /* 0x13500000ee037fae */ /* 0x0003e8000a921848 */
[----:B------:R3:W-:Y:S04]  /*22e70*/  LDGSTS.E [R3+0x13580], [R240.64], P2 ;  /* 0x13580000f0037fae */ /* 0x0007e80009121848 */
[----:B--2---:R-:W2:Y:S04]  /*22e80*/  LDL.64 R226, [R1+0x1170] ;  /* 0x0011700001e27983 */ /* 0x004ea80000100a00 */
[----:B-1----:R-:W2:Y:S04]  /*22e90*/  LDL.64 R238, [R1+0x1158] ;  /* 0x0011580001ee7983 */ /* 0x002ea80000100a00 */
[----:B---3--:R-:W3:Y:S04]  /*22ea0*/  LDL.64 R240, [R1+0x1160] ;  /* 0x0011600001f07983 */ /* 0x008ee80000100a00 */
[----:B------:R-:W3:Y:S04]  /*22eb0*/  LDL.64 R228, [R1+0x1258] ;  /* 0x0012580001e47983 */ /* 0x000ee80000100a00 */
[----:B------:R-:W3:Y:S04]  /*22ec0*/  LDL.64 R232, [R1+0x1260] ;  /* 0x0012600001e87983 */ /* 0x000ee80000100a00 */
[----:B------:R-:W3:Y:S04]  /*22ed0*/  LDL.64 R212, [R1+0x1268] ;  /* 0x0012680001d47983 */ /* 0x000ee80000100a00 */
[----:B------:R-:W3:Y:S04]  /*22ee0*/  LDL.64 R230, [R1+0x1270] ;  /* 0x0012700001e67983 */ /* 0x000ee80000100a00 */
[----:B------:R-:W3:Y:S04]  /*22ef0*/  LDL.64 R234, [R1+0x1358] ;  /* 0x0013580001ea7983 */ /* 0x000ee80000100a00 */
[----:B------:R1:W-:Y:S04]  /*22f00*/  LDGSTS.E [R3+0x14400], [R242.64], P0 ;  /* 0x14400000f2037fae */ /* 0x0003e80008121848 */
[----:B------:R1:W-:Y:S04]  /*22f10*/  LDGSTS.E [R3+0x14480], [R246.64], P1 ;  /* 0x14480000f6037fae */ /* 0x0003e80008921848 */
[----:B------:R-:W3:Y:S04]  /*22f20*/  LDL.64 R236, [R1+0x1360] ;  /* 0x0013600001ec7983 */ /* 0x000ee80000100a00 */
[----:B-1----:R-:W3:Y:S04]  /*22f30*/  LDL.64 R242, [R1+0x1368] ;  /* 0x0013680001f27983 */ /* 0x002ee80000100a00 */
[----:B------:R1:W-:Y:S04]  /*22f40*/  LDGSTS.E [R3+0x14500], [R82.64], P5 ;  /* 0x1450000052037fae */ /* 0x0003e8000a921848 */
[----:B------:R-:W3:Y:S04]  /*22f50*/  LDL.64 R246, [R1+0x1370] ;  /* 0x0013700001f67983 */ /* 0x000ee80000100a00 */
[----:B------:R1:W-:Y:S04]  /*22f60*/  LDGSTS.E [R3+0x14580], [R84.64], P2 ;  /* 0x1458000054037fae */ /* 0x0003e80009121848 */
[----:B-1----:R-:W3:Y:S04]  /*22f70*/  LDL.LU.64 R82, [R1+0x2720] ;  /* 0x0027200001527983 */ /* 0x002ee80000300a00 */
[----:B------:R1:W-:Y:S04]  /*22f80*/  LDGSTS.E [R3+0x15400], [R90.64], P0 ;  /* 0x154000005a037fae */ /* 0x0003e80008121848 */
[----:B------:R-:W3:Y:S04]  /*22f90*/  LDL.LU.64 R84, [R1+0x2718] ;  /* 0x0027180001547983 */ /* 0x000ee80000300a00 */
[----:B------:R1:W-:Y:S04]  /*22fa0*/  LDGSTS.E [R3+0x15480], [R92.64], P1 ;  /* 0x154800005c037fae */ /* 0x0003e80008921848 */
[----:B-1----:R-:W3:Y:S04]  /*22fb0*/  LDL.LU.64 R90, [R1+0x2710] ;  /* 0x00271000015a7983 */ /* 0x002ee80000300a00 */
[----:B------:R1:W-:Y:S04]  /*22fc0*/  LDGSTS.E [R3+0x15500], [R186.64], P5 ;  /* 0x15500000ba037fae */ /* 0x0003e8000a921848 */
        /* <DEDUP_REMOVED lines=13> */
[----:B------:R-:W3:Y:S04]  /*230a0*/  LDL.64 R168, [R1+0x1468] ;  /* 0x0014680001a87983 */ /* 0x000ee80000100a00 */
[----:B-1----:R-:W3:Y:S04]  /*230b0*/  LDL.64 R170, [R1+0x1470] ;  /* 0x0014700001aa7983 */ /* 0x002ee80000100a00 */
[----:B------:R-:W3:Y:S04]  /*230c0*/  LDL.64 R172, [R1+0x1558] ;  /* 0x0015580001ac7983 */ /* 0x000ee80000100a00 */
[----:B------:R-:W3:Y:S04]  /*230d0*/  LDL.64 R178, [R1+0x1560] ;  /* 0x0015600001b27983 */ /* 0x000ee80000100a00 */
[----:B------:R-:W3:Y:S04]  /*230e0*/  LDL.64 R180, [R1+0x1568] ;  /* 0x0015680001b47983 */ /* 0x000ee80000100a00 */
[----:B----4-:R1:W-:Y:S04]  /*230f0*/  LDGSTS.E [R3+0x17580], [R192.64], P2 ;  /* 0x17580000c0037fae */ /* 0x0103e80009121848 */
[----:B-1----:R-:W4:Y:S04]  /*23100*/  LDL.LU.64 R192, [R1+0x26e0] ;  /* 0x0026e00001c07983 */ /* 0x002f280000300a00 */
[----:B--2---:R1:W-:Y:S04]  /*23110*/  LDGSTS.E [R3+0x18400], [R238.64], P0 ;  /* 0x18400000ee037fae */ /* 0x0043e80008121848 */
[----:B---3--:R2:W-:Y:S04]  /*23120*/  LDGSTS.E [R3+0x18480], [R240.64], P1 ;  /* 0x18480000f0037fae */ /* 0x0085e80008921848 */
[----:B------:R3:W-:Y:S04]  /*23130*/  LDGSTS.E [R3+0x18500], [R166.64], P5 ;  /* 0x18500000a6037fae */ /* 0x0007e8000a921848 */
[----:B-1----:R-:W4:Y:S04]  /*23140*/  LDL.LU.64 R238, [R1+0x26d8] ;  /* 0x0026d80001ee7983 */ /* 0x002f280000300a00 */
[----:B--2---:R-:W2:Y:S04]  /*23150*/  LDL.LU.64 R240, [R1+0x26d0] ;  /* 0x0026d00001f07983 */ /* 0x004ea80000300a00 */
[----:B------:R1:W-:Y:S04]  /*23160*/  LDGSTS.E [R3+0x18580], [R226.64], P2 ;  /* 0x18580000e2037fae */ /* 0x0003e80009121848 */
[----:B------:R1:W-:Y:S04]  /*23170*/  LDGSTS.E [R3+0x19400], [R228.64], P0 ;  /* 0x19400000e4037fae */ /* 0x0003e80008121848 */
[----:B------:R1:W-:Y:S04]  /*23180*/  LDGSTS.E [R3+0x19480], [R232.64], P1 ;  /* 0x19480000e8037fae */ /* 0x0003e80008921848 */
[----:B-1----:R-:W4:Y:S04]  /*23190*/  LDL.64 R226, [R1+0x4d0] ;  /* 0x0004d00001e27983 */ /* 0x002f280000100a00 */
[----:B------:R-:W4:Y:S04]  /*231a0*/  LDL.64 R228, [R1+0x4e8] ;  /* 0x0004e80001e47983 */ /* 0x000f280000100a00 */
[----:B------:R-:W4:Y:S04]  /*231b0*/  LDL.64 R232, [R1+0x510] ;  /* 0x0005100001e87983 */ /* 0x000f280000100a00 */
[----:B------:R1:W-:Y:S04]  /*231c0*/  LDGSTS.E [R3+0x19500], [R212.64], P5 ;  /* 0x19500000d4037fae */ /* 0x0003e8000a921848 */
[----:B------:R1:W-:Y:S04]  /*231d0*/  LDGSTS.E [R3+0x19580], [R230.64], P2 ;  /* 0x19580000e6037fae */ /* 0x0003e80009121848 */
[----:B------:R1:W-:Y:S04]  /*231e0*/  LDGSTS.E [R3+0x1a400], [R234.64], P0 ;  /* 0x1a400000ea037fae */ /* 0x0003e80008121848 */
[----:B------:R1:W-:Y:S04]  /*231f0*/  LDGSTS.E [R3+0x1a480], [R236.64], P1 ;  /* 0x1a480000ec037fae */ /* 0x0003e80008921848 */
[----:B------:R1:W-:Y:S04]  /*23200*/  LDGSTS.E [R3+0x1a500], [R242.64], P5 ;  /* 0x1a500000f2037fae */ /* 0x0003e8000a921848 */
[----:B------:R1:W-:Y:S04]  /*23210*/  LDGSTS.E [R3+0x1a580], [R246.64], P2 ;  /* 0x1a580000f6037fae */ /* 0x0003e80009121848 */
[----:B-1----:R-:W4:Y:S04]  /*23220*/  LDL.64 R212, [R1+0x528] ;  /* 0x0005280001d47983 */ /* 0x002f280000100a00 */
[----:B------:R-:W4:Y:S04]  /*23230*/  LDL.64 R230, [R1+0xa78] ;  /* 0x000a780001e67983 */ /* 0x000f280000100a00 */
[----:B------:R-:W4:Y:S04]  /*23240*/  LDL.64 R234, [R1+0xa80] ;  /* 0x000a800001ea7983 */ /* 0x000f280000100a00 */
[----:B------:R-:W4:Y:S04]  /*23250*/  LDL.64 R236, [R1+0xa88] ;  /* 0x000a880001ec7983 */ /* 0x000f280000100a00 */
[----:B------:R-:W4:Y:S04]  /*23260*/  LDL.64 R242, [R1+0xb80] ;  /* 0x000b800001f27983 */ /* 0x000f280000100a00 */
[----:B------:R-:W4:Y:S01]  /*23270*/  LDL.64 R246, [R1+0xb88] ;  /* 0x000b880001f67983 */ /* 0x000f220000100a00 */
[----:B------:R-:W-:-:S03]  /*23280*/  LOP3.LUT R190, R191, 0x30, RZ, 0x3c, !PT ;  /* 0x00000030bfbe7812 */ /* 0x000fc600078e3cff */
[----:B---3--:R-:W3:Y:S04]  /*23290*/  LDL.64 R166, [R1+0xc88] ;  /* 0x000c880001a67983 */ /* 0x008ee80000100a00 */
[----:B--2---:R1:W-:Y:S04]  /*232a0*/  LDGSTS.E [R3+0x1b400], [R240.64], P0 ;  /* 0x1b400000f0037fae */ /* 0x0043e80008121848 */
[----:B----4-:R2:W-:Y:S04]  /*232b0*/  LDGSTS.E [R3+0x1b480], [R238.64], P1 ;  /* 0x1b480000ee037fae */ /* 0x0105e80008921848 */
[----:B------:R4:W-:Y:S04]  /*232c0*/  LDGSTS.E [R3+0x1b500], [R168.64], P5 ;  /* 0x1b500000a8037fae */ /* 0x0009e8000a921848 */
[----:B------:R1:W-:Y:S04]  /*232d0*/  LDGSTS.E [R3+0x1b580], [R170.64], P2 ;  /* 0x1b580000aa037fae */ /* 0x0003e80009121848 */
[----:B--2---:R-:W2:Y:S04]  /*232e0*/  LDL.64 R238, [R1+0xa90] ;  /* 0x000a900001ee7983 */ /* 0x004ea80000100a00 */
[----:B------:R3:W-:Y:S04]  /*232f0*/  LDGSTS.E [R3+0x1c400], [R172.64], P0 ;  /* 0x1c400000ac037fae */ /* 0x0007e80008121848 */
[----:B-1----:R-:W2:Y:S04]  /*23300*/  LDL.64 R240, [R1+0xb78] ;  /* 0x000b780001f07983 */ /* 0x002ea80000100a00 */
[----:B------:R1:W-:Y:S04]  /*23310*/  LDGSTS.E [R3+0x1c480], [R178.64], P1 ;  /* 0x1c480000b2037fae */ /* 0x0003e80008921848 */
[----:B------:R1:W-:Y:S04]  /*23320*/  LDGSTS.E [R3+0x1c500], [R180.64], P5 ;  /* 0x1c500000b4037fae */ /* 0x0003e8000a921848 */
[----:B------:R1:W-:Y:S04]  /*23330*/  LDGSTS.E [R3+0x1c580], [R192.64], P2 ;  /* 0x1c580000c0037fae */ /* 0x0003e80009121848 */
[----:B------:R3:W-:Y:S04]  /*23340*/  LDGSTS.E [R3+0x1d400], [R224.64], P0 ;  /* 0x1d400000e0037fae */ /* 0x0007e80008121848 */
[----:B------:R3:W-:Y:S04]  /*23350*/  LDGSTS.E [R3+0x1d480], [R210.64], P1 ;  /* 0x1d480000d2037fae */ /* 0x0007e80008921848 */
[----:B-1----:R-:W2:Y:S04]  /*23360*/  LDL.64 R192, [R1+0xb90] ;  /* 0x000b900001c07983 */ /* 0x002ea80000100a00 */
        /* <DEDUP_REMOVED lines=10> */
[----:B-1----:R-:W2:Y:S04]  /*23410*/  LDL.64 R138, [R1+0xc78] ;  /* 0x000c7800018a7983 */ /* 0x002ea80000100a00 */
[----:B------:R-:W2:Y:S04]  /*23420*/  LDL.64 R164, [R1+0xc80] ;  /* 0x000c800001a47983 */ /* 0x000ea80000100a00 */
[----:B------:R1:W-:Y:S04]  /*23430*/  LDGSTS.E [R190+0x10600], [R226.64], P0 ;  /* 0x10600000e2be7fae */ /* 0x0003e80008121848 */
[----:B------:R1:W-:Y:S04]  /*23440*/  LDGSTS.E [R190+0x10680], [R228.64], P1 ;  /* 0x10680000e4be7fae */ /* 0x0003e80008921848 */
[----:B----4-:R-:W4:Y:S04]  /*23450*/  LDL.64 R168, [R1+0xc90] ;  /* 0x000c900001a87983 */ /* 0x010f280000100a00 */
[----:B------:R1:W-:Y:S04]  /*23460*/  LDGSTS.E [R190+0x10700], [R232.64], P5 ;  /* 0x10700000e8be7fae */ /* 0x0003e8000a921848 */
[----:B------:R-:W4:Y:S04]  /*23470*/  LDL.64 R170, [R1+0xd78] ;  /* 0x000d780001aa7983 */ /* 0x000f280000100a00 */
[----:B---3--:R-:W4:Y:S04]  /*23480*/  LDL.64 R172, [R1+0xd88] ;  /* 0x000d880001ac7983 */ /* 0x008f280000100a00 */
        /* <DEDUP_REMOVED lines=8> */
[----:B------:R1:W-:Y:S04]  /*23510*/  LDGSTS.E [R190+0x10780], [R212.64], P2 ;  /* 0x10780000d4be7fae */ /* 0x0003e80009121848 */
[----:B------:R-:W4:Y:S04]  /*23520*/  LDL.64 R18, [R1+0xf88] ;  /* 0x000f880001127983 */ /* 0x000f280000100a00 */
[----:B------:R1:W-:Y:S04]  /*23530*/  LDGSTS.E [R190+0x11600], [R230.64], P0 ;  /* 0x11600000e6be7fae */ /* 0x0003e80008121848 */
[----:B------:R-:W4:Y:S04]  /*23540*/  LDL.64 R186, [R1+0xf90] ;  /* 0x000f900001ba7983 */ /* 0x000f280000100a00 */
[----:B------:R1:W-:Y:S04]  /*23550*/  LDGSTS.E [R190+0x11680], [R234.64], P1 ;  /* 0x11680000eabe7fae */ /* 0x0003e80008921848 */
[----:B------:R-:W4:Y:S04]  /*23560*/  LDL.64 R188, [R1+0x1078] ;  /* 0x0010780001bc7983 */ /* 0x000f280000100a00 */
[----:B------:R1:W-:Y:S04]  /*23570*/  LDGSTS.E [R190+0x11700], [R236.64], P5 ;  /* 0x11700000ecbe7fae */ /* 0x0003e8000a921848 */
[----:B------:R-:W4:Y:S04]  /*23580*/  LDL.64 R224, [R1+0x1080] ;  /* 0x0010800001e07983 */ /* 0x000f280000100a00 */
[----:B------:R-:W4:Y:S04]  /*23590*/  LDL.64 R210, [R1+0x1088] ;  /* 0x0010880001d27983 */ /* 0x000f280000100a00 */
[----:B-1----:R-:W4:Y:S04]  /*235a0*/  LDL.64 R212, [R1+0x1090] ;  /* 0x0010900001d47983 */ /* 0x002f280000100a00 */
[----:B------:R-:W4:Y:S04]  /*235b0*/  LDL.64 R230, [R1+0x1178] ;  /* 0x0011780001e67983 */ /* 0x000f280000100a00 */
[----:B------:R-:W4:Y:S04]  /*235c0*/  LDL.64 R234, [R1+0x1180] ;  /* 0x0011800001ea7983 */ /* 0x000f280000100a00 */
[----:B------:R-:W4:Y:S04]  /*235d0*/  LDL.64 R236, [R1+0x1188] ;  /* 0x0011880001ec7983 */ /* 0x000f280000100a00 */
[----:B------:R-:W4:Y:S04]  /*235e0*/  LDL.64 R226, [R1+0x1278] ;  /* 0x0012780001e27983 */ /* 0x000f280000100a00 */
[----:B------:R-:W4:Y:S04]  /*235f0*/  LDL.64 R228, [R1+0x1280] ;  /* 0x0012800001e47983 */ /* 0x000f280000100a00 */
[----:B--2---:R1:W-:Y:S04]  /*23600*/  LDGSTS.E [R190+0x11780], [R238.64], P2 ;  /* 0x11780000eebe7fae */ /* 0x0043e80009121848 */
[----:B------:R2:W-:Y:S04]  /*23610*/  LDGSTS.E [R190+0x12600], [R240.64], P0 ;  /* 0x12600000f0be7fae */ /* 0x0005e80008121848 */
[----:B------:R2:W-:Y:S04]  /*23620*/  LDGSTS.E [R190+0x12680], [R242.64], P1 ;  /* 0x12680000f2be7fae */ /* 0x0005e80008921848 */
[----:B------:R2:W-:Y:S04]  /*23630*/  LDGSTS.E [R190+0x12700], [R246.64], P5 ;  /* 0x12700000f6be7fae */ /* 0x0005e8000a921848 */
[----:B-1----:R-:W3:Y:S04]  /*23640*/  LDL.64 R238, [R1+0x1288] ;  /* 0x0012880001ee7983 */ /* 0x002ee80000100a00 */
[----:B--2---:R-:W2:Y:S04]  /*23650*/  LDL.64 R240, [R1+0x1290] ;  /* 0x0012900001f07983 */ /* 0x004ea80000100a00 */
[----:B------:R-:W2:Y:S04]  /*23660*/  LDL.64 R242, [R1+0x1378] ;  /* 0x0013780001f27983 */ /* 0x000ea80000100a00 */
[----:B------:R1:W-:Y:S04]  /*23670*/  LDGSTS.E [R190+0x12780], [R192.64], P2 ;  /* 0x12780000c0be7fae */ /* 0x0003e80009121848 */
[----:B------:R-:W2:Y:S04]  /*23680*/  LDL.64 R246, [R1+0x1380] ;  /* 0x0013800001f67983 */ /* 0x000ea80000100a00 */
[----:B-1----:R-:W2:Y:S04]  /*23690*/  LDL.64 R192, [R1+0x1190] ;  /* 0x0011900001c07983 */ /* 0x002ea80000100a00 */
[----:B------:R1:W-:Y:S04]  /*236a0*/  LDGSTS.E [R190+0x13600], [R138.64], P0 ;  /* 0x136000008abe7fae */ /* 0x0003e80008121848 */
[----:B------:R1:W-:Y:S04]  /*236b0*/  LDGSTS.E [R190+0x13680], [R164.64], P1 ;  /* 0x13680000a4be7fae */ /* 0x0003e80008921848 */
[----:B------:R1:W-:Y:S04]  /*236c0*/  LDGSTS.E [R190+0x13700], [R166.64], P5 ;  /* 0x13700000a6be7fae */ /* 0x0003e8000a921848 */
[----:B-1----:R-:W3:Y:S04]  /*236d0*/  LDL.LU.64 R138, [R1+0x26c8] ;  /* 0x0026c800018a7983 */ /* 0x002ee80000300a00 */
[----:B------:R-:W3:Y:S04]  /*236e0*/  LDL.LU.64 R164, [R1+0x26c0] ;  /* 0x0026c00001a47983 */ /* 0x000ee80000300a00 */
[----:B------:R-:W3:Y:S04]  /*236f0*/  LDL.LU.64 R166, [R1+0x26b8] ;  /* 0x0026b80001a67983 */ /* 0x000ee80000300a00 */
[----:B----4-:R1:W-:Y:S04]  /*23700*/  LDGSTS.E [R190+0x13780], [R168.64], P2 ;  /* 0x13780000a8be7fae */ /* 0x0103e80009121848 */
[----:B------:R4:W-:Y:S04]  /*23710*/  LDGSTS.E [R190+0x14600], [R170.64], P0 ;  /* 0x14600000aabe7fae */ /* 0x0009e80008121848 */
[----:B------:R4:W-:Y:S04]  /*23720*/  LDGSTS.E [R190+0x14680], [R232.64], P1 ;  /* 0x14680000e8be7fae */ /* 0x0009e80008921848 */
[----:B-1----:R-:W3:Y:S04]  /*23730*/  LDL.LU.64 R168, [R1+0x26b0] ;  /* 0x0026b00001a87983 */ /* 0x002ee80000300a00 */
[----:B----4-:R-:W4:Y:S04]  /*23740*/  LDL.LU.64 R170, [R1+0x26a8] ;  /* 0x0026a80001aa7983 */ /* 0x010f280000300a00 */
[----:B------:R-:W4:Y:S04]  /*23750*/  LDL.64 R232, [R1+0x1390] ;  /* 0x0013900001e87983 */ /* 0x000f280000100a00 */
[----:B------:R1:W-:Y:S04]  /*23760*/  LDGSTS.E [R190+0x14700], [R172.64], P5 ;  /* 0x14700000acbe7fae */ /* 0x0003e8000a921848 */
[----:B------:R1:W-:Y:S04]  /*23770*/  LDGSTS.E [R190+0x14780], [R178.64], P2 ;  /* 0x14780000b2be7fae */ /* 0x0003e80009121848 */
[----:B------:R1:W-:Y:S04]  /*23780*/  LDGSTS.E [R190+0x15600], [R180.64], P0 ;  /* 0x15600000b4be7fae */ /* 0x0003e80008121848 */
[----:B-1----:R-:W4:Y:S04]  /*23790*/  LDL.LU.64 R172, [R1+0x26a0] ;  /* 0x0026a00001ac7983 */ /* 0x002f280000300a00 */
[----:B------:R-:W4:Y:S04]  /*237a0*/  LDL.LU.64 R178, [R1+0x2698] ;  /* 0x0026980001b27983 */ /* 0x000f280000300a00 */
[----:B------:R-:W4:Y:S04]  /*237b0*/  LDL.LU.64 R180, [R1+0x2690] ;  /* 0x0026900001b47983 */ /* 0x000f280000300a00 */
        /* <DEDUP_REMOVED lines=26> */
[----:B-1----:R-:W4:Y:S04]  /*23960*/  LDL.LU.64 R234, [R1+0x2628] ;  /* 0x0026280001ea7983 */ /* 0x002f280000300a00 */
[----:B------:R-:W4:Y:S04]  /*23970*/  LDL.LU.64 R236, [R1+0x2620] ;  /* 0x0026200001ec7983 */ /* 0x000f280000300a00 */
[----:B--2---:R1:W-:Y:S04]  /*23980*/  LDGSTS.E [R190+0x18780], [R192.64], P2 ;  /* 0x18780000c0be7fae */ /* 0x0043e80009121848 */
[----:B------:R2:W-:Y:S04]  /*23990*/  LDGSTS.E [R190+0x19600], [R226.64], P0 ;  /* 0x19600000e2be7fae */ /* 0x0005e80008121848 */
[----:B------:R2:W-:Y:S04]  /*239a0*/  LDGSTS.E [R190+0x19680], [R228.64], P1 ;  /* 0x19680000e4be7fae */ /* 0x0005e80008921848 */
[----:B-1----:R-:W4:Y:S04]  /*239b0*/  LDL.LU.64 R192, [R1+0x2618] ;  /* 0x0026180001c07983 */ /* 0x002f280000300a00 */
[----:B---3--:R1:W-:Y:S04]  /*239c0*/  LDGSTS.E [R190+0x19700], [R238.64], P5 ;  /* 0x19700000eebe7fae */ /* 0x0083e8000a921848 */
[----:B------:R3:W-:Y:S04]  /*239d0*/  LDGSTS.E [R190+0x19780], [R240.64], P2 ;  /* 0x19780000f0be7fae */ /* 0x0007e80009121848 */
[----:B------:R2:W-:Y:S04]  /*239e0*/  LDGSTS.E [R190+0x1a600], [R242.64], P0 ;  /* 0x1a600000f2be7fae */ /* 0x0005e80008121848 */
[----:B-1----:R-:W4:Y:S04]  /*239f0*/  LDL.64 R238, [R1+0x540] ;  /* 0x0005400001ee7983 */ /* 0x002f280000100a00 */
[----:B------:R1:W-:Y:S04]  /*23a00*/  LDGSTS.E [R190+0x1a680], [R246.64], P1 ;  /* 0x1a680000f6be7fae */ /* 0x0003e80008921848 */
[----:B---3--:R-:W3:Y:S04]  /*23a10*/  LDL.64 R240, [R1+0x9a0] ;  /* 0x0009a00001f07983 */ /* 0x008ee80000100a00 */
[----:B--2---:R-:W2:Y:S04]  /*23a20*/  LDL.64 R242, [R1+0x9a8] ;  /* 0x0009a80001f27983 */ /* 0x004ea80000100a00 */
[----:B-1----:R-:W2:Y:S04]  /*23a30*/  LDL.64 R246, [R1+0x9b0] ;  /* 0x0009b00001f67983 */ /* 0x002ea80000100a00 */
[----:B------:R-:W1:Y:S04]  /*23a40*/  S2R R3, SR_TID.X ;  /* 0x0000000000037919 */ /* 0x000e680000002100 */
[----:B------:R-:W2:Y:S04]  /*23a50*/  LDL.64 R226, [R1+0xf98] ;  /* 0x000f980001e27983 */ /* 0x000ea80000100a00 */
[----:B------:R-:W2:Y:S04]  /*23a60*/  LDL.64 R228, [R1+0xfb0] ;  /* 0x000fb00001e47983 */ /* 0x000ea80000100a00 */
[----:B----4-:R4:W-:Y:S04]  /*23a70*/  LDGSTS.E [R190+0x1a700], [R192.64], P5 ;  /* 0x1a700000c0be7fae */ /* 0x0109e8000a921848 */
[----:B------:R1:W-:Y:S04]  /*23a80*/  LDGSTS.E [R190+0x1a780], [R232.64], P2 ;  /* 0x1a780000e8be7fae */ /* 0x0003e80009121848 */
[----:B------:R1:W-:Y:S04]  /*23a90*/  LDGSTS.E [R190+0x1b600], [R236.64], P0 ;  /* 0x1b600000ecbe7fae */ /* 0x0003e80008121848 */
[----:B------:R1:W-:Y:S04]  /*23aa0*/  LDGSTS.E [R190+0x1b680], [R234.64], P1 ;  /* 0x1b680000eabe7fae */ /* 0x0003e80008921848 */
[----:B------:R1:W-:Y:S04]  /*23ab0*/  LDGSTS.E [R190+0x1b700], [R230.64], P5 ;  /* 0x1b700000e6be7fae */ /* 0x0003e8000a921848 */
[----:B------:R1:W-:Y:S04]  /*23ac0*/  LDGSTS.E [R190+0x1b780], [R212.64], P2 ;  /* 0x1b780000d4be7fae */ /* 0x0003e80009121848 */
[----:B----4-:R-:W4:Y:S04]  /*23ad0*/  LDL.64 R192, [R1+0xa98] ;  /* 0x000a980001c07983 */ /* 0x010f280000100a00 */
[----:B------:R3:W-:Y:S04]  /*23ae0*/  LDGSTS.E [R190+0x1c600], [R210.64], P0 ;  /* 0x1c600000d2be7fae */ /* 0x0007e80008121848 */
[----:B-1----:R-:W4:Y:S01]  /*23af0*/  LDL.64 R212, [R1+0xaa8] ;  /* 0x000aa80001d47983 */ /* 0x002f220000100a00 */
[----:B------:R-:W-:-:S03]  /*23b00*/  LOP3.LUT R3, R3, 0x1f, RZ, 0xc0, !PT ;  /* 0x0000001f03037812 */ /* 0x000fc600078ec0ff */
[----:B------:R1:W-:Y:S04]  /*23b10*/  LDGSTS.E [R190+0x1c680], [R224.64], P1 ;  /* 0x1c680000e0be7fae */ /* 0x0003e80008921848 */
[----:B---3--:R-:W3:Y:S04]  /*23b20*/  LDL.64 R210, [R1+0xaa0] ;  /* 0x000aa00001d27983 */ /* 0x008ee80000100a00 */
[----:B------:R1:W-:Y:S04]  /*23b30*/  LDGSTS.E [R190+0x1c700], [R188.64], P5 ;  /* 0x1c700000bcbe7fae */ /* 0x0003e8000a921848 */
[----:B------:R1:W-:Y:S04]  /*23b40*/  LDGSTS.E [R190+0x1c780], [R186.64], P2 ;  /* 0x1c780000babe7fae */ /* 0x0003e80009121848 */
[----:B------:R1:W-:Y:S04]  /*23b50*/  LDGSTS.E [R190+0x1d600], [R180.64], P0 ;  /* 0x1d600000b4be7fae */ /* 0x0003e80008121848 */
[----:B------:R1:W-:Y:S01]  /*23b60*/  LDGSTS.E [R190+0x1d680], [R178.64], P1 ;  /* 0x1d680000b2be7fae */ /* 0x0003e20008921848 */
[----:B------:R-:W-:-:S03]  /*23b70*/  IMAD.SHL.U32 R3, R3, 0x4, RZ ;  /* 0x0000000403037824 */ /* 0x000fc600078e00ff */
[----:B------:R1:W-:Y:S04]  /*23b80*/  LDGSTS.E [R190+0x1d700], [R172.64], P5 ;  /* 0x1d700000acbe7fae */ /* 0x0003e8000a921848 */
[----:B------:R1:W-:Y:S04]  /*23b90*/  LDGSTS.E [R190+0x1d780], [R170.64], P2 ;  /* 0x1d780000aabe7fae */ /* 0x0003e80009121848 */
[----:B------:R1:W-:Y:S04]  /*23ba0*/  LDGSTS.E [R190+0x1e600], [R162.64], P0 ;  /* 0x1e600000a2be7fae */ /* 0x0003e80008121848 */
[----:B------:R1:W-:Y:S04]  /*23bb0*/  LDGSTS.E [R190+0x1e680], [R160.64], P1 ;  /* 0x1e680000a0be7fae */ /* 0x0003e80008921848 */
[----:B------:R1:W-:Y:S01]  /*23bc0*/  LDGSTS.E [R190+0x1e700], [R124.64], P5 ;  /* 0x1e7000007cbe7fae */ /* 0x0003e2000a921848 */
[----:B------:R-:W-:-:S03]  /*23bd0*/  LOP3.LUT R191, R3, 0x40, RZ, 0x3c, !PT ;  /* 0x0000004003bf7812 */ /* 0x000fc600078e3cff */
[----:B------:R1:W-:Y:S04]  /*23be0*/  LDGSTS.E [R190+0x1e780], [R110.64], P2 ;  /* 0x1e7800006ebe7fae */ /* 0x0003e80009121848 */
[----:B------:R1:W-:Y:S04]  /*23bf0*/  LDGSTS.E [R190+0x1f600], [R100.64], P0 ;  /* 0x1f60000064be7fae */ /* 0x0003e80008121848 */
[----:B------:R1:W-:Y:S04]  /*23c00*/  LDGSTS.E [R190+0x1f680], [R98.64], P1 ;  /* 0x1f68000062be7fae */ /* 0x0003e80008921848 */
[----:B------:R-:W3:Y:S04]  /*23c10*/  LDL.64 R230, [R1+0xab0] ;  /* 0x000ab00001e67983 */ /* 0x000ee80000100a00 */
[----:B------:R2:W-:Y:S04]  /*23c20*/  LDGSTS.E [R190+0x1f700], [R16.64], P5 ;  /* 0x1f70000010be7fae */ /* 0x0005e8000a921848 */
[----:B------:R2:W-:Y:S04]  /*23c30*/  LDGSTS.E [R190+0x1f780], [R14.64], P2 ;  /* 0x1f7800000ebe7fae */ /* 0x0005e80009121848 */
[----:B-1----:R-:W3:Y:S04]  /*23c40*/  LDL.64 R98, [R1+0xba8] ;  /* 0x000ba80001627983 */ /* 0x002ee80000100a00 */
[----:B--2---:R-:W2:Y:S04]  /*23c50*/  LDL.64 R16, [R1+0xb98] ;  /* 0x000b980001107983 */ /* 0x004ea80000100a00 */
[----:B------:R-:W2:Y:S04]  /*23c60*/  LDL.64 R14, [R1+0xba0] ;  /* 0x000ba000010e7983 */ /* 0x000ea80000100a00 */
[----:B------:R-:W2:Y:S04]  /*23c70*/  LDL.64 R234, [R1+0xbb0] ;  /* 0x000bb00001ea7983 */ /* 0x000ea80000100a00 */
[----:B------:R1:W-:Y:S04]  /*23c80*/  LDGSTS.E [R191+0x10800], [R238.64], P0 ;  /* 0x10800000eebf7fae */ /* 0x0003e80008121848 */
[----:B------:R-:W2:Y:S04]  /*23c90*/  LDL.64 R236, [R1+0xc98] ;  /* 0x000c980001ec7983 */ /* 0x000ea80000100a00 */
[----:B------:R-:W2:Y:S04]  /*23ca0*/  LDL.64 R100, [R1+0xca8] ;  /* 0x000ca80001647983 */ /* 0x000ea80000100a00 */
[----:B-1----:R-:W2:Y:S04]  /*23cb0*/  LDL.64 R238, [R1+0xca0] ;  /* 0x000ca00001ee7983 */ /* 0x002ea80000100a00 */
[----:B------:R-:W2:Y:S04]  /*23cc0*/  LDL.64 R110, [R1+0xcb0] ;  /* 0x000cb000016e7983 */ /* 0x000ea80000100a00 */
        /* <DEDUP_REMOVED lines=10> */
[----:B------:R1:W-:Y:S04]  /*23d70*/  LDGSTS.E [R191+0x10880], [R240.64], P1 ;  /* 0x10880000f0bf7fae */ /* 0x0003e80008921848 */
[----:B------:R1:W-:Y:S04]  /*23d80*/  LDGSTS.E [R191+0x10900], [R242.64], P5 ;  /* 0x10900000f2bf7fae */ /* 0x0003e8000a921848 */
[----:B------:R-:W2:Y:S04]  /*23d90*/  LDL.64 R232, [R1+0x1098] ;  /* 0x0010980001e87983 */ /* 0x000ea80000100a00 */
[----:B------:R1:W-:Y:S04]  /*23da0*/  LDGSTS.E [R191+0x10980], [R246.64], P2 ;  /* 0x10980000f6bf7fae */ /* 0x0003e80009121848 */
[----:B-1----:R-:W2:Y:S04]  /*23db0*/  LDL.64 R240, [R1+0x10a0] ;  /* 0x0010a00001f07983 */ /* 0x002ea80000100a00 */
[----:B------:R-:W2:Y:S04]  /*23dc0*/  LDL.64 R242, [R1+0x10a8] ;  /* 0x0010a80001f27983 */ /* 0x000ea80000100a00 */
[----:B------:R-:W2:Y:S04]  /*23dd0*/  LDL.64 R246, [R1+0x10b0] ;  /* 0x0010b00001f67983 */ /* 0x000ea80000100a00 */
[----:B----4-:R1:W-:Y:S04]  /*23de0*/  LDGSTS.E [R191+0x11800], [R192.64], P0 ;  /* 0x11800000c0bf7fae */ /* 0x0103e80008121848 */
[----:B-1----:R-:W4:Y:S04]  /*23df0*/  LDL.64 R192, [R1+0x11a8] ;  /* 0x0011a80001c07983 */ /* 0x002f280000100a00 */
[----:B---3--:R1:W-:Y:S04]  /*23e00*/  LDGSTS.E [R191+0x11880], [R210.64], P1 ;  /* 0x11880000d2bf7fae */ /* 0x0083e80008921848 */
[----:B------:R3:W-:Y:S04]  /*23e10*/  LDGSTS.E [R191+0x11900], [R212.64], P5 ;  /* 0x11900000d4bf7fae */ /* 0x0007e8000a921848 */
[----:B-1----:R-:W4:Y:S04]  /*23e20*/  LDL.64 R210, [R1+0x1198] ;  /* 0x0011980001d27983 */ /* 0x002f280000100a00 */
[----:B---3--:R-:W3:Y:S04]  /*23e30*/  LDL.64 R212, [R1+0x11a0] ;  /* 0x0011a00001d47983 */ /* 0x008ee80000100a00 */
[----:B------:R1:W-:Y:S04]  /*23e40*/  LDGSTS.E [R191+0x11980], [R230.64], P2 ;  /* 0x11980000e6bf7fae */ /* 0x0003e80009121848 */
[----:B-1----:R-:W3:Y:S04]  /*23e50*/  LDL.64 R230, [R1+0x11b0] ;  /* 0x0011b00001e67983 */ /* 0x002ee80000100a00 */
[----:B--2---:R1:W-:Y:S04]  /*23e60*/  LDGSTS.E [R191+0x12800], [R16.64], P0 ;  /* 0x1280000010bf7fae */ /* 0x0043e80008121848 */
[----:B------:R2:W-:Y:S04]  /*23e70*/  LDGSTS.E [R191+0x12880], [R14.64], P1 ;  /* 0x128800000ebf7fae */ /* 0x0005e80008921848 */
[----:B------:R2:W-:Y:S04]  /*23e80*/  LDGSTS.E [R191+0x12900], [R98.64], P5 ;  /* 0x1290000062bf7fae */ /* 0x0005e8000a921848 */
[----:B-1----:R-:W3:Y:S04]  /*23e90*/  LDL.LU.64 R16, [R1+0x2610] ;  /* 0x0026100001107983 */ /* 0x002ee80000300a00 */
[----:B------:R1:W-:Y:S04]  /*23ea0*/  LDGSTS.E [R191+0x12980], [R234.64], P2 ;  /* 0x12980000eabf7fae */ /* 0x0003e80009121848 */
[----:B--2---:R-:W2:Y:S04]  /*23eb0*/  LDL.LU.64 R14, [R1+0x2608] ;  /* 0x00260800010e7983 */ /* 0x004ea80000300a00 */
[----:B------:R1:W-:Y:S04]  /*23ec0*/  LDGSTS.E [R191+0x13800], [R236.64], P0 ;  /* 0x13800000ecbf7fae */ /* 0x0003e80008121848 */
[----:B------:R-:W2:Y:S04]  /*23ed0*/  LDL.LU.64 R98, [R1+0x2600] ;  /* 0x0026000001627983 */ /* 0x000ea80000300a00 */
[----:B------:R1:W-:Y:S04]  /*23ee0*/  LDGSTS.E [R191+0x13880], [R238.64], P1 ;  /* 0x13880000eebf7fae */ /* 0x0003e80008921848 */
[----:B-1----:R-:W2:Y:S04]  /*23ef0*/  LDL.64 R234, [R1+0x12a8] ;  /* 0x0012a80001ea7983 */ /* 0x002ea80000100a00 */
[----:B------:R-:W2:Y:S04]  /*23f00*/  LDL.64 R236, [R1+0x12b0] ;  /* 0x0012b00001ec7983 */ /* 0x000ea80000100a00 */
[----:B------:R-:W2:Y:S04]  /*23f10*/  LDL.64 R238, [R1+0x1398] ;  /* 0x0013980001ee7983 */ /* 0x000ea80000100a00 */
        /* <DEDUP_REMOVED lines=36> */
[----:B----4-:R1:W-:Y:S04]  /*24160*/  LDGSTS.E [R191+0x18800], [R210.64], P0 ;  /* 0x18800000d2bf7fae */ /* 0x0103e80008121848 */
[----:B---3--:R3:W-:Y:S04]  /*24170*/  LDGSTS.E [R191+0x18880], [R212.64], P1 ;  /* 0x18880000d4bf7fae */ /* 0x0087e80008921848 */
[----:B------:R4:W-:Y:S04]  /*24180*/  LDGSTS.E [R191+0x18900], [R192.64], P5 ;  /* 0x18900000c0bf7fae */ /* 0x0009e8000a921848 */
[----:B-1----:R-:W2:Y:S04]  /*24190*/  LDL.LU.64 R210, [R1+0x2568] ;  /* 0x0025680001d27983 */ /* 0x002ea80000300a00 */
[----:B---3--:R-:W3:Y:S04]  /*241a0*/  LDL.LU.64 R212, [R1+0x2560] ;  /* 0x0025600001d47983 */ /* 0x008ee80000300a00 */
[----:B----4-:R-:W4:Y:S04]  /*241b0*/  LDL.64 R192, [R1+0x9b8] ;  /* 0x0009b80001c07983 */ /* 0x010f280000100a00 */
[----:B------:R1:W-:Y:S04]  /*241c0*/  LDGSTS.E [R191+0x18980], [R230.64], P2 ;  /* 0x18980000e6bf7fae */ /* 0x0003e80009121848 */
[----:B-1----:R-:W4:Y:S04]  /*241d0*/  LDL.64 R230, [R1+0x9d0] ;  /* 0x0009d00001e67983 */ /* 0x002f280000100a00 */
[----:B---3--:R1:W-:Y:S04]  /*241e0*/  LDGSTS.E [R191+0x19800], [R212.64], P0 ;  /* 0x19800000d4bf7fae */ /* 0x0083e80008121848 */
[----:B--2---:R2:W-:Y:S04]  /*241f0*/  LDGSTS.E [R191+0x19880], [R210.64], P1 ;  /* 0x19880000d2bf7fae */ /* 0x0045e80008921848 */
[----:B------:R3:W-:Y:S04]  /*24200*/  LDGSTS.E [R191+0x19900], [R234.64], P5 ;  /* 0x19900000eabf7fae */ /* 0x0007e8000a921848 */
[----:B-1----:R-:W4:Y:S04]  /*24210*/  LDL.64 R212, [R1+0x9c8] ;  /* 0x0009c80001d47983 */ /* 0x002f280000100a00 */
[----:B--2---:R-:W4:Y:S04]  /*24220*/  LDL.64 R210, [R1+0x9c0] ;  /* 0x0009c00001d27983 */ /* 0x004f280000100a00 */
        /* <DEDUP_REMOVED lines=26> */
[----:B---3--:R-:W3:Y:S04]  /*243d0*/  LDL.64 R6, [R1+0xac0] ;  /* 0x000ac00001067983 */ /* 0x008ee80000100a00 */
[----:B------:R-:W3:Y:S04]  /*243e0*/  LDL.64 R4, [R1+0xac8] ;  /* 0x000ac80001047983 */ /* 0x000ee80000100a00 */
        /* <DEDUP_REMOVED lines=12> */
[----:B------:R-:W3:Y:S01]  /*244b0*/  LDL.64 R168, [R1+0xdd0] ;  /* 0x000dd00001a87983 */ /* 0x000ee20000100a00 */
[----:B------:R-:W-:-:S03]  /*244c0*/  LOP3.LUT R3, R3, 0x50, RZ, 0x3c, !PT ;  /* 0x0000005003037812 */ /* 0x000fc600078e3cff */
        /* <DEDUP_REMOVED lines=8> */
[----:B----4-:R1:W-:Y:S04]  /*24550*/  LDGSTS.E [R3+0x10a00], [R192.64], P0 ;  /* 0x10a00000c0037fae */ /* 0x0103e80008121848 */
[----:B------:R-:W4:Y:S04]  /*24560*/  LDL.64 R186, [R1+0x10b8] ;  /* 0x0010b80001ba7983 */ /* 0x000f280000100a00 */
[----:B------:R-:W4:Y:S04]  /*24570*/  LDL.64 R188, [R1+0x10c0] ;  /* 0x0010c00001bc7983 */ /* 0x000f280000100a00 */
[----:B------:R-:W4:Y:S04]  /*24580*/  LDL.64 R190, [R1+0x10c8] ;  /* 0x0010c80001be7983 */ /* 0x000f280000100a00 */
[----:B-1----:R-:W4:Y:S04]  /*24590*/  LDL.64 R192, [R1+0x10d0] ;  /* 0x0010d00001c07983 */ /* 0x002f280000100a00 */
[----:B------:R1:W-:Y:S04]  /*245a0*/  LDGSTS.E [R3+0x10a80], [R210.64], P1 ;  /* 0x10a80000d2037fae */ /* 0x0003e80008921848 */
[----:B------:R1:W-:Y:S04]  /*245b0*/  LDGSTS.E [R3+0x10b00], [R212.64], P5 ;  /* 0x10b00000d4037fae */ /* 0x0003e8000a921848 */
[----:B------:R1:W-:Y:S04]  /*245c0*/  LDGSTS.E [R3+0x10b80], [R230.64], P2 ;  /* 0x10b80000e6037fae */ /* 0x0003e80009121848 */
[----:B-1----:R-:W4:Y:S04]  /*245d0*/  LDL.64 R210, [R1+0x11c0] ;  /* 0x0011c00001d27983 */ /* 0x002f280000100a00 */
[----:B------:R-:W4:Y:S04]  /*245e0*/  LDL.64 R212, [R1+0x11c8] ;  /* 0x0011c80001d47983 */ /* 0x000f280000100a00 */
[----:B------:R-:W4:Y:S04]  /*245f0*/  LDL.64 R230, [R1+0x11b8] ;  /* 0x0011b80001e67983 */ /* 0x000f280000100a00 */
[----:B--2---:R1:W-:Y:S04]  /*24600*/  LDGSTS.E [R3+0x11a00], [R12.64], P0 ;  /* 0x11a000000c037fae */ /* 0x0043e80008121848 */
[----:B---3--:R2:W-:Y:S04]  /*24610*/  LDGSTS.E [R3+0x11a80], [R6.64], P1 ;  /* 0x11a8000006037fae */ /* 0x0085e80008921848 */
        /* <DEDUP_REMOVED lines=47> */
[----:B------:R4:W-:Y:S04]  /*24910*/  LDGSTS.E [R3+0x17a80], [R188.64], P1 ;  /* 0x17a80000bc037fae */ /* 0x0009e80008921848 */
[----:B------:R4:W-:Y:S04]  /*24920*/  LDGSTS.E [R3+0x17b00], [R190.64], P5 ;  /* 0x17b00000be037fae */ /* 0x0009e8000a921848 */
[----:B-1----:R-:W2:Y:S04]  /*24930*/  LDL.LU.64 R186, [R1+0x2498] ;  /* 0x0024980001ba7983 */ /* 0x002ea80000300a00 */
[----:B----4-:R-:W4:Y:S04]  /*24940*/  LDL.LU.64 R188, [R1+0x2490] ;  /* 0x0024900001bc7983 */ /* 0x010f280000300a00 */
[----:B------:R-:W2:Y:S04]  /*24950*/  LDL.LU.64 R190, [R1+0x2488] ;  /* 0x0024880001be7983 */ /* 0x000ea80000300a00 */
[----:B------:R1:W-:Y:S04]  /*24960*/  LDGSTS.E [R3+0x17b80], [R192.64], P2 ;  /* 0x17b80000c0037fae */ /* 0x0003e80009121848 */
[----:B------:R1:W-:Y:S04]  /*24970*/  LDGSTS.E [R3+0x18a00], [R230.64], P0 ;  /* 0x18a00000e6037fae */ /* 0x0003e80008121848 */
[----:B------:R1:W-:Y:S04]  /*24980*/  LDGSTS.E [R3+0x18a80], [R210.64], P1 ;  /* 0x18a80000d2037fae */ /* 0x0003e80008921848 */
[----:B-1----:R-:W2:Y:S04]  /*24990*/  LDL.LU.64 R192, [R1+0x2480] ;  /* 0x0024800001c07983 */ /* 0x002ea80000300a00 */
[----:B------:R-:W2:Y:S04]  /*249a0*/  LDL.LU.64 R230, [R1+0x2478] ;  /* 0x0024780001e67983 */ /* 0x000ea80000300a00 */
[----:B------:R1:W-:Y:S04]  /*249b0*/  LDGSTS.E [R3+0x18b00], [R212.64], P5 ;  /* 0x18b00000d4037fae */ /* 0x0003e8000a921848 */
[----:B------:R-:W3:Y:S04]  /*249c0*/  LDL.64 R210, [R1+0x9f0] ;  /* 0x0009f00001d27983 */ /* 0x000ee80000100a00 */
[----:B-1----:R-:W3:Y:S04]  /*249d0*/  LDL.64 R212, [R1+0xad8] ;  /* 0x000ad80001d47983 */ /* 0x002ee80000100a00 */
[----:B--2---:R1:W-:Y:S04]  /*249e0*/  LDGSTS.E [R3+0x18b80], [R230.64], P2 ;  /* 0x18b80000e6037fae */ /* 0x0043e80009121848 */
[----:B------:R2:W-:Y:S04]  /*249f0*/  LDGSTS.E [R3+0x19a00], [R192.64], P0 ;  /* 0x19a00000c0037fae */ /* 0x0005e80008121848 */
[----:B------:R1:W-:Y:S04]  /*24a00*/  LDGSTS.E [R3+0x19a80], [R190.64], P1 ;  /* 0x19a80000be037fae */ /* 0x0003e80008921848 */
[----:B----4-:R4:W-:Y:S04]  /*24a10*/  LDGSTS.E [R3+0x19b00], [R188.64], P5 ;  /* 0x19b00000bc037fae */ /* 0x0109e8000a921848 */
        /* <DEDUP_REMOVED lines=9> */
[----:B----4-:R-:W4:Y:S04]  /*24ab0*/  LDL.64 R188, [R1+0x9d8] ;  /* 0x0009d80001bc7983 */ /* 0x010f280000100a00 */
[----:B------:R2:W-:Y:S04]  /*24ac0*/  LDGSTS.E [R3+0x1ca00], [R124.64], P0 ;  /* 0x1ca000007c037fae */ /* 0x0005e80008121848 */
[----:B-1----:R-:W3:Y:S04]  /*24ad0*/  LDL.64 R190, [R1+0x9e0] ;  /* 0x0009e00001be7983 */ /* 0x002ee80000100a00 */
[----:B------:R1:W-:Y:S04]  /*24ae0*/  LDGSTS.E [R3+0x1ca80], [R110.64], P1 ;  /* 0x1ca800006e037fae */ /* 0x0003e80008921848 */
[----:B--2---:R-:W2:Y:S04]  /*24af0*/  LDL.64 R192, [R1+0x9e8] ;  /* 0x0009e80001c07983 */ /* 0x004ea80000100a00 */
[----:B------:R1:W-:Y:S04]  /*24b00*/  LDGSTS.E [R3+0x1cb00], [R100.64], P5 ;  /* 0x1cb0000064037fae */ /* 0x0003e8000a921848 */
[----:B------:R1:W-:Y:S04]  /*24b10*/  LDGSTS.E [R3+0x1cb80], [R98.64], P2 ;  /* 0x1cb8000062037fae */ /* 0x0003e80009121848 */
[----:B------:R1:W-:Y:S04]  /*24b20*/  LDGSTS.E [R3+0x1da00], [R92.64], P0 ;  /* 0x1da000005c037fae */ /* 0x0003e80008121848 */
[----:B------:R-:W2:Y:S04]  /*24b30*/  LDL.64 R186, [R1+0xae0] ;  /* 0x000ae00001ba7983 */ /* 0x000ea80000100a00 */
        /* <DEDUP_REMOVED lines=35> */
[----:B-1----:R-:W2:Y:S04]  /*24d70*/  LDL.LU.64 R194, [R1+0x2440] ;  /* 0x0024400001c27983 */ /* 0x002ea80000300a00 */
[----:B----4-:R1:W-:Y:S04]  /*24d80*/  LDGSTS.E [R244+0x10c00], [R188.64], P0 ;  /* 0x10c00000bcf47fae */ /* 0x0103e80008121848 */
[----:B---3--:R3:W-:Y:S04]  /*24d90*/  LDGSTS.E [R244+0x10c80], [R190.64], P1 ;  /* 0x10c80000bef47fae */ /* 0x0087e80008921848 */
[----:B-1----:R-:W4:Y:S04]  /*24da0*/  LDL.LU.64 R188, [R1+0x2438] ;  /* 0x0024380001bc7983 */ /* 0x002f280000300a00 */
[----:B--2---:R1:W-:Y:S04]  /*24db0*/  LDGSTS.E [R244+0x10d00], [R192.64], P5 ;  /* 0x10d00000c0f47fae */ /* 0x0043e8000a921848 */
[----:B---3--:R-:W2:Y:S04]  /*24dc0*/  LDL.LU.64 R190, [R1+0x2430] ;  /* 0x0024300001be7983 */ /* 0x008ea80000300a00 */
[----:B------:R3:W-:Y:S04]  /*24dd0*/  LDGSTS.E [R244+0x10d80], [R210.64], P2 ;  /* 0x10d80000d2f47fae */ /* 0x0007e80009121848 */
[----:B-1----:R-:W2:Y:S04]  /*24de0*/  LDL.LU.64 R192, [R1+0x2428] ;  /* 0x0024280001c07983 */ /* 0x002ea80000300a00 */
[----:B------:R1:W-:Y:S04]  /*24df0*/  LDGSTS.E [R244+0x11c00], [R212.64], P0 ;  /* 0x11c00000d4f47fae */ /* 0x0003e80008121848 */
[----:B---3--:R-:W4:Y:S04]  /*24e00*/  LDL.LU.64 R210, [R1+0x2420] ;  /* 0x0024200001d27983 */ /* 0x008f280000300a00 */
        /* <DEDUP_REMOVED lines=35> */
[----:B------:R-:W4:Y:S04]  /*25040*/  LDL.LU.64 R130, [R1+0x2390] ;  /* 0x0023900001827983 */ /* 0x000f280000300a00 */
[----:B------:R1:W-:Y:S04]  /*25050*/  LDGSTS.E [R244+0x15d80], [R110.64], P2 ;  /* 0x15d800006ef47fae */ /* 0x0003e80009121848 */
[----:B-1----:R-:W4:Y:S04]  /*25060*/  LDL.LU.64 R124, [R1+0x2388] ;  /* 0x00238800017c7983 */ /* 0x002f280000300a00 */
        /* <DEDUP_REMOVED lines=46> */
[----:B-1----:R1:W5:Y:S04]  /*25350*/  LDL.LU.64 R4, [R1+0x22d0] ;  /* 0x0022d00001047983 */ /* 0x0023680000300a00 */
[----:B------:R1:W5:Y:S04]  /*25360*/  LDL.LU.64 R6, [R1+0x22c8] ;  /* 0x0022c80001067983 */ /* 0x0003680000300a00 */
[----:B------:R1:W5:Y:S04]  /*25370*/  LDL.LU.64 R12, [R1+0x22c0] ;  /* 0x0022c000010c7983 */ /* 0x0003680000300a00 */
        /* <DEDUP_REMOVED lines=13> */
[----:B------:R1:W-:Y:S01]  /*25450*/  LDGSTS.E [R244+0x1dd80], [R62.64], P2 ;  /* 0x1dd800003ef47fae */ /* 0x0003e20009121848 */
[----:B------:R-:W-:-:S03]  /*25460*/  LOP3.LUT R245, R245, 0x70, RZ, 0x3c, !PT ;  /* 0x00000070f5f57812 */ /* 0x000fc600078e3cff */
        /* <DEDUP_REMOVED lines=17> */
[----:B-1----:R1:W5:Y:S01]  /*25580*/  LDL.LU.64 R126, [R1+0x2240] ;  /* 0x00224000017e7983 */ /* 0x0023620000300a00 */
[----:B------:R-:W-:Y:S01]  /*25590*/  ISETP.GE.AND P6, PT, R252, 0x80, PT ;  /* 0x00000080fc00780c */ /* 0x000fe20003fc6270 */
[----:B------:R-:W-:Y:S01]  /*255a0*/  CS2R R112, SRZ ;  /* 0x0000000000707805 */ /* 0x000fe2000001ff00 */
        /* <DEDUP_REMOVED lines=22> */
[----:B--2---:R2:W-:Y:S04]  /*25710*/  LDGSTS.E [R245+0x10e00], [R128.64], P0 ;  /* 0x10e0000080f57fae */ /* 0x0045e80008121848 */
[----:B------:R1:W-:Y:S04]  /*25720*/  LDGSTS.E [R245+0x10e80], [R134.64], P1 ;  /* 0x10e8000086f57fae */ /* 0x0003e80008921848 */
[----:B------:R3:W-:Y:S04]  /*25730*/  LDGSTS.E [R245+0x10f00], [R136.64], P5 ;  /* 0x10f0000088f57fae */ /* 0x0007e8000a921848 */
[----:B--2---:R2:W5:Y:S04]  /*25740*/  LDL.LU.64 R128, [R1+0x2238] ;  /* 0x0022380001807983 */ /* 0x0045680000300a00 */
[----:B-1----:R2:W5:Y:S04]  /*25750*/  LDL.LU.64 R134, [R1+0x2230] ;  /* 0x0022300001867983 */ /* 0x0025680000300a00 */
[----:B---3--:R2:W5:Y:S04]  /*25760*/  LDL.LU.64 R136, [R1+0x2228] ;  /* 0x0022280001887983 */ /* 0x0085680000300a00 */
[----:B------:R1:W-:Y:S04]  /*25770*/  LDGSTS.E [R245+0x10f80], [R166.64], P2 ;  /* 0x10f80000a6f57fae */ /* 0x0003e80009121848 */
[----:B------:R3:W-:Y:S04]  /*25780*/  LDGSTS.E [R245+0x11e00], [R168.64], P0 ;  /* 0x11e00000a8f57fae */ /* 0x0007e80008121848 */
[----:B------:R2:W-:Y:S04]  /*25790*/  LDGSTS.E [R245+0x11e80], [R174.64], P1 ;  /* 0x11e80000aef57fae */ /* 0x0005e80008921848 */
[----:B-1----:R1:W5:Y:S04]  /*257a0*/  LDL.LU.64 R166, [R1+0x2220] ;  /* 0x0022200001a67983 */ /* 0x0023680000300a00 */
[----:B---3--:R1:W5:Y:S04]  /*257b0*/  LDL.LU.64 R168, [R1+0x2218] ;  /* 0x0022180001a87983 */ /* 0x0083680000300a00 */
[----:B--2---:R1:W5:Y:S04]  /*257c0*/  LDL.LU.64 R174, [R1+0x2210] ;  /* 0x0022100001ae7983 */ /* 0x0043680000300a00 */
[----:B------:R2:W-:Y:S04]  /*257d0*/  LDGSTS.E [R245+0x11f00], [R176.64], P5 ;  /* 0x11f00000b0f57fae */ /* 0x0005e8000a921848 */
[----:B------:R3:W-:Y:S04]  /*257e0*/  LDGSTS.E [R245+0x11f80], [R182.64], P2 ;  /* 0x11f80000b6f57fae */ /* 0x0007e80009121848 */
[----:B------:R1:W-:Y:S04]  /*257f0*/  LDGSTS.E [R245+0x12e00], [R184.64], P0 ;  /* 0x12e00000b8f57fae */ /* 0x0003e80008121848 */
[----:B--2---:R2:W5:Y:S04]  /*25800*/  LDL.LU.64 R176, [R1+0x2208] ;  /* 0x0022080001b07983 */ /* 0x0045680000300a00 */
[----:B---3--:R2:W5:Y:S04]  /*25810*/  LDL.LU.64 R182, [R1+0x2200] ;  /* 0x0022000001b67983 */ /* 0x0085680000300a00 */
[----:B-1----:R2:W5:Y:S04]  /*25820*/  LDL.LU.64 R184, [R1+0x21f8] ;  /* 0x0021f80001b87983 */ /* 0x0025680000300a00 */
        /* <DEDUP_REMOVED lines=18> */
[----:B----4-:R2:W-:Y:S04]  /*25950*/  LDGSTS.E [R245+0x14f00], [R92.64], P5 ;  /* 0x14f000005cf57fae */ /* 0x0105e8000a921848 */
[----:B------:R3:W-:Y:S04]  /*25960*/  LDGSTS.E [R245+0x14f80], [R98.64], P2 ;  /* 0x14f8000062f57fae */ /* 0x0007e80009121848 */
[----:B------:R4:W-:Y:S04]  /*25970*/  LDGSTS.E [R245+0x15e00], [R100.64], P0 ;  /* 0x15e0000064f57fae */ /* 0x0009e80008121848 */
[----:B--2---:R1:W5:Y:S04]  /*25980*/  LDL.LU.64 R92, [R1+0x21a8] ;  /* 0x0021a800015c7983 */ /* 0x0043680000300a00 */
[----:B---3--:R1:W5:Y:S04]  /*25990*/  LDL.LU.64 R98, [R1+0x21a0] ;  /* 0x0021a00001627983 */ /* 0x0083680000300a00 */
[----:B----4-:R1:W5:Y:S04]  /*259a0*/  LDL.LU.64 R100, [R1+0x2198] ;  /* 0x0021980001647983 */ /* 0x0103680000300a00 */
[----:B------:R2:W-:Y:S04]  /*259b0*/  LDGSTS.E [R245+0x15e80], [R110.64], P1 ;  /* 0x15e800006ef57fae */ /* 0x0005e80008921848 */
        /* <DEDUP_REMOVED lines=33> */
[----:B------:R1:W-:Y:S04]  /*25bd0*/  STL [R1+0x2c4], RZ ;  /* 0x0002c4ff01007387 */ /* 0x0003e80000100800 */
        /* <DEDUP_REMOVED lines=49> */
[----:B------:R2:W-:Y:S04]  /*25ef0*/  LDGSTS.E [R245+0x19f80], [R240.64], P2 ;  /* 0x19f80000f0f57fae */ /* 0x0005e80009121848 */
        /* <DEDUP_REMOVED lines=32> */
[----:B------:R3:W-:Y:S01]  /*26100*/  LDGSTS.E [R245+0x1ff80], [R56.64], P2 ;  /* 0x1ff8000038f57fae */ /* 0x0007e20009121848 */
[----:B------:R-:W-:-:S03]  /*26110*/  CS2R R106, SRZ ;  /* 0x00000000006a7805 */ /* 0x000fc6000001ff00 */
[----:B------:R-:W0:Y:S01]  /*26120*/  LDGDEPBAR ;  /* 0x00000000000079af */ /* 0x000e220000000000 */
        /* <DEDUP_REMOVED lines=16> */
[----:B-1----:R-:W-:Y:S01]  /*26230*/  CS2R R76, SRZ ;  /* 0x00000000004c7805 */ /* 0x002fe2000001ff00 */
        /* <DEDUP_REMOVED lines=9> */
[----:B--2---:R-:W-:Y:S01]  /*262d0*/  CS2R R240, SRZ ;  /* 0x0000000000f07805 */ /* 0x004fe2000001ff00 */
[----:B----4-:R-:W-:Y:S01]  /*262e0*/  CS2R R242, SRZ ;  /* 0x0000000000f27805 */ /* 0x010fe2000001ff00 */
[----:B---3--:R-:W-:Y:S01]  /*262f0*/  CS2R R244, SRZ ;  /* 0x0000000000f47805 */ /* 0x008fe2000001ff00 */
        /* <DEDUP_REMOVED lines=15> */
[----:B------:R-:W-:Y:S05]  /*263f0*/  @!P6 BRA `(.L_x_0) ;  /* 0x00041fb00000e947 */ /* 0x000fea0003800000 */
[----:B------:R-:W2:Y:S04]  /*26400*/  LDL.LU.64 R148, [R1+0x6f0] ;  /* 0x0006f00001947983 */ /* 0x000ea80000300a00 */
[----:B------:R-:W3:Y:S04]  /*26410*/  LDL.LU.64 R154, [R1+0x700] ;  /* 0x00070000019a7983 */ /* 0x000ee80000300a00 */
[----:B------:R-:W4:Y:S04]  /*26420*/  LDL.LU.64 R146, [R1+0x3e8] ;  /* 0x0003e80001927983 */ /* 0x000f280000300a00 */
[----:B------:R-:W3:Y:S04]  /*26430*/  LDL.LU.64 R140, [R1+0x3d8] ;  /* 0x0003d800018c7983 */ /* 0x000ee80000300a00 */
[----:B------:R-:W3:Y:S04]  /*26440*/  LDL.LU.64 R142, [R1+0x298] ;  /* 0x00029800018e7983 */ /* 0x000ee80000300a00 */
[----:B------:R-:W3:Y:S04]  /*26450*/  LDL.LU.64 R150, [R1+0x290] ;  /* 0x0002900001967983 */ /* 0x000ee80000300a00 */
[----:B------:R-:W4:Y:S04]  /*26460*/  LDL.LU.64 R144, [R1+0xc8] ;  /* 0x0000c80001907983 */ /* 0x000f280000300a00 */
[----:B------:R-:W4:Y:S04]  /*26470*/  LDL.LU.64 R56, [R1+0xc0] ;  /* 0x0000c00001387983 */ /* 0x000f280000300a00 */
[----:B------:R-:W4:Y:S04]  /*26480*/  LDL.LU.64 R158, [R1+0x5b0] ;  /* 0x0005b000019e7983 */ /* 0x000f280000300a00 */
[----:B------:R-:W4:Y:S04]  /*26490*/  LDL.LU.64 R58, [R1+0x5a0] ;  /* 0x0005a000013a7983 */ /* 0x000f280000300a00 */
[----:B------:R-:W4:Y:S04]  /*264a0*/  LDL.LU.64 R152, [R1+0x3d0] ;  /* 0x0003d00001987983 */ /* 0x000f280000300a00 */
[----:B--2---:R1:W-:Y:S01]  /*264b0*/  STL [R1+0x1ca0], R148 ;  /* 0x001ca09401007387 */ /* 0x0043e20000100800 */
[----:B------:R-:W-:-:S03]  /*264c0*/  IMAD.MOV.U32 R0, RZ, RZ, R149 ;  /* 0x000000ffff007224 */ /* 0x000fc600078e0095 */
[----:B-1----:R-:W2:Y:S04]  /*264d0*/  LDL.LU.64 R148, [R1+0x3c0] ;  /* 0x0003c00001947983 */ /* 0x002ea80000300a00 */
[----:B------:R1:W-:Y:S04]  /*264e0*/  STL [R1+0x1c9c], R0 ;  /* 0x001c9c0001007387 */ /* 0x0003e80000100800 */
[----:B---3--:R3:W-:Y:S01]  /*264f0*/  STL [R1+0x1ca8], R154 ;  /* 0x001ca89a01007387 */ /* 0x0087e20000100800 */
[----:B-1----:R-:W-:-:S03]  /*26500*/  MOV R0, R155 ;  /* 0x0000009b00007202 */ /* 0x002fc60000000f00 */
[----:B---3--:R-:W3:Y:S04]  /*26510*/  LDL.LU.64 R154, [R1+0x288] ;  /* 0x00028800019a7983 */ /* 0x008ee80000300a00 */
[----:B------:R1:W-:Y:S04]  /*26520*/  STL [R1+0x1ca4], R0 ;  /* 0x001ca40001007387 */ /* 0x0003e80000100800 */
[----:B----4-:R4:W-:Y:S01]  /*26530*/  STL [R1+0x1cac], R146 ;  /* 0x001cac9201007387 */ /* 0x0109e20000100800 */
[----:B-1----:R-:W-:-:S03]  /*26540*/  IMAD.MOV.U32 R0, RZ, RZ, R147 ;  /* 0x000000ffff007224 */ /* 0x002fc600078e0093 */
[----:B----4-:R-:W4:Y:S04]  /*26550*/  LDL.LU.64 R146, [R1+0x280] ;  /* 0x0002800001927983 */ /* 0x010f280000300a00 */
[----:B------:R1:W-:Y:S04]  /*26560*/  STL [R1+0x1c94], R0 ;  /* 0x001c940001007387 */ /* 0x0003e80000100800 */
[----:B------:R1:W-:Y:S02]  /*26570*/  STL [R1+0x1c98], R140 ;  /* 0x001c988c01007387 */ /* 0x0003e40000100800 */
[----:B-1----:R-:W-:-:S02]  /*26580*/  IMAD.MOV.U32 R0, RZ, RZ, R141 ;  /* 0x000000ffff007224 */ /* 0x002fc400078e008d */
[----:B------:R-:W4:Y:S04]  /*26590*/  LDL.LU.64 R140, [R1+0xb8] ;  /* 0x0000b800018c7983 */ /* 0x000f280000300a00 */
[----:B------:R1:W-:Y:S04]  /*265a0*/  STL [R1+0x1c8c], R0 ;  /* 0x001c8c0001007387 */ /* 0x0003e80000100800 */
[----:B------:R1:W-:Y:S02]  /*265b0*/  STL [R1+0x1c90], R142 ;  /* 0x001c908e01007387 */ /* 0x0003e40000100800 */
[----:B-1----:R-:W-:-:S02]  /*265c0*/  MOV R0, R143 ;  /* 0x0000008f00007202 */ /* 0x002fc40000000f00 */
[----:B------:R-:W4:Y:S04]  /*265d0*/  LDL.LU.64 R142, [R1+0xb0] ;  /* 0x0000b000018e7983 */ /* 0x000f280000300a00 */
[----:B------:R1:W-:Y:S04]  /*265e0*/  STL [R1+0x1c84], R0 ;  /* 0x001c840001007387 */ /* 0x0003e80000100800 */
[----:B------:R1:W-:Y:S02]  /*265f0*/  STL [R1+0x1c88], R150 ;  /* 0x001c889601007387 */ /* 0x0003e40000100800 */
[----:B-1----:R-:W-:-:S02]  /*26600*/  IMAD.MOV.U32 R0, RZ, RZ, R151 ;  /* 0x000000ffff007224 */ /* 0x002fc400078e0097 */
[----:B------:R-:W4:Y:S04]  /*26610*/  LDL.LU.64 R150, [R1+0x598] ;  /* 0x0005980001967983 */ /* 0x000f280000300a00 */
        /* <DEDUP_REMOVED lines=21> */
[----:B--2---:R2:W-:Y:S01]  /*26770*/  STL [R1+0x1c58], R148 ;  /* 0x001c589401007387 */ /* 0x0045e20000100800 */
[----:B-1----:R-:W-:-:S03]  /*26780*/  IMAD.MOV.U32 R0, RZ, RZ, R149 ;  /* 0x000000ffff007224 */ /* 0x002fc600078e0095 */
[----:B--2---:R-:W2:Y:S04]  /*26790*/  LDL.LU.64 R148, [R1+0xa8] ;  /* 0x0000a80001947983 */ /* 0x004ea80000300a00 */
[----:B------:R1:W-:Y:S04]  /*267a0*/  STL [R1+0x1c4c], R0 ;  /* 0x001c4c0001007387 */ /* 0x0003e80000100800 */
[----:B---3--:R3:W-:Y:S01]  /*267b0*/  STL [R1+0x1c50], R154 ;  /* 0x001c509a01007387 */ /* 0x0087e20000100800 */
[----:B-1----:R-:W-:-:S03]  /*267c0*/  IMAD.MOV.U32 R0, RZ, RZ, R155 ;  /* 0x000000ffff007224 */ /* 0x002fc600078e009b */
[----:B---3--:R-:W3:Y:S04]  /*267d0*/  LDL.LU.64 R154, [R1+0xa0] ;  /* 0x0000a000019a7983 */ /* 0x008ee80000300a00 */
[----:B------:R1:W-:Y:S04]  /*267e0*/  STL [R1+0x1c44], R0 ;  /* 0x001c440001007387 */ /* 0x0003e80000100800 */
[----:B----4-:R4:W-:Y:S01]  /*267f0*/  STL [R1+0x1c48], R146 ;  /* 0x001c489201007387 */ /* 0x0109e20000100800 */
[----:B-1----:R-:W-:-:S03]  /*26800*/  MOV R0, R147 ;  /* 0x0000009300007202 */ /* 0x002fc60000000f00 */
[----:B----4-:R-:W4:Y:S04]  /*26810*/  LDL.LU.64 R146, [R1+0x588] ;  /* 0x0005880001927983 */ /* 0x010f280000300a00 */
        /* <DEDUP_REMOVED lines=33> */
[----:B--2---:R2:W-:Y:S01]  /*26a30*/  STL [R1+0x1c00], R148 ;  /* 0x001c009401007387 */ /* 0x0045e20000100800 */
[----:B-1----:R-:W-:-:S03]  /*26a40*/  MOV R0, R149 ;  /* 0x0000009500007202 */ /* 0x002fc60000000f00 */
[----:B--2---:R-:W2:Y:S04]  /*26a50*/  LDL.LU.64 R148, [R1+0x538] ;  /* 0x0005380001947983 */ /* 0x004ea80000300a00 */
[----:B------:R1:W-:Y:S04]  /*26a60*/  STL [R1+0x1bf4], R0 ;  /* 0x001bf40001007387 */ /* 0x0003e80000100800 */
[----:B---3--:R-:W-:Y:S04]  /*26a70*/  STL [R1+0x1bf8], R154 ;  /* 0x001bf89a01007387 */ /* 0x008fe80000100800 */
[----:B------:R-:W3:Y:S01]  /*26a80*/  LDL.LU.64 R156, [R1+0x388] ;  /* 0x00038800019c7983 */ /* 0x000ee20000300a00 */
[----:B-1----:R-:W-:-:S05]  /*26a90*/  IMAD.MOV.U32 R0, RZ, RZ, R155 ;  /* 0x000000ffff007224 */ /* 0x002fca00078e009b */
[----:B------:R1:W-:Y:S04]  /*26aa0*/  STL [R1+0x1bec], R0 ;  /* 0x001bec0001007387 */ /* 0x0003e80000100800 */
[----:B----4-:R4:W-:Y:S01]  /*26ab0*/  STL [R1+0x1bf0], R146 ;  /* 0x001bf09201007387 */ /* 0x0109e20000100800 */
[----:B-1----:R-:W-:-:S03]  /*26ac0*/  IMAD.MOV.U32 R0, RZ, RZ, R147 ;  /* 0x000000ffff007224 */ /* 0x002fc600078e0093 */
[----:B----4-:R-:W4:Y:S04]  /*26ad0*/  LDL.LU.64 R146, [R1+0x380] ;  /* 0x0003800001927983 */ /* 0x010f280000300a00 */
[----:B------:R1:W-:Y:S04]  /*26ae0*/  STL [R1+0x1be4], R0 ;  /* 0x001be40001007387 */ /* 0x0003e80000100800 */
[----:B------:R1:W-:Y:S02]  /*26af0*/  STL [R1+0x1be8], R140 ;  /* 0x001be88c01007387 */ /* 0x0003e40000100800 */
[----:B-1----:R-:W-:-:S02]  /*26b00*/  MOV R0, R141 ;  /* 0x0000008d00007202 */ /* 0x002fc40000000f00 */
[----:B------:R-:W4:Y:S04]  /*26b10*/  LDL.LU.64 R140, [R1+0x108] ;  /* 0x00010800018c7983 */ /* 0x000f280000300a00 */
[----:B------:R1:W-:Y:S04]  /*26b20*/  STL [R1+0x1bdc], R0 ;  /* 0x001bdc0001007387 */ /* 0x0003e80000100800 */
[----:B------:R1:W-:Y:S04]  /*26b30*/  STL [R1+0x1be0], R142 ;  /* 0x001be08e01007387 */ /* 0x0003e80000100800 */
[----:B------:R-:W4:Y:S01]  /*26b40*/  LDL.LU.64 R154, [R1+0xf8] ;  /* 0x0000f800019a7983 */ /* 0x000f220000300a00 */
[----:B-1----:R-:W-:-:S03]  /*26b50*/  IMAD.MOV.U32 R0, RZ, RZ, R143 ;  /* 0x000000ffff007224 */ /* 0x002fc600078e008f */
[----:B------:R-:W-:Y:S04]  /*26b60*/  STL [R1+0x1bd8], R150 ;  /* 0x001bd89601007387 */ /* 0x000fe80000100800 */
[----:B------:R1:W-:Y:S04]  /*26b70*/  STL [R1+0x1bd4], R0 ;  /* 0x001bd40001007387 */ /* 0x0003e80000100800 */
[----:B------:R-:W4:Y:S01]  /*26b80*/  LDL.LU.64 R142, [R1+0x78] ;  /* 0x00007800018e7983 */ /* 0x000f220000300a00 */
[----:B-1----:R-:W-:-:S03]  /*26b90*/  IMAD.MOV.U32 R0, RZ, RZ, R151 ;  /* 0x000000ffff007224 */ /* 0x002fc600078e0097 */
[----:B------:R-:W-:Y:S04]  /*26ba0*/  STL [R1+0x1bd0], R144 ;  /* 0x001bd09001007387 */ /* 0x000fe80000100800 */
[----:B------:R1:W-:Y:S04]  /*26bb0*/  STL [R1+0x1bcc], R0 ;  /* 0x001bcc0001007387 */ /* 0x0003e80000100800 */
[----:B------:R-:W4:Y:S01]  /*26bc0*/  LDL.LU.64 R150, [R1+0x70] ;  /* 0x0000700001967983 */ /* 0x000f220000300a00 */
[----:B-1----:R-:W-:-:S03]  /*26bd0*/  MOV R0, R145 ;  /* 0x0000009100007202 */ /* 0x002fc60000000f00 */
[----:B------:R-:W-:Y:S04]  /*26be0*/  STL [R1+0x1bc8], R56 ;  /* 0x001bc83801007387 */ /* 0x000fe80000100800 */
        /* <DEDUP_REMOVED lines=8> */
[----:B------:R1:W-:Y:S02]  /*26c70*/  STL [R1+0x1bb4], R0 ;  /* 0x001bb40001007387 */ /* 0x0003e40000100800 */
[----:B-1----:R-:W-:Y:S02]  /*26c80*/  MOV R0, R59 ;  /* 0x0000003b00007202 */ /* 0x002fe40000000f00 */
[----:B------:R-:W4:Y:S04]  /*26c90*/  LDL.LU.64 R58, [R1+0x378] ;  /* 0x00037800013a7983 */ /* 0x000f280000300a00 */
[----:B------:R1:W-:Y:S04]  /*26ca0*/  STL [R1+0x1bac], R0 ;  /* 0x001bac0001007387 */ /* 0x0003e80000100800 */
[----:B------:R2:W-:Y:S04]  /*26cb0*/  STL [R1+0x1bb0], R152 ;  /* 0x001bb09801007387 */ /* 0x0005e80000100800 */
[----:B------:R-:W4:Y:S01]  /*26cc0*/  LDL.LU.64 R158, [R1+0x370] ;  /* 0x00037000019e7983 */ /* 0x000f220000300a00 */
[----:B-1----:R-:W-:-:S03]  /*26cd0*/  IMAD.MOV.U32 R0, RZ, RZ, R153 ;  /* 0x000000ffff007224 */ /* 0x002fc600078e0099 */
[----:B--2---:R-:W-:Y:S04]  /*26ce0*/  STL [R1+0x1ba8], R148 ;  /* 0x001ba89401007387 */ /* 0x004fe80000100800 */
[----:B------:R1:W-:Y:S04]  /*26cf0*/  STL [R1+0x1ba4], R0 ;  /* 0x001ba40001007387 */ /* 0x0003e80000100800 */
[----:B------:R-:W2:Y:S01]  /*26d00*/  LDL.LU.64 R152, [R1+0xf0] ;  /* 0x0000f00001987983 */ /* 0x000ea20000300a00 */
[----:B-1----:R-:W-:-:S03]  /*26d10*/  IMAD.MOV.U32 R0, RZ, RZ, R149 ;  /* 0x000000ffff007224 */ /* 0x002fc600078e0095 */
[----:B---3--:R-:W-:Y:S04]  /*26d20*/  STL [R1+0x1ba0], R156 ;  /* 0x001ba09c01007387 */ /* 0x008fe80000100800 */
[----:B------:R1:W-:Y:S04]  /*26d30*/  STL [R1+0x1b9c], R0 ;  /* 0x001b9c0001007387 */ /* 0x0003e80000100800 */
[----:B------:R-:W3:Y:S01]  /*26d40*/  LDL.LU.64 R148, [R1+0xe8] ;  /* 0x0000e80001947983 */ /* 0x000ee20000300a00 */
[----:B-1----:R-:W-:-:S03]  /*26d50*/  MOV R0, R157 ;  /* 0x0000009d00007202 */ /* 0x002fc60000000f00 */
[----:B----4-:R-:W-:Y:S04]  /*26d60*/  STL [R1+0x1b98], R146 ;  /* 0x001b989201007387 */ /* 0x010fe80000100800 */
[----:B------:R1:W-:Y:S02]  /*26d70*/  STL [R1+0x1b94], R0 ;  /* 0x001b940001007387 */ /* 0x0003e40000100800 */
[----:B-1----:R-:W-:Y:S02]  /*26d80*/  IMAD.MOV.U32 R0, RZ, RZ, R147 ;  /* 0x000000ffff007224 */ /* 0x002fe400078e0093 */
[----:B------:R-:W4:Y:S04]  /*26d90*/  LDL.LU.64 R146, [R1+0x68] ;  /* 0x0000680001927983 */ /* 0x000f280000300a00 */
[----:B------:R1:W-:Y:S04]  /*26da0*/  STL [R1+0x1b8c], R0 ;  /* 0x001b8c0001007387 */ /* 0x0003e80000100800 */
[----:B------:R1:W-:Y:S02]  /*26db0*/  STL [R1+0x1b90], R140 ;  /* 0x001b908c01007387 */ /* 0x0003e40000100800 */
[----:B-1----:R-:W-:-:S02]  /*26dc0*/  IMAD.MOV.U32 R0, RZ, RZ, R141 ;  /* 0x000000ffff007224 */ /* 0x002fc400078e008d */
[----:B------:R-:W-:Y:S04]  /*26dd0*/  STL [R1+0x1b88], R154 ;  /* 0x001b889a01007387 */ /* 0x000fe80000100800 */
[----:B------:R1:W-:Y:S04]  /*26de0*/  STL [R1+0x1b84], R0 ;  /* 0x001b840001007387 */ /* 0x0003e80000100800 */
[----:B------:R-:W4:Y:S01]  /*26df0*/  LDL.LU.64 R140, [R1+0x60] ;  /* 0x00006000018c7983 */ /* 0x000f220000300a00 */
[----:B-1----:R-:W-:-:S03]  /*26e00*/  MOV R0, R155 ;  /* 0x0000009b00007202 */ /* 0x002fc60000000f00 */
[----:B------:R-:W-:Y:S04]  /*26e10*/  STL [R1+0x1b80], R142 ;  /* 0x001b808e01007387 */ /* 0x000fe80000100800 */
[----:B------:R1:W-:Y:S02]  /*26e20*/  STL [R1+0x1b7c], R0 ;  /* 0x001b7c0001007387 */ /* 0x0003e40000100800 */
[----:B-1----:R-:W-:Y:S02]  /*26e30*/  IMAD.MOV.U32 R0, RZ, RZ, R143 ;  /* 0x000000ffff007224 */ /* 0x002fe400078e008f */
        /* <DEDUP_REMOVED lines=13> */
[----:B------:R-:W4:Y:S04]  /*26f10*/  LDL.LU.64 R56, [R1+0xe0] ;  /* 0x0000e00001387983 */ /* 0x000f280000300a00 */
[----:B------:R1:W-:Y:S02]  /*26f20*/  STL [R1+0x1b5c], R0 ;  /* 0x001b5c0001007387 */ /* 0x0003e40000100800 */
[----:B-1----:R-:W-:Y:S02]  /*26f30*/  IMAD.MOV.U32 R0, RZ, RZ, R59 ;  /* 0x000000ffff007224 */ /* 0x002fe400078e003b */
[----:B------:R1:W-:Y:S04]  /*26f40*/  STL [R1+0x1b60], R58 ;  /* 0x001b603a01007387 */ /* 0x0003e80000100800 */
[----:B------:R-:W-:Y:S04]  /*26f50*/  STL [R1+0x1b58], R158 ;  /* 0x001b589e01007387 */ /* 0x000fe80000100800 */
[----:B------:R1:W-:Y:S04]  /*26f60*/  STL [R1+0x1b54], R0 ;  /* 0x001b540001007387 */ /* 0x0003e80000100800 */
[----:B-1----:R-:W4:Y:S01]  /*26f70*/  LDL.LU.64 R58, [R1+0xd8] ;  /* 0x0000d800013a7983 */ /* 0x002f220000300a00 */
[----:B------:R-:W-:-:S03]  /*26f80*/  MOV R0, R159 ;  /* 0x0000009f00007202 */ /* 0x000fc60000000f00 */
[----:B--2---:R-:W-:Y:S04]  /*26f90*/  STL [R1+0x1b50], R152 ;  /* 0x001b509801007387 */ /* 0x004fe80000100800 */
[----:B------:R1:W-:Y:S04]  /*26fa0*/  STL [R1+0x1b4c], R0 ;  /* 0x001b4c0001007387 */ /* 0x0003e80000100800 */
[----:B------:R-:W2:Y:S01]  /*26fb0*/  LDL.LU.64 R162, [R1+0x58] ;  /* 0x0000580001a27983 */ /* 0x000ea20000300a00 */
[----:B-1----:R-:W-:-:S05]  /*26fc0*/  IMAD.MOV.U32 R0, RZ, RZ, R153 ;  /* 0x000000ffff007224 */ /* 0x002fca00078e0099 */
[----:B------:R1:W-:Y:S04]  /*26fd0*/  STL [R1+0x1b44], R0 ;  /* 0x001b440001007387 */ /* 0x0003e80000100800 */
[----:B---3--:R-:W-:Y:S04]  /*26fe0*/  STL [R1+0x1b48], R148 ;  /* 0x001b489401007387 */ /* 0x008fe80000100800 */
[----:B------:R-:W3:Y:S01]  /*26ff0*/  LDL.LU.64 R156, [R1+0x50] ;  /* 0x00005000019c7983 */ /* 0x000ee20000300a00 */
[----:B-1----:R-:W-:-:S03]  /*27000*/  IMAD.MOV.U32 R0, RZ, RZ, R149 ;  /* 0x000000ffff007224 */ /* 0x002fc600078e0095 */
[----:B------:R-:W3:Y:S04]  /*27010*/  LDL.LU.64 R158, [R1+0x500] ;  /* 0x00050000019e7983 */ /* 0x000ee80000300a00 */
[----:B------:R1:W-:Y:S04]  /*27020*/  STL [R1+0x1b3c], R0 ;  /* 0x001b3c0001007387 */ /* 0x0003e80000100800 */
[----:B----4-:R4:W-:Y:S04]  /*27030*/  STL [R1+0x1b40], R146 ;  /* 0x001b409201007387 */ /* 0x0109e80000100800 */
[----:B------:R-:W3:Y:S01]  /*27040*/  LDL.LU.64 R152, [R1+0x4f8] ;  /* 0x0004f80001987983 */ /* 0x000ee20000300a00 */
[----:B-1----:R-:W-:-:S03]  /*27050*/  MOV R0, R147 ;  /* 0x0000009300007202 */ /* 0x002fc60000000f00 */
[----:B------:R-:W3:Y:S04]  /*27060*/  LDL.LU.64 R148, [R1+0x358] ;  /* 0x0003580001947983 */ /* 0x000ee80000300a00 */
[----:B------:R1:W-:Y:S04]  /*27070*/  STL [R1+0x1b34], R0 ;  /* 0x001b340001007387 */ /* 0x0003e80000100800 */
[----:B------:R4:W-:Y:S04]  /*27080*/  STL [R1+0x1b38], R140 ;  /* 0x001b388c01007387 */ /* 0x0009e80000100800 */
[----:B----4-:R-:W4:Y:S01]  /*27090*/  LDL.LU.64 R146, [R1+0x350] ;  /* 0x0003500001927983 */ /* 0x010f220000300a00 */
        /* <DEDUP_REMOVED lines=9> */
[----:B------:R-:W-:Y:S04]  /*27130*/  STL [R1+0x1b20], R150 ;  /* 0x001b209601007387 */ /* 0x000fe80000100800 */
[----:B------:R1:W-:Y:S04]  /*27140*/  STL [R1+0x1b1c], R0 ;  /* 0x001b1c0001007387 */ /* 0x0003e80000100800 */
[----:B------:R-:W4:Y:S01]  /*27150*/  LDL.LU.64 R154, [R1+0x30] ;  /* 0x00003000019a7983 */ /* 0x000f220000300a00 */
[----:B-1----:R-:W-:-:S05]  /*27160*/  IMAD.MOV.U32 R0, RZ, RZ, R151 ;  /* 0x000000ffff007224 */ /* 0x002fca00078e0097 */
[----:B------:R1:W-:Y:S04]  /*27170*/  STL [R1+0x1b14], R0 ;  /* 0x001b140001007387 */ /* 0x0003e80000100800 */
[----:B------:R1:W-:Y:S02]  /*27180*/  STL [R1+0x1b18], R144 ;  /* 0x001b189001007387 */ /* 0x0003e40000100800 */
[----:B-1----:R-:W-:Y:S02]  /*27190*/  IMAD.MOV.U32 R0, RZ, RZ, R145 ;  /* 0x000000ffff007224 */ /* 0x002fe400078e0091 */
[----:B------:R-:W-:Y:S04]  /*271a0*/  STL [R1+0x1b10], R56 ;  /* 0x001b103801007387 */ /* 0x000fe80000100800 */
[----:B------:R1:W-:Y:S04]  /*271b0*/  STL [R1+0x1b0c], R0 ;  /* 0x001b0c0001007387 */ /* 0x0003e80000100800 */
[----:B------:R-:W4:Y:S04]  /*271c0*/  LDL.LU.64 R150, [R1+0x4f0] ;  /* 0x0004f00001967983 */ /* 0x000f280000300a00 */
[----:B------:R-:W4:Y:S01]  /*271d0*/  LDL.LU.64 R144, [R1+0x4e0] ;  /* 0x0004e00001907983 */ /* 0x000f220000300a00 */
[----:B-1----:R-:W-:-:S05]  /*271e0*/  MOV R0, R57 ;  /* 0x0000003900007202 */ /* 0x002fca0000000f00 */
[----:B------:R1:W-:Y:S04]  /*271f0*/  STL [R1+0x1b04], R0 ;  /* 0x001b040001007387 */ /* 0x0003e80000100800 */
[----:B------:R1:W-:Y:S04]  /*27200*/  STL [R1+0x1b08], R58 ;  /* 0x001b083a01007387 */ /* 0x0003e80000100800 */
[----:B------:R-:W4:Y:S01]  /*27210*/  LDL.LU.64 R56, [R1+0x348] ;  /* 0x0003480001387983 */ /* 0x000f220000300a00 */
[----:B-1----:R-:W-:-:S03]  /*27220*/  IMAD.MOV.U32 R0, RZ, RZ, R59 ;  /* 0x000000ffff007224 */ /* 0x002fc600078e003b */
[----:B------:R-:W4:Y:S04]  /*27230*/  LDL.LU.64 R58, [R1+0x340] ;  /* 0x00034000013a7983 */ /* 0x000f280000300a00 */
[----:B------:R2:W-:Y:S02]  /*27240*/  STL [R1+0x1afc], R0 ;  /* 0x001afc0001007387 */ /* 0x0005e40000100800 */
[----:B--2---:R-:W-:Y:S02]  /*27250*/  IMAD.MOV.U32 R0, RZ, RZ, R163 ;  /* 0x000000ffff007224 */ /* 0x004fe400078e00a3 */
[----:B------:R-:W-:Y:S04]  /*27260*/  STL [R1+0x1b00], R162 ;  /* 0x001b00a201007387 */ /* 0x000fe80000100800 */
[----:B---3--:R-:W-:Y:S04]  /*27270*/  STL [R1+0x1af8], R156 ;  /* 0x001af89c01007387 */ /* 0x008fe80000100800 */
[----:B------:R1:W-:Y:S04]  /*27280*/  STL [R1+0x1af4], R0 ;  /* 0x001af40001007387 */ /* 0x0003e80000100800 */
[----:B------:R-:W-:Y:S01]  /*27290*/  STL [R1+0x1af0], R158 ;  /* 0x001af09e01007387 */ /* 0x000fe20000100800 */
[----:B-1----:R-:W-:-:S05]  /*272a0*/  MOV R0, R157 ;  /* 0x0000009d00007202 */ /* 0x002fca0000000f00 */
[----:B------:R1:W-:Y:S04]  /*272b0*/  STL [R1+0x1aec], R0 ;  /* 0x001aec0001007387 */ /* 0x0003e80000100800 */
[----:B------:R-:W-:Y:S01]  /*272c0*/  STL [R1+0x1ae8], R152 ;  /* 0x001ae89801007387 */ /* 0x000fe20000100800 */
[----:B-1----:R-:W-:-:S05]  /*272d0*/  IMAD.MOV.U32 R0, RZ, RZ, R159 ;  /* 0x000000ffff007224 */ /* 0x002fca00078e009f */
[----:B------:R1:W-:Y:S04]  /*272e0*/  STL [R1+0x1ae4], R0 ;  /* 0x001ae40001007387 */ /* 0x0003e80000100800 */
[----:B------:R-:W-:Y:S01]  /*272f0*/  STL [R1+0x1ae0], R148 ;  /* 0x001ae09401007387 */ /* 0x000fe20000100800 */
[----:B-1----:R-:W-:-:S05]  /*27300*/  IMAD.MOV.U32 R0, RZ, RZ, R153 ;  /* 0x000000ffff007224 */ /* 0x002fca00078e0099 */
[----:B------:R1:W-:Y:S04]  /*27310*/  STL [R1+0x1adc], R0 ;  /* 0x001adc0001007387 */ /* 0x0003e80000100800 */
[----:B----4-:R-:W-:Y:S01]  /*27320*/  STL [R1+0x1ad8], R146 ;  /* 0x001ad89201007387 */ /* 0x010fe20000100800 */
[----:B-1----:R-:W-:-:S05]  /*27330*/  MOV R0, R149 ;  /* 0x0000009500007202 */ /* 0x002fca0000000f00 */
[----:B------:R1:W-:Y:S04]  /*27340*/  STL [R1+0x1ad4], R0 ;  /* 0x001ad40001007387 */ /* 0x0003e80000100800 */
[----:B------:R-:W-:Y:S01]  /*27350*/  STL [R1+0x1ad0], R140 ;  /* 0x001ad08c01007387 */ /* 0x000fe20000100800 */
[----:B-1----:R-:W-:-:S05]  /*27360*/  IMAD.MOV.U32 R0, RZ, RZ, R147 ;  /* 0x000000ffff007224 */ /* 0x002fca00078e0093 */
[----:B------:R1:W-:Y:S04]  /*27370*/  STL [R1+0x1acc], R0 ;  /* 0x001acc0001007387 */ /* 0x0003e80000100800 */
[----:B------:R-:W2:Y:S04]  /*27380*/  LDL.LU.64 R148, [R1+0x4d8] ;  /* 0x0004d80001947983 */ /* 0x000ea80000300a00 */
[----:B------:R-:W3:Y:S01]  /*27390*/  LDL.LU.64 R146, [R1+0x4c8] ;  /* 0x0004c80001927983 */ /* 0x000ee20000300a00 */
[----:B-1----:R-:W-:-:S05]  /*273a0*/  IMAD.MOV.U32 R0, RZ, RZ, R141 ;  /* 0x000000ffff007224 */ /* 0x002fca00078e008d */
[----:B------:R1:W-:Y:S04]  /*273b0*/  STL [R1+0x1ac4], R0 ;  /* 0x001ac40001007387 */ /* 0x0003e80000100800 */
[----:B------:R4:W-:Y:S04]  /*273c0*/  STL [R1+0x1ac8], R142 ;  /* 0x001ac88e01007387 */ /* 0x0009e80000100800 */
[----:B------:R-:W3:Y:S01]  /*273d0*/  LDL.LU.64 R140, [R1+0x338] ;  /* 0x00033800018c7983 */ /* 0x000ee20000300a00 */
[----:B-1----:R-:W-:-:S03]  /*273e0*/  MOV R0, R143 ;  /* 0x0000008f00007202 */ /* 0x002fc60000000f00 */
[----:B----4-:R-:W4:Y:S04]  /*273f0*/  LDL.LU.64 R142, [R1+0x330] ;  /* 0x00033000018e7983 */ /* 0x010f280000300a00 */
[----:B------:R1:W-:Y:S04]  /*27400*/  STL [R1+0x1abc], R0 ;  /* 0x001abc0001007387 */ /* 0x0003e80000100800 */
[----:B------:R-:W-:Y:S01]  /*27410*/  STL [R1+0x1ac0], R154 ;  /* 0x001ac09a01007387 */ /* 0x000fe20000100800 */
[----:B-1----:R-:W-:-:S03]  /*27420*/  IMAD.MOV.U32 R0, RZ, RZ, R155 ;  /* 0x000000ffff007224 */ /* 0x002fc600078e009b */
[----:B-----5:R-:W-:Y:S04]  /*27430*/  STL [R1+0x1ab8], R230 ;  /* 0x001ab8e601007387 */ /* 0x020fe80000100800 */
[----:B------:R1:W-:Y:S04]  /*27440*/  STL [R1+0x1ab4], R0 ;  /* 0x001ab40001007387 */ /* 0x0003e80000100800 */
[----:B------:R-:W-:Y:S01]  /*27450*/  STL [R1+0x1aac], R231 ;  /* 0x001aace701007387 */ /* 0x000fe20000100800 */
[----:B-1----:R-:W-:-:S03]  /*27460*/  IMAD.MOV.U32 R0, RZ, RZ, R151 ;  /* 0x000000ffff007224 */ /* 0x002fc600078e0097 */
[----:B------:R-:W-:Y:S04]  /*27470*/  STL [R1+0x1ab0], R150 ;  /* 0x001ab09601007387 */ /* 0x000fe80000100800 */
[----:B------:R-:W-:Y:S04]  /*27480*/  STL [R1+0x1aa8], R144 ;  /* 0x001aa89001007387 */ /* 0x000fe80000100800 */
[----:B------:R1:W-:Y:S02]  /*27490*/  STL [R1+0x1aa4], R0 ;  /* 0x001aa40001007387 */ /* 0x0003e40000100800 */
[----:B-1----:R-:W-:-:S02]  /*274a0*/  MOV R0, R145 ;  /* 0x0000009100007202 */ /* 0x002fc40000000f00 */
[----:B------:R-:W-:Y:S04]  /*274b0*/  STL [R1+0x1aa0], R56 ;  /* 0x001aa03801007387 */ /* 0x000fe80000100800 */
[----:B------:R1:W-:Y:S04]  /*274c0*/  STL [R1+0x1a9c], R0 ;  /* 0x001a9c0001007387 */ /* 0x0003e80000100800 */
[----:B------:R-:W-:Y:S01]  /*274d0*/  STL [R1+0x1a98], R58 ;  /* 0x001a983a01007387 */ /* 0x000fe20000100800 */
[----:B-1----:R-:W-:-:S05]  /*274e0*/  IMAD.MOV.U32 R0, RZ, RZ, R57 ;  /* 0x000000ffff007224 */ /* 0x002fca00078e0039 */
[----:B------:R1:W-:Y:S04]  /*274f0*/  STL [R1+0x1a94], R0 ;  /* 0x001a940001007387 */ /* 0x0003e80000100800 */
[----:B------:R-:W-:Y:S01]  /*27500*/  STL [R1+0x1a90], R228 ;  /* 0x001a90e401007387 */ /* 0x000fe20000100800 */
[----:B-1----:R-:W-:-:S05]  /*27510*/  IMAD.MOV.U32 R0, RZ, RZ, R59 ;  /* 0x000000ffff007224 */ /* 0x002fca00078e003b */
[----:B------:R2:W-:Y:S04]  /*27520*/  STL [R1+0x1a8c], R0 ;  /* 0x001a8c0001007387 */ /* 0x0005e80000100800 */
[----:B------:R-:W4:Y:S04]  /*27530*/  LDL.LU.64 R150, [R1+0x4b8] ;  /* 0x0004b80001967983 */ /* 0x000f280000300a00 */
[----:B------:R-:W-:Y:S04]  /*27540*/  STL [R1+0x1a84], R229 ;  /* 0x001a84e501007387 */ /* 0x000fe80000100800 */
[----:B------:R-:W4:Y:S04]  /*27550*/  LDL.LU.64 R144, [R1+0x4b0] ;  /* 0x0004b00001907983 */ /* 0x000f280000300a00 */
[----:B------:R-:W-:Y:S04]  /*27560*/  STL [R1+0x1a88], R214 ;  /* 0x001a88d601007387 */ /* 0x000fe80000100800 */
[----:B------:R-:W4:Y:S04]  /*27570*/  LDL.LU.64 R56, [R1+0x328] ;  /* 0x0003280001387983 */ /* 0x000f280000300a00 */
[----:B------:R-:W-:Y:S04]  /*27580*/  STL [R1+0x1a7c], R215 ;  /* 0x001a7cd701007387 */ /* 0x000fe80000100800 */
[----:B------:R-:W4:Y:S04]  /*27590*/  LDL.LU.64 R58, [R1+0x320] ;  /* 0x00032000013a7983 */ /* 0x000f280000300a00 */
[----:B------:R-:W-:Y:S04]  /*275a0*/  STL [R1+0x1a80], R212 ;  /* 0x001a80d401007387 */ /* 0x000fe80000100800 */
[----:B------:R-:W-:Y:S04]  /*275b0*/  STL [R1+0x1a74], R213 ;  /* 0x001a74d501007387 */ /* 0x000fe80000100800 */
[----:B------:R-:W-:Y:S04]  /*275c0*/  STL [R1+0x1a78], R210 ;  /* 0x001a78d201007387 */ /* 0x000fe80000100800 */
[----:B------:R-:W-:Y:S01]  /*275d0*/  STL [R1+0x1a6c], R211 ;  /* 0x001a6cd301007387 */ /* 0x000fe20000100800 */
[----:B--2---:R-:W-:-:S03]  /*275e0*/  MOV R0, R149 ;  /* 0x0000009500007202 */ /* 0x004fc60000000f00 */
[----:B------:R-:W-:Y:S04]  /*275f0*/  STL [R1+0x1a70], R148 ;  /* 0x001a709401007387 */ /* 0x000fe80000100800 */
[----:B---3--:R-:W-:Y:S04]  /*27600*/  STL [R1+0x1a68], R146 ;  /* 0x001a689201007387 */ /* 0x008fe80000100800 */
[----:B------:R1:W-:Y:S02]  /*27610*/  STL [R1+0x1a64], R0 ;  /* 0x001a640001007387 */ /* 0x0003e40000100800 */
[----:B-1----:R-:W-:-:S02]  /*27620*/  IMAD.MOV.U32 R0, RZ, RZ, R147 ;  /* 0x000000ffff007224 */ /* 0x002fc400078e0093 */
[----:B------:R-:W-:Y:S04]  /*27630*/  STL [R1+0x1a60], R140 ;  /* 0x001a608c01007387 */ /* 0x000fe80000100800 */
[----:B------:R1:W-:Y:S04]  /*27640*/  STL [R1+0x1a5c], R0 ;  /* 0x001a5c0001007387 */ /* 0x0003e80000100800 */
[----:B----4-:R-:W-:Y:S01]  /*27650*/  STL [R1+0x1a58], R142 ;  /* 0x001a588e01007387 */ /* 0x010fe20000100800 */
[----:B-1----:R-:W-:-:S05]  /*27660*/  IMAD.MOV.U32 R0, RZ, RZ, R141 ;  /* 0x000000ffff007224 */ /* 0x002fca00078e008d */
[----:B------:R1:W-:Y:S04]  /*27670*/  STL [R1+0x1a54], R0 ;  /* 0x001a540001007387 */ /* 0x0003e80000100800 */
[----:B------:R-:W-:Y:S01]  /*27680*/  STL [R1+0x1a50], R208 ;  /* 0x001a50d001007387 */ /* 0x000fe20000100800 */
[----:B-1----:R-:W-:-:S05]  /*27690*/  MOV R0, R143 ;  /* 0x0000008f00007202 */ /* 0x002fca0000000f00 */
[----:B------:R1:W-:Y:S04]  /*276a0*/  STL [R1+0x1a4c], R0 ;  /* 0x001a4c0001007387 */ /* 0x0003e80000100800 */
[----:B------:R-:W2:Y:S04]  /*276b0*/  LDL.LU.64 R148, [R1+0x680] ;  /* 0x0006800001947983 */ /* 0x000ea80000300a00 */
[----:B------:R-:W-:Y:S04]  /*276c0*/  STL [R1+0x1a44], R209 ;  /* 0x001a44d101007387 */ /* 0x000fe80000100800 */
[----:B------:R-:W3:Y:S04]  /*276d0*/  LDL.LU.64 R146, [R1+0x688] ;  /* 0x0006880001927983 */ /* 0x000ee80000300a00 */
[----:B------:R-:W-:Y:S04]  /*276e0*/  STL [R1+0x1a48], R194 ;  /* 0x001a48c201007387 */ /* 0x000fe80000100800 */
[----:B------:R-:W3:Y:S04]  /*276f0*/  LDL.LU.64 R140, [R1+0x318] ;  /* 0x00031800018c7983 */ /* 0x000ee80000300a00 */
[----:B------:R-:W-:Y:S04]  /*27700*/  STL [R1+0x1a3c], R195 ;  /* 0x001a3cc301007387 */ /* 0x000fe80000100800 */
[----:B------:R-:W3:Y:S04]  /*27710*/  LDL.LU.64 R142, [R1+0x310] ;  /* 0x00031000018e7983 */ /* 0x000ee80000300a00 */
[----:B------:R-:W-:Y:S04]  /*27720*/  STL [R1+0x1a40], R192 ;  /* 0x001a40c001007387 */ /* 0x000fe80000100800 */
[----:B------:R-:W-:Y:S04]  /*27730*/  STL [R1+0x1a34], R193 ;  /* 0x001a34c101007387 */ /* 0x000fe80000100800 */
[----:B------:R-:W-:Y:S04]  /*27740*/  STL [R1+0x1a38], R190 ;  /* 0x001a38be01007387 */ /* 0x000fe80000100800 */
[----:B------:R-:W-:Y:S01]  /*27750*/  STL [R1+0x1a2c], R191 ;  /* 0x001a2cbf01007387 */ /* 0x000fe20000100800 */
[----:B-1----:R-:W-:-:S03]  /*27760*/  IMAD.MOV.U32 R0, RZ, RZ, R151 ;  /* 0x000000ffff007224 */ /* 0x002fc600078e0097 */
[----:B------:R-:W-:Y:S04]  /*27770*/  STL [R1+0x1a30], R150 ;  /* 0x001a309601007387 */ /* 0x000fe80000100800 */
[----:B------:R-:W-:Y:S04]  /*27780*/  STL [R1+0x1a28], R144 ;  /* 0x001a289001007387 */ /* 0x000fe80000100800 */
[----:B------:R1:W-:Y:S04]  /*27790*/  STL [R1+0x1a24], R0 ;  /* 0x001a240001007387 */ /* 0x0003e80000100800 */
[----:B------:R-:W-:Y:S01]  /*277a0*/  STL [R1+0x1a20], R56 ;  /* 0x001a203801007387 */ /* 0x000fe20000100800 */
[----:B-1----:R-:W-:-:S05]  /*277b0*/  IMAD.MOV.U32 R0, RZ, RZ, R145 ;  /* 0x000000ffff007224 */ /* 0x002fca00078e0091 */
[----:B------:R1:W-:Y:S04]  /*277c0*/  STL [R1+0x1a1c], R0 ;  /* 0x001a1c0001007387 */ /* 0x0003e80000100800 */
[----:B------:R-:W-:Y:S01]  /*277d0*/  STL [R1+0x1a18], R58 ;  /* 0x001a183a01007387 */ /* 0x000fe20000100800 */
[----:B-1----:R-:W-:-:S05]  /*277e0*/  MOV R0, R57 ;  /* 0x0000003900007202 */ /* 0x002fca0000000f00 */
        /* <DEDUP_REMOVED lines=15> */
[----:B--2---:R-:W-:-:S03]  /*278e0*/  IMAD.MOV.U32 R0, RZ, RZ, R149 ;  /* 0x000000ffff007224 */ /* 0x004fc600078e0095 */
        /* <DEDUP_REMOVED lines=23> */
[----:B----4-:R-:W-:-:S03]  /*27a60*/  MOV R0, R151 ;  /* 0x0000009700007202 */ /* 0x010fc60000000f00 */
[----:B------:R-:W-:Y:S04]  /*27a70*/  STL [R1+0x19a4], R150 ;  /* 0x0019a49601007387 */ /* 0x000fe80000100800 */
        /* <DEDUP_REMOVED lines=8> */
[----:B------:R-:W-:Y:S01]  /*27b00*/  STL [R1+0x1990], R172 ;  /* 0x001990ac01007387 */ /* 0x000fe20000100800 */
[----:B-1----:R-:W-:-:S05]  /*27b10*/  MOV R0, R59 ;  /* 0x0000003b00007202 */ /* 0x002fca0000000f00 */
        /* <DEDUP_REMOVED lines=36> */
[----:B----4-:R-:W-:-:S03]  /*27d60*/  IMAD.MOV.U32 R0, RZ, RZ, R151 ;  /* 0x000000ffff007224 */ /* 0x010fc600078e0097 */
[----:B------:R-:W-:Y:S04]  /*27d70*/  STL [R1+0x1924], R150 ;  /* 0x0019249601007387 */ /* 0x000fe80000100800 */
[----:B------:R-:W-:Y:S04]  /*27d80*/  STL [R1+0x192c], R144 ;  /* 0x00192c9001007387 */ /* 0x000fe80000100800 */
        /* <DEDUP_REMOVED lines=82> */
[----:B------:R-:W-:Y:S04]  /*282b0*/  STL [R1+0x1844], R93 ;  /* 0x0018445d01007387 */ /* 0x000fe80000100800 */
[----:B------:R-:W2:Y:S04]  /*282c0*/  LDL.LU.64 R146, [R1+0x810] ;  /* 0x0008100001927983 */ /* 0x000ea80000300a00 */
[----:B------:R-:W-:Y:S04]  /*282d0*/  STL [R1+0x1848], R90 ;  /* 0x0018485a01007387 */ /* 0x000fe80000100800 */
[----:B------:R-:W-:Y:S04]  /*282e0*/  STL [R1+0x183c], R91 ;  /* 0x00183c5b01007387 */ /* 0x000fe80000100800 */
[----:B------:R-:W-:Y:S04]  /*282f0*/  STL [R1+0x1840], R88 ;  /* 0x0018405801007387 */ /* 0x000fe80000100800 */
[----:B------:R-:W3:Y:S04]  /*28300*/  LDL.LU.64 R148, [R1+0x818] ;  /* 0x0008180001947983 */ /* 0x000ee80000300a00 */
[----:B------:R-:W-:Y:S04]  /*28310*/  STL [R1+0x1834], R89 ;  /* 0x0018345901007387 */ /* 0x000fe80000100800 */
[----:B------:R-:W3:Y:S04]  /*28320*/  LDL.LU.64 R140, [R1+0x740] ;  /* 0x00074000018c7983 */ /* 0x000ee80000300a00 */
[----:B------:R-:W-:Y:S04]  /*28330*/  STL [R1+0x1838], R86 ;  /* 0x0018385601007387 */ /* 0x000fe80000100800 */
[----:B------:R-:W3:Y:S04]  /*28340*/  LDL.LU.64 R142, [R1+0x748] ;  /* 0x00074800018e7983 */ /* 0x000ee80000300a00 */
[----:B------:R-:W-:Y:S04]  /*28350*/  STL [R1+0x180c], R87 ;  /* 0x00180c5701007387 */ /* 0x000fe80000100800 */
[----:B----4-:R4:W-:Y:S01]  /*28360*/  STL [R1+0x1814], R56 ;  /* 0x0018143801007387 */ /* 0x0109e20000100800 */
[----:B-1----:R-:W-:-:S03]  /*28370*/  MOV R0, R57 ;  /* 0x0000003900007202 */ /* 0x002fc60000000f00 */
[----:B----4-:R-:W4:Y:S04]  /*28380*/  LDL.LU.64 R56, [R1+0x100] ;  /* 0x0001000001387983 */ /* 0x010f280000300a00 */
[----:B------:R1:W-:Y:S04]  /*28390*/  STL [R1+0x1810], R0 ;  /* 0x0018100001007387 */ /* 0x0003e80000100800 */
[----:B------:R-:W-:Y:S01]  /*283a0*/  STL [R1+0x181c], R150 ;  /* 0x00181c9601007387 */ /* 0x000fe20000100800 */
[----:B-1----:R-:W-:-:S03]  /*283b0*/  IMAD.MOV.U32 R0, RZ, RZ, R151 ;  /* 0x000000ffff007224 */ /* 0x002fc600078e0097 */
        /* <DEDUP_REMOVED lines=8> */
[----:B------:R-:W-:Y:S04]  /*28440*/  STL [R1+0x1804], R85 ;  /* 0x0018045501007387 */ /* 0x000fe80000100800 */
[----:B------:R-:W-:Y:S04]  /*28450*/  STL [R1+0x1808], R82 ;  /* 0x0018085201007387 */ /* 0x000fe80000100800 */
[----:B------:R-:W4:Y:S04]  /*28460*/  LDL.LU.64 R58, [R1+0x840] ;  /* 0x00084000013a7983 */ /* 0x000f280000300a00 */
[----:B------:R-:W-:Y:S04]  /*28470*/  STL [R1+0x17fc], R83 ;  /* 0x0017fc5301007387 */ /* 0x000fe80000100800 */
[----:B------:R-:W-:Y:S04]  /*28480*/  STL [R1+0x1800], R80 ;  /* 0x0018005001007387 */ /* 0x000fe80000100800 */
[----:B------:R-:W4:Y:S04]  /*28490*/  LDL.LU.64 R152, [R1+0x848] ;  /* 0x0008480001987983 */ /* 0x000f280000300a00 */
[----:B------:R-:W-:Y:S04]  /*284a0*/  STL [R1+0x17f4], R81 ;  /* 0x0017f45101007387 */ /* 0x000fe80000100800 */
[----:B------:R-:W-:Y:S04]  /*284b0*/  STL [R1+0x17f8], R62 ;  /* 0x0017f83e01007387 */ /* 0x000fe80000100800 */
[----:B------:R-:W4:Y:S04]  /*284c0*/  LDL.LU.64 R154, [R1+0x770] ;  /* 0x00077000019a7983 */ /* 0x000f280000300a00 */
[----:B------:R-:W-:Y:S04]  /*284d0*/  STL [R1+0x17cc], R63 ;  /* 0x0017cc3f01007387 */ /* 0x000fe80000100800 */
[----:B------:R-:W4:Y:S04]  /*284e0*/  LDL.LU.64 R150, [R1+0x778] ;  /* 0x0007780001967983 */ /* 0x000f280000300a00 */
[----:B--2---:R2:W-:Y:S04]  /*284f0*/  STL [R1+0x17d4], R146 ;  /* 0x0017d49201007387 */ /* 0x0045e80000100800 */
[----:B------:R-:W4:Y:S01]  /*28500*/  LDL.LU.64 R144, [R1+0x690] ;  /* 0x0006900001907983 */ /* 0x000f220000300a00 */
[----:B-1----:R-:W-:-:S03]  /*28510*/  IMAD.MOV.U32 R0, RZ, RZ, R147 ;  /* 0x000000ffff007224 */ /* 0x002fc600078e0093 */
[----:B--2---:R-:W2:Y:S04]  /*28520*/  LDL.LU.64 R146, [R1+0x698] ;  /* 0x0006980001927983 */ /* 0x004ea80000300a00 */
[----:B------:R1:W-:Y:S04]  /*28530*/  STL [R1+0x17d0], R0 ;  /* 0x0017d00001007387 */ /* 0x0003e80000100800 */
[----:B---3--:R-:W-:Y:S01]  /*28540*/  STL [R1+0x17dc], R148 ;  /* 0x0017dc9401007387 */ /* 0x008fe20000100800 */
[----:B-1----:R-:W-:-:S03]  /*28550*/  IMAD.MOV.U32 R0, RZ, RZ, R149 ;  /* 0x000000ffff007224 */ /* 0x002fc600078e0095 */
        /* <DEDUP_REMOVED lines=8> */
[----:B------:R-:W-:Y:S04]  /*285e0*/  STL [R1+0x17bc], R61 ;  /* 0x0017bc3d01007387 */ /* 0x000fe80000100800 */
[----:B----4-:R3:W-:Y:S04]  /*285f0*/  STL [R1+0x17c4], R56 ;  /* 0x0017c43801007387 */ /* 0x0107e80000100800 */
[----:B------:R-:W4:Y:S01]  /*28600*/  LDL.LU.64 R140, [R1+0x870] ;  /* 0x00087000018c7983 */ /* 0x000f220000300a00 */
[----:B-1----:R-:W-:-:S03]  /*28610*/  IMAD.MOV.U32 R0, RZ, RZ, R57 ;  /* 0x000000ffff007224 */ /* 0x002fc600078e0039 */
[----:B------:R-:W-:Y:S04]  /*28620*/  STL [R1+0x17c8], R50 ;  /* 0x0017c83201007387 */ /* 0x000fe80000100800 */
[----:B------:R1:W-:Y:S04]  /*28630*/  STL [R1+0x17c0], R0 ;  /* 0x0017c00001007387 */ /* 0x0003e80000100800 */
[----:B------:R-:W-:Y:S04]  /*28640*/  STL [R1+0x17b4], R51 ;  /* 0x0017b43301007387 */ /* 0x000fe80000100800 */
[----:B------:R-:W4:Y:S04]  /*28650*/  LDL.LU.64 R158, [R1+0x878] ;  /* 0x00087800019e7983 */ /* 0x000f280000300a00 */
[----:B------:R-:W-:Y:S04]  /*28660*/  STL [R1+0x17b8], R48 ;  /* 0x0017b83001007387 */ /* 0x000fe80000100800 */
[----:B------:R-:W4:Y:S04]  /*28670*/  LDL.LU.64 R148, [R1+0x7a0] ;  /* 0x0007a00001947983 */ /* 0x000f280000300a00 */
[----:B------:R-:W-:Y:S04]  /*28680*/  STL [R1+0x177c], R49 ;  /* 0x00177c3101007387 */ /* 0x000fe80000100800 */
[----:B------:R-:W4:Y:S04]  /*28690*/  LDL.LU.64 R142, [R1+0x7a8] ;  /* 0x0007a800018e7983 */ /* 0x000f280000300a00 */
[----:B------:R1:W-:Y:S04]  /*286a0*/  STL [R1+0x1784], R58 ;  /* 0x0017843a01007387 */ /* 0x0003e80000100800 */
[----:B---3--:R-:W3:Y:S01]  /*286b0*/  LDL.LU.64 R56, [R1+0x6c0] ;  /* 0x0006c00001387983 */ /* 0x008ee20000300a00 */
[----:B-1----:R-:W-:-:S03]  /*286c0*/  MOV R0, R59 ;  /* 0x0000003b00007202 */ /* 0x002fc60000000f00 */
[----:B------:R-:W-:Y:S04]  /*286d0*/  STL [R1+0x178c], R152 ;  /* 0x00178c9801007387 */ /* 0x000fe80000100800 */
[----:B------:R1:W-:Y:S04]  /*286e0*/  STL [R1+0x1780], R0 ;  /* 0x0017800001007387 */ /* 0x0003e80000100800 */
[----:B------:R-:W3:Y:S01]  /*286f0*/  LDL.LU.64 R58, [R1+0x6c8] ;  /* 0x0006c800013a7983 */ /* 0x000ee20000300a00 */
[----:B-1----:R-:W-:-:S03]  /*28700*/  IMAD.MOV.U32 R0, RZ, RZ, R153 ;  /* 0x000000ffff007224 */ /* 0x002fc600078e0099 */
[----:B------:R-:W-:Y:S04]  /*28710*/  STL [R1+0x1794], R154 ;  /* 0x0017949a01007387 */ /* 0x000fe80000100800 */
[----:B------:R1:W-:Y:S04]  /*28720*/  STL [R1+0x1788], R0 ;  /* 0x0017880001007387 */ /* 0x0003e80000100800 */
[----:B------:R-:W-:Y:S01]  /*28730*/  STL [R1+0x179c], R150 ;  /* 0x00179c9601007387 */ /* 0x000fe20000100800 */
[----:B-1----:R-:W-:-:S05]  /*28740*/  IMAD.MOV.U32 R0, RZ, RZ, R155 ;  /* 0x000000ffff007224 */ /* 0x002fca00078e009b */
[----:B------:R1:W-:Y:S02]  /*28750*/  STL [R1+0x1790], R0 ;  /* 0x0017900001007387 */ /* 0x0003e40000100800 */
[----:B-1----:R-:W-:Y:S02]  /*28760*/  MOV R0, R151 ;  /* 0x0000009700007202 */ /* 0x002fe40000000f00 */
[----:B------:R-:W-:Y:S04]  /*28770*/  STL [R1+0x17a4], R144 ;  /* 0x0017a49001007387 */ /* 0x000fe80000100800 */
[----:B------:R1:W-:Y:S04]  /*28780*/  STL [R1+0x1798], R0 ;  /* 0x0017980001007387 */ /* 0x0003e80000100800 */
[----:B--2---:R-:W-:Y:S01]  /*28790*/  STL [R1+0x17ac], R146 ;  /* 0x0017ac9201007387 */ /* 0x004fe20000100800 */
[----:B-1----:R-:W-:-:S05]  /*287a0*/  IMAD.MOV.U32 R0, RZ, RZ, R145 ;  /* 0x000000ffff007224 */ /* 0x002fca00078e0091 */
[----:B------:R1:W-:Y:S04]  /*287b0*/  STL [R1+0x17a0], R0 ;  /* 0x0017a00001007387 */ /* 0x0003e80000100800 */
[----:B------:R-:W2:Y:S01]  /*287c0*/  LDL.LU.64 R150, [R1+0x8a0] ;  /* 0x0008a00001967983 */ /* 0x000ea20000300a00 */
[----:B-1----:R-:W-:-:S03]  /*287d0*/  IMAD.MOV.U32 R0, RZ, RZ, R147 ;  /* 0x000000ffff007224 */ /* 0x002fc600078e0093 */
[----:B------:R-:W-:Y:S04]  /*287e0*/  STL [R1+0x17b0], R46 ;  /* 0x0017b02e01007387 */ /* 0x000fe80000100800 */
[----:B------:R1:W-:Y:S04]  /*287f0*/  STL [R1+0x17a8], R0 ;  /* 0x0017a80001007387 */ /* 0x0003e80000100800 */
[----:B------:R-:W2:Y:S04]  /*28800*/  LDL.LU.64 R144, [R1+0x8a8] ;  /* 0x0008a80001907983 */ /* 0x000ea80000300a00 */
[----:B------:R-:W-:Y:S04]  /*28810*/  STL [R1+0x1774], R47 ;  /* 0x0017742f01007387 */ /* 0x000fe80000100800 */
[----:B------:R-:W-:Y:S04]  /*28820*/  STL [R1+0x1778], R44 ;  /* 0x0017782c01007387 */ /* 0x000fe80000100800 */
[----:B------:R-:W2:Y:S04]  /*28830*/  LDL.LU.64 R152, [R1+0x7d0] ;  /* 0x0007d00001987983 */ /* 0x000ea80000300a00 */
[----:B------:R-:W-:Y:S04]  /*28840*/  STL [R1+0x173c], R45 ;  /* 0x00173c2d01007387 */ /* 0x000fe80000100800 */
[----:B------:R-:W2:Y:S04]  /*28850*/  LDL.LU.64 R154, [R1+0x7d8] ;  /* 0x0007d800019a7983 */ /* 0x000ea80000300a00 */
[----:B----4-:R4:W-:Y:S04]  /*28860*/  STL [R1+0x1744], R140 ;  /* 0x0017448c01007387 */ /* 0x0109e80000100800 */
[----:B------:R-:W2:Y:S01]  /*28870*/  LDL.LU.64 R146, [R1+0x6f8] ;  /* 0x0006f80001927983 */ /* 0x000ea20000300a00 */
        /* <DEDUP_REMOVED lines=9> */
[----:B------:R1:W-:Y:S02]  /*28910*/  STL [R1+0x1750], R0 ;  /* 0x0017500001007387 */ /* 0x0003e40000100800 */
[----:B-1----:R-:W-:Y:S02]  /*28920*/  MOV R0, R143 ;  /* 0x0000008f00007202 */ /* 0x002fe40000000f00 */
[----:B---3--:R-:W-:Y:S04]  /*28930*/  STL [R1+0x1764], R56 ;  /* 0x0017643801007387 */ /* 0x008fe80000100800 */
[----:B------:R1:W-:Y:S02]  /*28940*/  STL [R1+0x1758], R0 ;  /* 0x0017580001007387 */ /* 0x0003e40000100800 */
[----:B-1----:R-:W-:-:S02]  /*28950*/  IMAD.MOV.U32 R0, RZ, RZ, R57 ;  /* 0x000000ffff007224 */ /* 0x002fc400078e0039 */
[----:B------:R-:W3:Y:S04]  /*28960*/  LDL.LU.64 R56, [R1+0x8d0] ;  /* 0x0008d00001387983 */ /* 0x000ee80000300a00 */
[----:B------:R1:W-:Y:S04]  /*28970*/  STL [R1+0x1760], R0 ;  /* 0x0017600001007387 */ /* 0x0003e80000100800 */
[----:B------:R1:W-:Y:S04]  /*28980*/  STL [R1+0x176c], R58 ;  /* 0x00176c3a01007387 */ /* 0x0003e80000100800 */
[----:B------:R-:W3:Y:S01]  /*28990*/  LDL.LU.64 R142, [R1+0x8d8] ;  /* 0x0008d800018e7983 */ /* 0x000ee20000300a00 */
[----:B-1----:R-:W-:-:S05]  /*289a0*/  IMAD.MOV.U32 R0, RZ, RZ, R59 ;  /* 0x000000ffff007224 */ /* 0x002fca00078e003b */
[----:B------:R1:W-:Y:S04]  /*289b0*/  STL [R1+0x1768], R0 ;  /* 0x0017680001007387 */ /* 0x0003e80000100800 */
[----:B------:R-:W-:Y:S04]  /*289c0*/  STL [R1+0x1770], R18 ;  /* 0x0017701201007387 */ /* 0x000fe80000100800 */
[----:B------:R-:W-:Y:S04]  /*289d0*/  STL [R1+0x1734], R19 ;  /* 0x0017341301007387 */ /* 0x000fe80000100800 */
[----:B------:R-:W3:Y:S04]  /*289e0*/  LDL.LU.64 R148, [R1+0x800] ;  /* 0x0008000001947983 */ /* 0x000ee80000300a00 */
[----:B------:R-:W-:Y:S04]  /*289f0*/  STL [R1+0x1738], R16 ;  /* 0x0017381001007387 */ /* 0x000fe80000100800 */
[----:B------:R-:W-:Y:S04]  /*28a00*/  STL [R1+0x16fc], R17 ;  /* 0x0016fc1101007387 */ /* 0x000fe80000100800 */
[----:B------:R-:W3:Y:S04]  /*28a10*/  LDL.LU.64 R58, [R1+0x808] ;  /* 0x00080800013a7983 */ /* 0x000ee80000300a00 */
[----:B--2---:R2:W-:Y:S01]  /*28a20*/  STL [R1+0x1704], R150 ;  /* 0x0017049601007387 */ /* 0x0045e20000100800 */
[----:B-1----:R-:W-:-:S03]  /*28a30*/  MOV R0, R151 ;  /* 0x0000009700007202 */ /* 0x002fc60000000f00 */
[----:B--2---:R-:W2:Y:S04]  /*28a40*/  LDL.LU.64 R150, [R1+0x730] ;  /* 0x0007300001967983 */ /* 0x004ea80000300a00 */
[----:B------:R1:W-:Y:S04]  /*28a50*/  STL [R1+0x1700], R0 ;  /* 0x0017000001007387 */ /* 0x0003e80000100800 */
[----:B------:R1:W-:Y:S02]  /*28a60*/  STL [R1+0x170c], R144 ;  /* 0x00170c9001007387 */ /* 0x0003e40000100800 */
[----:B-1----:R-:W-:-:S02]  /*28a70*/  IMAD.MOV.U32 R0, RZ, RZ, R145 ;  /* 0x000000ffff007224 */ /* 0x002fc400078e0091 */
[----:B------:R-:W2:Y:S04]  /*28a80*/  LDL.LU.64 R144, [R1+0x738] ;  /* 0x0007380001907983 */ /* 0x000ea80000300a00 */
[----:B------:R1:W-:Y:S04]  /*28a90*/  STL [R1+0x1708], R0 ;  /* 0x0017080001007387 */ /* 0x0003e80000100800 */
[----:B------:R-:W-:Y:S01]  /*28aa0*/  STL [R1+0x1714], R152 ;  /* 0x0017149801007387 */ /* 0x000fe20000100800 */
[----:B-1----:R-:W-:-:S03]  /*28ab0*/  IMAD.MOV.U32 R0, RZ, RZ, R153 ;  /* 0x000000ffff007224 */ /* 0x002fc600078e0099 */
[----:B------:R-:W-:Y:S04]  /*28ac0*/  STL [R1+0x171c], R154 ;  /* 0x00171c9a01007387 */ /* 0x000fe80000100800 */
[----:B------:R1:W-:Y:S02]  /*28ad0*/  STL [R1+0x1710], R0 ;  /* 0x0017100001007387 */ /* 0x0003e40000100800 */
[----:B-1----:R-:W-:Y:S02]  /*28ae0*/  MOV R0, R155 ;  /* 0x0000009b00007202 */ /* 0x002fe40000000f00 */
[----:B------:R-:W-:Y:S04]  /*28af0*/  STL [R1+0x1724], R146 ;  /* 0x0017249201007387 */ /* 0x000fe80000100800 */
[----:B------:R1:W-:Y:S04]  /*28b00*/  STL [R1+0x1718], R0 ;  /* 0x0017180001007387 */ /* 0x0003e80000100800 */
[----:B----4-:R-:W-:Y:S01]  /*28b10*/  STL [R1+0x172c], R140 ;  /* 0x00172c8c01007387 */ /* 0x010fe20000100800 */
[----:B-1----:R-:W-:-:S05]  /*28b20*/  IMAD.MOV.U32 R0, RZ, RZ, R147 ;  /* 0x000000ffff007224 */ /* 0x002fca00078e0093 */
[----:B------:R1:W-:Y:S04]  /*28b30*/  STL [R1+0x1720], R0 ;  /* 0x0017200001007387 */ /* 0x0003e80000100800 */
[----:B------:R-:W4:Y:S01]  /*28b40*/  LDL.LU.64 R152, [R1+0x8f0] ;  /* 0x0008f00001987983 */ /* 0x000f220000300a00 */
[----:B-1----:R-:W-:-:S05]  /*28b50*/  IMAD.MOV.U32 R0, RZ, RZ, R141 ;  /* 0x000000ffff007224 */ /* 0x002fca00078e008d */
[----:B------:R1:W-:Y:S04]  /*28b60*/  STL [R1+0x1728], R0 ;  /* 0x0017280001007387 */ /* 0x0003e80000100800 */
[----:B------:R-:W-:Y:S04]  /*28b70*/  STL [R1+0x1730], R14 ;  /* 0x0017300e01007387 */ /* 0x000fe80000100800 */
[----:B------:R-:W-:Y:S04]  /*28b80*/  STL [R1+0x16f4], R15 ;  /* 0x0016f40f01007387 */ /* 0x000fe80000100800 */
[----:B------:R-:W4:Y:S04]  /*28b90*/  LDL.LU.64 R146, [R1+0x8f8] ;  /* 0x0008f80001927983 */ /* 0x000f280000300a00 */
[----:B------:R-:W-:Y:S04]  /*28ba0*/  STL [R1+0x16f8], R12 ;  /* 0x0016f80c01007387 */ /* 0x000fe80000100800 */
[----:B------:R-:W-:Y:S04]  /*28bb0*/  STL [R1+0x16bc], R13 ;  /* 0x0016bc0d01007387 */ /* 0x000fe80000100800 */
[----:B------:R-:W4:Y:S04]  /*28bc0*/  LDL.LU.64 R140, [R1+0x830] ;  /* 0x00083000018c7983 */ /* 0x000f280000300a00 */
[----:B---3--:R3:W-:Y:S01]  /*28bd0*/  STL [R1+0x16c4], R56 ;  /* 0x0016c43801007387 */ /* 0x0087e20000100800 */
[----:B-1----:R-:W-:-:S03]  /*28be0*/  MOV R0, R57 ;  /* 0x0000003900007202 */ /* 0x002fc60000000f00 */
[----:B---3--:R-:W4:Y:S04]  /*28bf0*/  LDL.LU.64 R56, [R1+0x838] ;  /* 0x0008380001387983 */ /* 0x008f280000300a00 */
[----:B------:R1:W-:Y:S04]  /*28c00*/  STL [R1+0x16c0], R0 ;  /* 0x0016c00001007387 */ /* 0x0003e80000100800 */
[----:B------:R1:W-:Y:S02]  /*28c10*/  STL [R1+0x16cc], R142 ;  /* 0x0016cc8e01007387 */ /* 0x0003e40000100800 */
[----:B-1----:R-:W-:-:S02]  /*28c20*/  IMAD.MOV.U32 R0, RZ, RZ, R143 ;  /* 0x000000ffff007224 */ /* 0x002fc400078e008f */
[----:B------:R-:W4:Y:S04]  /*28c30*/  LDL.LU.64 R142, [R1+0x760] ;  /* 0x00076000018e7983 */ /* 0x000f280000300a00 */
[----:B------:R1:W-:Y:S04]  /*28c40*/  STL [R1+0x16c8], R0 ;  /* 0x0016c80001007387 */ /* 0x0003e80000100800 */
[----:B------:R-:W-:Y:S04]  /*28c50*/  STL [R1+0x16d4], R148 ;  /* 0x0016d49401007387 */ /* 0x000fe80000100800 */
[----:B------:R-:W4:Y:S01]  /*28c60*/  LDL.LU.64 R154, [R1+0x768] ;  /* 0x00076800019a7983 */ /* 0x000f220000300a00 */
[----:B-1----:R-:W-:-:S05]  /*28c70*/  IMAD.MOV.U32 R0, RZ, RZ, R149 ;  /* 0x000000ffff007224 */ /* 0x002fca00078e0095 */
[----:B------:R1:W-:Y:S04]  /*28c80*/  STL [R1+0x16d0], R0 ;  /* 0x0016d00001007387 */ /* 0x0003e80000100800 */
[----:B------:R1:W-:Y:S02]  /*28c90*/  STL [R1+0x16dc], R58 ;  /* 0x0016dc3a01007387 */ /* 0x0003e40000100800 */
[----:B-1----:R-:W-:Y:S02]  /*28ca0*/  MOV R0, R59 ;  /* 0x0000003b00007202 */ /* 0x002fe40000000f00 */
[----:B------:R-:W4:Y:S04]  /*28cb0*/  LDL.LU.64 R58, [R1+0x398] ;  /* 0x00039800013a7983 */ /* 0x000f280000300a00 */
[----:B------:R1:W-:Y:S04]  /*28cc0*/  STL [R1+0x16d8], R0 ;  /* 0x0016d80001007387 */ /* 0x0003e80000100800 */
[----:B--2---:R2:W-:Y:S01]  /*28cd0*/  STL [R1+0x16e4], R150 ;  /* 0x0016e49601007387 */ /* 0x0045e20000100800 */
[----:B-1----:R-:W-:-:S03]  /*28ce0*/  IMAD.MOV.U32 R0, RZ, RZ, R151 ;  /* 0x000000ffff007224 */ /* 0x002fc600078e0097 */
[----:B------:R-:W3:Y:S04]  /*28cf0*/  LDL.LU.64 R148, [R1+0x3b0] ;  /* 0x0003b00001947983 */ /* 0x000ee80000300a00 */
[----:B------:R1:W-:Y:S04]  /*28d00*/  STL [R1+0x16e0], R0 ;  /* 0x0016e00001007387 */ /* 0x0003e80000100800 */
[----:B------:R1:W-:Y:S04]  /*28d10*/  STL [R1+0x16ec], R144 ;  /* 0x0016ec9001007387 */ /* 0x0003e80000100800 */
[----:B--2---:R-:W2:Y:S01]  /*28d20*/  LDL.LU.64 R150, [R1+0x910] ;  /* 0x0009100001967983 */ /* 0x004ea20000300a00 */
[----:B-1----:R-:W-:-:S05]  /*28d30*/  IMAD.MOV.U32 R0, RZ, RZ, R145 ;  /* 0x000000ffff007224 */ /* 0x002fca00078e0091 */
[----:B------:R1:W-:Y:S04]  /*28d40*/  STL [R1+0x16e8], R0 ;  /* 0x0016e80001007387 */ /* 0x0003e80000100800 */
[----:B------:R-:W-:Y:S04]  /*28d50*/  STL [R1+0x16f0], R6 ;  /* 0x0016f00601007387 */ /* 0x000fe80000100800 */
[----:B------:R-:W-:Y:S04]  /*28d60*/  STL [R1+0x16b4], R7 ;  /* 0x0016b40701007387 */ /* 0x000fe80000100800 */
[----:B------:R-:W2:Y:S04]  /*28d70*/  LDL.LU.64 R144, [R1+0x918] ;  /* 0x0009180001907983 */ /* 0x000ea80000300a00 */
[----:B------:R-:W-:Y:S04]  /*28d80*/  STL [R1+0x16b8], R4 ;  /* 0x0016b80401007387 */ /* 0x000fe80000100800 */
[----:B------:R-:W-:Y:S04]  /*28d90*/  STL [R1+0x580], R5 ;  /* 0x0005800501007387 */ /* 0x000fe80000100800 */
[----:B------:R-:W2:Y:S04]  /*28da0*/  LDL.LU.64 R158, [R1+0x860] ;  /* 0x00086000019e7983 */ /* 0x000ea80000300a00 */
        /* <DEDUP_REMOVED lines=28> */
[----:B---3--:R3:W-:Y:S01]  /*28f70*/  STL [R1+0x5c0], R148 ;  /* 0x0005c09401007387 */ /* 0x0087e20000100800 */
[----:B-1----:R-:W-:-:S03]  /*28f80*/  IMAD.MOV.U32 R0, RZ, RZ, R149 ;  /* 0x000000ffff007224 */ /* 0x002fc600078e0095 */
[----:B---3--:R-:W3:Y:S04]  /*28f90*/  LDL.LU.64 R148, [R1+0x890] ;  /* 0x0008900001947983 */ /* 0x008ee80000300a00 */
[----:B------:R1:W-:Y:S04]  /*28fa0*/  STL [R1+0x5bc], R0 ;  /* 0x0005bc0001007387 */ /* 0x0003e80000100800 */
[----:B--2---:R2:W-:Y:S01]  /*28fb0*/  STL [R1+0x5c8], R150 ;  /* 0x0005c89601007387 */ /* 0x0045e20000100800 */
[----:B-1----:R-:W-:-:S03]  /*28fc0*/  IMAD.MOV.U32 R0, RZ, RZ, R151 ;  /* 0x000000ffff007224 */ /* 0x002fc600078e0097 */
[----:B--2---:R-:W2:Y:S04]  /*28fd0*/  LDL.LU.64 R150, [R1+0x898] ;  /* 0x0008980001967983 */ /* 0x004ea80000300a00 */
[----:B------:R1:W-:Y:S04]  /*28fe0*/  STL [R1+0x5c4], R0 ;  /* 0x0005c40001007387 */ /* 0x0003e80000100800 */
[----:B------:R1:W-:Y:S02]  /*28ff0*/  STL [R1+0x5d0], R144 ;  /* 0x0005d09001007387 */ /* 0x0003e40000100800 */
[----:B-1----:R-:W-:-:S02]  /*29000*/  MOV R0, R145 ;  /* 0x0000009100007202 */ /* 0x002fc40000000f00 */
[----:B------:R-:W2:Y:S04]  /*29010*/  LDL.LU.64 R144, [R1+0x7c0] ;  /* 0x0007c00001907983 */ /* 0x000ea80000300a00 */
[----:B------:R1:W-:Y:S04]  /*29020*/  STL [R1+0x5cc], R0 ;  /* 0x0005cc0001007387 */ /* 0x0003e80000100800 */
[----:B------:R1:W-:Y:S02]  /*29030*/  STL [R1+0x5d8], R158 ;  /* 0x0005d89e01007387 */ /* 0x0003e40000100800 */
[----:B-1----:R-:W-:-:S02]  /*29040*/  IMAD.MOV.U32 R0, RZ, RZ, R159 ;  /* 0x000000ffff007224 */ /* 0x002fc400078e009f */
[----:B------:R-:W2:Y:S04]  /*29050*/  LDL.LU.64 R158, [R1+0x7c8] ;  /* 0x0007c800019e7983 */ /* 0x000ea80000300a00 */
        /* <DEDUP_REMOVED lines=29> */
[----:B---3--:R3:W-:Y:S01]  /*29230*/  STL [R1+0x618], R148 ;  /* 0x0006189401007387 */ /* 0x0087e20000100800 */
[----:B-1----:R-:W-:-:S03]  /*29240*/  MOV R0, R149 ;  /* 0x0000009500007202 */ /* 0x002fc60000000f00 */
[----:B---3--:R-:W3:Y:S04]  /*29250*/  LDL.LU.64 R148, [R1+0x7f8] ;  /* 0x0007f80001947983 */ /* 0x008ee80000300a00 */
[----:B------:R1:W-:Y:S04]  /*29260*/  STL [R1+0x614], R0 ;  /* 0x0006140001007387 */ /* 0x0003e80000100800 */
[----:B--2---:R2:W-:Y:S01]  /*29270*/  STL [R1+0x620], R150 ;  /* 0x0006209601007387 */ /* 0x0045e20000100800 */
[----:B-1----:R-:W-:-:S03]  /*29280*/  IMAD.MOV.U32 R0, RZ, RZ, R151 ;  /* 0x000000ffff007224 */ /* 0x002fc600078e0097 */
[----:B--2---:R-:W2:Y:S04]  /*29290*/  LDL.LU.64 R150, [R1+0x400] ;  /* 0x0004000001967983 */ /* 0x004ea80000300a00 */
[----:B------:R1:W-:Y:S04]  /*292a0*/  STL [R1+0x61c], R0 ;  /* 0x00061c0001007387 */ /* 0x0003e80000100800 */
[----:B------:R1:W-:Y:S02]  /*292b0*/  STL [R1+0x628], R144 ;  /* 0x0006289001007387 */ /* 0x0003e40000100800 */
[----:B-1----:R-:W-:-:S02]  /*292c0*/  IMAD.MOV.U32 R0, RZ, RZ, R145 ;  /* 0x000000ffff007224 */ /* 0x002fc400078e0091 */
[----:B------:R-:W2:Y:S04]  /*292d0*/  LDL.LU.64 R144, [R1+0x408] ;  /* 0x0004080001907983 */ /* 0x000ea80000300a00 */
[----:B------:R1:W-:Y:S04]  /*292e0*/  STL [R1+0x624], R0 ;  /* 0x0006240001007387 */ /* 0x0003e80000100800 */
[----:B------:R1:W-:Y:S02]  /*292f0*/  STL [R1+0x630], R158 ;  /* 0x0006309e01007387 */ /* 0x0003e40000100800 */
[----:B-1----:R-:W-:-:S02]  /*29300*/  MOV R0, R159 ;  /* 0x0000009f00007202 */ /* 0x002fc40000000f00 */
[----:B------:R-:W2:Y:S04]  /*29310*/  LDL.LU.64 R158, [R1+0x960] ;  /* 0x00096000019e7983 */ /* 0x000ea80000300a00 */
        /* <DEDUP_REMOVED lines=29> */
[----:B---3--:R3:W-:Y:S01]  /*294f0*/  STL [R1+0x670], R148 ;  /* 0x0006709401007387 */ /* 0x0087e20000100800 */
[----:B-1----:R-:W-:-:S03]  /*29500*/  IMAD.MOV.U32 R0, RZ, RZ, R149 ;  /* 0x000000ffff007224 */ /* 0x002fc600078e0095 */
[----:B---3--:R-:W3:Y:S04]  /*29510*/  LDL.LU.64 R148, [R1+0x970] ;  /* 0x0009700001947983 */ /* 0x008ee80000300a00 */
[----:B------:R1:W-:Y:S04]  /*29520*/  STL [R1+0x66c], R0 ;  /* 0x00066c0001007387 */ /* 0x0003e80000100800 */
        /* <DEDUP_REMOVED lines=8> */
[----:B------:R1:W-:Y:S02]  /*295b0*/  STL [R1+0x688], R158 ;  /* 0x0006889e01007387 */ /* 0x0003e40000100800 */
[----:B-1----:R-:W-:-:S02]  /*295c0*/  IMAD.MOV.U32 R0, RZ, RZ, R159 ;  /* 0x000000ffff007224 */ /* 0x002fc400078e009f */
[----:B------:R-:W2:Y:S04]  /*295d0*/  LDL.LU.64 R158, [R1+0x908] ;  /* 0x00090800019e7983 */ /* 0x000ea80000300a00 */
        /* <DEDUP_REMOVED lines=1805> */
[----:B----4-:R-:W-:Y:S04]  /*306b0*/  STL [R1+0x14a8], R152 ;  /* 0x0014a89801007387 */ /* 0x010fe80000100800 */
[----:B------:R-:W4:Y:S01]  /*306c0*/  LDL.LU.64 R156, [R1+0x1690] ;  /* 0x00169000019c7983 */ /* 0x000f220000300a00 */
[----:B-1----:R-:W-:-:S05]  /*306d0*/  IMAD.MOV.U32 R0, RZ, RZ, R153 ;  /* 0x000000ffff007224 */ /* 0x002fca00078e0099 */
[----:B------:R1:W-:Y:S04]  /*306e0*/  STL [R1+0x14a4], R0 ;  /* 0x0014a40001007387 */ /* 0x0003e80000100800 */
[----:B------:R1:W-:Y:S02]  /*306f0*/  STL [R1+0x14b0], R146 ;  /* 0x0014b09201007387 */ /* 0x0003e40000100800 */
[----:B-1----:R-:W-:Y:S02]  /*30700*/  IMAD.MOV.U32 R0, RZ, RZ, R147 ;  /* 0x000000ffff007224 */ /* 0x002fe400078e0093 */
        /* <DEDUP_REMOVED lines=12> */
[----:B------:R-:W4:Y:S04]  /*307d0*/  LDL.64 R142, [R1+0x1cb0] ;  /* 0x001cb000018e7983 */ /* 0x000f280000100a00 */
[----:B------:R1:W-:Y:S04]  /*307e0*/  STL [R1+0x14c4], R0 ;  /* 0x0014c40001007387 */ /* 0x0003e80000100800 */
[----:B------:R-:W-:Y:S04]  /*307f0*/  STL [R1+0x14d0], R154 ;  /* 0x0014d09a01007387 */ /* 0x000fe80000100800 */
[----:B------:R-:W4:Y:S01]  /*30800*/  LDL.64 R152, [R1+0x1cb8] ;  /* 0x001cb80001987983 */ /* 0x000f220000100a00 */
[----:B-1----:R-:W-:-:S05]  /*30810*/  MOV R0, R155 ;  /* 0x0000009b00007202 */ /* 0x002fca0000000f00 */
[----:B------:R1:W-:Y:S02]  /*30820*/  STL [R1+0x14cc], R0 ;  /* 0x0014cc0001007387 */ /* 0x0003e40000100800 */
[----:B-1----:R-:W-:Y:S02]  /*30830*/  IMAD.MOV.U32 R0, RZ, RZ, R59 ;  /* 0x000000ffff007224 */ /* 0x002fe400078e003b */
[----:B------:R1:W-:Y:S04]  /*30840*/  STL [R1+0x14d8], R58 ;  /* 0x0014d83a01007387 */ /* 0x0003e80000100800 */
[----:B-1----:R-:W4:Y:S04]  /*30850*/  LDL.64 R58, [R1+0x1cc0] ;  /* 0x001cc000013a7983 */ /* 0x002f280000100a00 */
[----:B------:R1:W-:Y:S04]  /*30860*/  STL [R1+0x14d4], R0 ;  /* 0x0014d40001007387 */ /* 0x0003e80000100800 */
[----:B---3--:R3:W-:Y:S01]  /*30870*/  STL [R1+0x14e0], R148 ;  /* 0x0014e09401007387 */ /* 0x0087e20000100800 */
[----:B-1----:R-:W-:-:S03]  /*30880*/  IMAD.MOV.U32 R0, RZ, RZ, R149 ;  /* 0x000000ffff007224 */ /* 0x002fc600078e0095 */
[----:B------:R-:W4:Y:S04]  /*30890*/  LDL.64 R154, [R1+0x1cc8] ;  /* 0x001cc800019a7983 */ /* 0x000f280000100a00 */
[----:B--2---:R-:W-:Y:S04]  /*308a0*/  STL [R1+0x14e8], R150 ;  /* 0x0014e89601007387 */ /* 0x004fe80000100800 */
[----:B------:R1:W-:Y:S04]  /*308b0*/  STL [R1+0x14dc], R0 ;  /* 0x0014dc0001007387 */ /* 0x0003e80000100800 */
[----:B---3--:R-:W2:Y:S01]  /*308c0*/  LDL.LU.64 R148, [R1+0x1cd0] ;  /* 0x001cd00001947983 */ /* 0x008ea20000300a00 */
[----:B-1----:R-:W-:-:S03]  /*308d0*/  MOV R0, R151 ;  /* 0x0000009700007202 */ /* 0x002fc60000000f00 */
[----:B------:R-:W-:Y:S04]  /*308e0*/  STL [R1+0x14f0], R144 ;  /* 0x0014f09001007387 */ /* 0x000fe80000100800 */
[----:B------:R1:W-:Y:S04]  /*308f0*/  STL [R1+0x14e4], R0 ;  /* 0x0014e40001007387 */ /* 0x0003e80000100800 */
[----:B------:R-:W3:Y:S01]  /*30900*/  LDL.LU.64 R150, [R1+0x1cd8] ;  /* 0x001cd80001967983 */ /* 0x000ee20000300a00 */
[----:B-1----:R-:W-:-:S03]  /*30910*/  IMAD.MOV.U32 R0, RZ, RZ, R145 ;  /* 0x000000ffff007224 */ /* 0x002fc600078e0091 */
[----:B------:R-:W-:Y:S04]  /*30920*/  STL [R1+0x14f8], R158 ;  /* 0x0014f89e01007387 */ /* 0x000fe80000100800 */
[----:B------:R1:W-:Y:S04]  /*30930*/  STL [R1+0x14ec], R0 ;  /* 0x0014ec0001007387 */ /* 0x0003e80000100800 */
[----:B------:R-:W3:Y:S01]  /*30940*/  LDL.LU.64 R144, [R1+0x1ce0] ;  /* 0x001ce00001907983 */ /* 0x000ee20000300a00 */
[----:B-1----:R-:W-:-:S03]  /*30950*/  IMAD.MOV.U32 R0, RZ, RZ, R159 ;  /* 0x000000ffff007224 */ /* 0x002fc600078e009f */
[----:B----4-:R-:W-:Y:S04]  /*30960*/  STL [R1+0x1500], R156 ;  /* 0x0015009c01007387 */ /* 0x010fe80000100800 */
        /* <DEDUP_REMOVED lines=26> */
[----:B------:R-:W-:Y:S04]  /*30b10*/  STL [R1+0x1538], R154 ;  /* 0x0015389a01007387 */ /* 0x000fe80000100800 */
        /* <DEDUP_REMOVED lines=11> */
[----:B------:R-:W-:Y:S04]  /*30bd0*/  STL [R1+0x1550], R144 ;  /* 0x0015509001007387 */ /* 0x000fe80000100800 */
[----:B------:R1:W-:Y:S04]  /*30be0*/  STL [R1+0x1544], R0 ;  /* 0x0015440001007387 */ /* 0x0003e80000100800 */
[----:B------:R-:W3:Y:S01]  /*30bf0*/  LDL.LU.64 R150, [R1+0x1d30] ;  /* 0x001d300001967983 */ /* 0x000ee20000300a00 */
[----:B-1----:R-:W-:-:S03]  /*30c00*/  IMAD.MOV.U32 R0, RZ, RZ, R145 ;  /* 0x000000ffff007224 */ /* 0x002fc600078e0091 */
[----:B----4-:R-:W-:Y:S04]  /*30c10*/  STL [R1+0x1558], R158 ;  /* 0x0015589e01007387 */ /* 0x010fe80000100800 */
[----:B------:R1:W-:Y:S04]  /*30c20*/  STL [R1+0x154c], R0 ;  /* 0x00154c0001007387 */ /* 0x0003e80000100800 */
[----:B------:R-:W4:Y:S04]  /*30c30*/  LDL.LU.64 R144, [R1+0x1d38] ;  /* 0x001d380001907983 */ /* 0x000f280000300a00 */
[----:B------:R-:W4:Y:S01]  /*30c40*/  LDL.LU.64 R156, [R1+0x1d40] ;  /* 0x001d4000019c7983 */ /* 0x000f220000300a00 */
[----:B-1----:R-:W-:-:S05]  /*30c50*/  IMAD.MOV.U32 R0, RZ, RZ, R159 ;  /* 0x000000ffff007224 */ /* 0x002fca00078e009f */
[----:B------:R1:W-:Y:S04]  /*30c60*/  STL [R1+0x1554], R0 ;  /* 0x0015540001007387 */ /* 0x0003e80000100800 */
[----:B------:R1:W-:Y:S02]  /*30c70*/  STL [R1+0x1560], R146 ;  /* 0x0015609201007387 */ /* 0x0003e40000100800 */
[----:B-1----:R-:W-:Y:S02]  /*30c80*/  MOV R0, R147 ;  /* 0x0000009300007202 */ /* 0x002fe40000000f00 */
[----:B------:R-:W4:Y:S04]  /*30c90*/  LDL.LU.64 R146, [R1+0x1d48] ;  /* 0x001d480001927983 */ /* 0x000f280000300a00 */
[----:B------:R1:W-:Y:S04]  /*30ca0*/  STL [R1+0x155c], R0 ;  /* 0x00155c0001007387 */ /* 0x0003e80000100800 */
[----:B------:R1:W-:Y:S02]  /*30cb0*/  STL [R1+0x1568], R140 ;  /* 0x0015688c01007387 */ /* 0x0003e40000100800 */
[----:B-1----:R-:W-:-:S02]  /*30cc0*/  IMAD.MOV.U32 R0, RZ, RZ, R141 ;  /* 0x000000ffff007224 */ /* 0x002fc400078e008d */
        /* <DEDUP_REMOVED lines=23> */
[----:B---3--:R3:W-:Y:S01]  /*30e40*/  STL [R1+0x1598], R148 ;  /* 0x0015989401007387 */ /* 0x0087e20000100800 */
[----:B-1----:R-:W-:-:S03]  /*30e50*/  IMAD.MOV.U32 R0, RZ, RZ, R149 ;  /* 0x000000ffff007224 */ /* 0x002fc600078e0095 */
[----:B---3--:R-:W3:Y:S04]  /*30e60*/  LDL.LU.64 R148, [R1+0x1d88] ;  /* 0x001d880001947983 */ /* 0x008ee80000300a00 */
[----:B------:R1:W-:Y:S04]  /*30e70*/  STL [R1+0x1594], R0 ;  /* 0x0015940001007387 */ /* 0x0003e80000100800 */
[----:B------:R1:W-:Y:S02]  /*30e80*/  STL [R1+0x15a0], R150 ;  /* 0x0015a09601007387 */ /* 0x0003e40000100800 */
[----:B-1----:R-:W-:-:S02]  /*30e90*/  IMAD.MOV.U32 R0, RZ, RZ, R151 ;  /* 0x000000ffff007224 */ /* 0x002fc400078e0097 */
[----:B------:R-:W3:Y:S04]  /*30ea0*/  LDL.LU.64 R150, [R1+0x1d90] ;  /* 0x001d900001967983 */ /* 0x000ee80000300a00 */
[----:B------:R1:W-:Y:S04]  /*30eb0*/  STL [R1+0x159c], R0 ;  /* 0x00159c0001007387 */ /* 0x0003e80000100800 */
[----:B----4-:R4:W-:Y:S01]  /*30ec0*/  STL [R1+0x15a8], R144 ;  /* 0x0015a89001007387 */ /* 0x0109e20000100800 */
[----:B-1----:R-:W-:-:S03]  /*30ed0*/  MOV R0, R145 ;  /* 0x0000009100007202 */ /* 0x002fc60000000f00 */
[----:B------:R-:W-:Y:S04]  /*30ee0*/  STL [R1+0x15b0], R156 ;  /* 0x0015b09c01007387 */ /* 0x000fe80000100800 */
[----:B------:R1:W-:Y:S04]  /*30ef0*/  STL [R1+0x15a4], R0 ;  /* 0x0015a40001007387 */ /* 0x0003e80000100800 */
[----:B----4-:R-:W4:Y:S01]  /*30f00*/  LDL.LU.64 R144, [R1+0x1d98] ;  /* 0x001d980001907983 */ /* 0x010f220000300a00 */
[----:B-1----:R-:W-:-:S03]  /*30f10*/  IMAD.MOV.U32 R0, RZ, RZ, R157 ;  /* 0x000000ffff007224 */ /* 0x002fc600078e009d */
[----:B------:R-:W-:Y:S04]  /*30f20*/  STL [R1+0x15b8], R146 ;  /* 0x0015b89201007387 */ /* 0x000fe80000100800 */
[----:B------:R1:W-:Y:S02]  /*30f30*/  STL [R1+0x15ac], R0 ;  /* 0x0015ac0001007387 */ /* 0x0003e40000100800 */
[----:B-1----:R-:W-:Y:S02]  /*30f40*/  IMAD.MOV.U32 R0, RZ, RZ, R147 ;  /* 0x000000ffff007224 */ /* 0x002fe400078e0093 */
        /* <DEDUP_REMOVED lines=24> */
[----:B--2---:R-:W-:Y:S04]  /*310d0*/  STL [R1+0x15f0], R154 ;  /* 0x0015f09a01007387 */ /* 0x004fe80000100800 */
[----:B------:R-:W2:Y:S01]  /*310e0*/  LDL.LU.64 R244, [R1+0x1dc8] ;  /* 0x001dc80001f47983 */ /* 0x000ea20000300a00 */
[----:B-1----:R-:W-:-:S05]  /*310f0*/  MOV R0, R155 ;  /* 0x0000009b00007202 */ /* 0x002fca0000000f00 */
[----:B------:R1:W-:Y:S04]  /*31100*/  STL [R1+0x15ec], R0 ;  /* 0x0015ec0001007387 */ /* 0x0003e80000100800 */
[----:B---3--:R-:W-:Y:S01]  /*31110*/  STL [R1+0x15f8], R148 ;  /* 0x0015f89401007387 */ /* 0x008fe20000100800 */
[----:B-1----:R-:W-:-:S03]  /*31120*/  IMAD.MOV.U32 R0, RZ, RZ, R149 ;  /* 0x000000ffff007224 */ /* 0x002fc600078e0095 */
[----:B------:R-:W3:Y:S04]  /*31130*/  LDL.LU.64 R246, [R1+0x1dd0] ;  /* 0x001dd00001f67983 */ /* 0x000ee80000300a00 */
[----:B------:R1:W-:Y:S04]  /*31140*/  STL [R1+0x15f4], R0 ;  /* 0x0015f40001007387 */ /* 0x0003e80000100800 */
[----:B------:R-:W-:Y:S04]  /*31150*/  STL [R1+0x1600], R150 ;  /* 0x0016009601007387 */ /* 0x000fe80000100800 */
[----:B------:R-:W3:Y:S01]  /*31160*/  LDL.LU.64 R160, [R1+0x1dd8] ;  /* 0x001dd80001a07983 */ /* 0x000ee20000300a00 */
[----:B-1----:R-:W-:-:S03]  /*31170*/  IMAD.MOV.U32 R0, RZ, RZ, R151 ;  /* 0x000000ffff007224 */ /* 0x002fc600078e0097 */
[----:B------:R-:W3:Y:S04]  /*31180*/  LDL.LU.64 R162, [R1+0x1de0] ;  /* 0x001de00001a27983 */ /* 0x000ee80000300a00 */
[----:B------:R1:W-:Y:S04]  /*31190*/  STL [R1+0x15fc], R0 ;  /* 0x0015fc0001007387 */ /* 0x0003e80000100800 */
[----:B----4-:R-:W-:Y:S04]  /*311a0*/  STL [R1+0x1608], R144 ;  /* 0x0016089001007387 */ /* 0x010fe80000100800 */
[----:B------:R-:W4:Y:S01]  /*311b0*/  LDL.LU.64 R156, [R1+0x1de8] ;  /* 0x001de800019c7983 */ /* 0x000f220000300a00 */
[----:B-1----:R-:W-:-:S03]  /*311c0*/  MOV R0, R145 ;  /* 0x0000009100007202 */ /* 0x002fc60000000f00 */
[----:B------:R-:W4:Y:S04]  /*311d0*/  LDL.LU.64 R158, [R1+0x1df0] ;  /* 0x001df000019e7983 */ /* 0x000f280000300a00 */
[----:B------:R1:W-:Y:S04]  /*311e0*/  STL [R1+0x1604], R0 ;  /* 0x0016040001007387 */ /* 0x0003e80000100800 */
[----:B------:R-:W-:Y:S04]  /*311f0*/  STL [R1+0x1610], R146 ;  /* 0x0016109201007387 */ /* 0x000fe80000100800 */
[----:B------:R-:W4:Y:S01]  /*31200*/  LDL.LU.64 R152, [R1+0x1df8] ;  /* 0x001df80001987983 */ /* 0x000f220000300a00 */
[----:B-1----:R-:W-:-:S03]  /*31210*/  IMAD.MOV.U32 R0, RZ, RZ, R147 ;  /* 0x000000ffff007224 */ /* 0x002fc600078e0093 */
[----:B------:R-:W4:Y:S04]  /*31220*/  LDL.LU.64 R154, [R1+0x1e00] ;  /* 0x001e0000019a7983 */ /* 0x000f280000300a00 */
[----:B------:R1:W-:Y:S04]  /*31230*/  STL [R1+0x160c], R0 ;  /* 0x00160c0001007387 */ /* 0x0003e80000100800 */
[----:B------:R-:W-:Y:S04]  /*31240*/  STL [R1+0x1618], R140 ;  /* 0x0016188c01007387 */ /* 0x000fe80000100800 */
[----:B------:R-:W4:Y:S01]  /*31250*/  LDL.LU.64 R148, [R1+0x1e08] ;  /* 0x001e080001947983 */ /* 0x000f220000300a00 */
[----:B-1----:R-:W-:-:S03]  /*31260*/  IMAD.MOV.U32 R0, RZ, RZ, R141 ;  /* 0x000000ffff007224 */ /* 0x002fc600078e008d */
[----:B------:R-:W4:Y:S04]  /*31270*/  LDL.LU.64 R150, [R1+0x1e10] ;  /* 0x001e100001967983 */ /* 0x000f280000300a00 */
[----:B------:R1:W-:Y:S04]  /*31280*/  STL [R1+0x1614], R0 ;  /* 0x0016140001007387 */ /* 0x0003e80000100800 */
[----:B------:R1:W-:Y:S04]  /*31290*/  STL [R1+0x1620], R56 ;  /* 0x0016203801007387 */ /* 0x0003e80000100800 */
        /* <DEDUP_REMOVED lines=8> */
[----:B------:R1:W-:Y:S02]  /*31320*/  STL [R1+0x1624], R0 ;  /* 0x0016240001007387 */ /* 0x0003e40000100800 */
[----:B-1----:R-:W-:Y:S02]  /*31330*/  IMAD.MOV.U32 R0, RZ, RZ, R59 ;  /* 0x000000ffff007224 */ /* 0x002fe400078e003b */
[----:B------:R1:W-:Y:S04]  /*31340*/  STL [R1+0x1630], R58 ;  /* 0x0016303a01007387 */ /* 0x0003e80000100800 */
[----:B------:R-:W4:Y:S04]  /*31350*/  LDL.LU.64 R142, [R1+0x1e38] ;  /* 0x001e3800018e7983 */ /* 0x000f280000300a00 */
[----:B------:R1:W-:Y:S04]  /*31360*/  STL [R1+0x162c], R0 ;  /* 0x00162c0001007387 */ /* 0x0003e80000100800 */
[----:B--2---:R-:W-:Y:S04]  /*31370*/  STL [R1+0x1638], R244 ;  /* 0x001638f401007387 */ /* 0x004fe80000100800 */
[----:B-1----:R-:W2:Y:S01]  /*31380*/  LDL.LU.64 R58, [R1+0x1e40] ;  /* 0x001e4000013a7983 */ /* 0x002ea20000300a00 */
[----:B------:R-:W-:-:S03]  /*31390*/  MOV R0, R245 ;  /* 0x000000f500007202 */ /* 0x000fc60000000f00 */
[----:B---3--:R-:W-:Y:S04]  /*313a0*/  STL [R1+0x1640], R246 ;  /* 0x001640f601007387 */ /* 0x008fe80000100800 */
[----:B------:R1:W-:Y:S02]  /*313b0*/  STL [R1+0x1634], R0 ;  /* 0x0016340001007387 */ /* 0x0003e40000100800 */
[----:B-1----:R-:W-:Y:S02]  /*313c0*/  IMAD.MOV.U32 R0, RZ, RZ, R247 ;  /* 0x000000ffff007224 */ /* 0x002fe400078e00f7 */
[----:B------:R-:W-:Y:S04]  /*313d0*/  STL [R1+0x1648], R160 ;  /* 0x001648a001007387 */ /* 0x000fe80000100800 */
        /* <DEDUP_REMOVED lines=9> */
[----:B------:R1:W-:Y:S02]  /*31470*/  STL [R1+0x1654], R0 ;  /* 0x0016540001007387 */ /* 0x0003e40000100800 */
[----:B-1----:R-:W-:Y:S02]  /*31480*/  IMAD.MOV.U32 R0, RZ, RZ, R159 ;  /* 0x000000ffff007224 */ /* 0x002fe400078e009f */
        /* <DEDUP_REMOVED lines=10> */
[----:B------:R1:W-:Y:S02]  /*31530*/  STL [R1+0x1674], R0 ;  /* 0x0016740001007387 */ /* 0x0003e40000100800 */
[----:B-1----:R-:W-:Y:S02]  /*31540*/  MOV R0, R151 ;  /* 0x0000009700007202 */ /* 0x002fe40000000f00 */
[----:B------:R-:W-:Y:S04]  /*31550*/  STL [R1+0x1688], R144 ;  /* 0x0016889001007387 */ /* 0x000fe80000100800 */
        /* <DEDUP_REMOVED lines=8> */
[----:B------:R-:W1:Y:S04]  /*315e0*/  S2R R57, SR_TID.X ;  /* 0x0000000000397919 */ /* 0x000e680000002100 */
[----:B------:R-:W-:Y:S04]  /*315f0*/  STL [R1+0x16a0], R140 ;  /* 0x0016a08c01007387 */ /* 0x000fe80000100800 */
[----:B------:R3:W-:Y:S02]  /*31600*/  STL [R1+0x1694], R0 ;  /* 0x0016940001007387 */ /* 0x0007e40000100800 */
[----:B---3--:R-:W-:Y:S01]  /*31610*/  IMAD.MOV.U32 R0, RZ, RZ, R141 ;  /* 0x000000ffff007224 */ /* 0x008fe200078e008d */
[----:B-1----:R-:W-:-:S02]  /*31620*/  LOP3.LUT R6, R57, 0x3, RZ, 0xc0, !PT ;  /* 0x0000000339067812 */ /* 0x002fc400078ec0ff */
[----:B------:R-:W-:-:S05]  /*31630*/  LOP3.LUT R5, R57, 0x1c, RZ, 0xc0, !PT ;  /* 0x0000001c39057812 */ /* 0x000fca00078ec0ff */
[----:B------:R-:W-:Y:S02]  /*31640*/  IMAD R5, R6, 0x120, R5 ;  /* 0x0000012006057824 */ /* 0x000fe400078e0205 */
[----:B------:R-:W-:Y:S01]  /*31650*/  IMAD.MOV.U32 R3, RZ, RZ, R143 ;  /* 0x000000ffff037224 */ /* 0x000fe200078e008f */
[----:B------:R-:W-:Y:S04]  /*31660*/  STL [R1+0x16a8], R142 ;  /* 0x0016a88e01007387 */ /* 0x000fe80000100800 */
[----:B------:R-:W-:Y:S04]  /*31670*/  STL [R1+0x169c], R0 ;  /* 0x00169c0001007387 */ /* 0x000fe80000100800 */
[----:B------:R-:W-:Y:S01]  /*31680*/  STL [R1+0x16a4], R3 ;  /* 0x0016a40301007387 */ /* 0x000fe20000100800 */
[----:B--2---:R-:W-:-:S03]  /*31690*/  IMAD.MOV.U32 R7, RZ, RZ, R59 ;  /* 0x000000ffff077224 */ /* 0x004fc600078e003b */
[----:B------:R-:W-:Y:S04]  /*316a0*/  STL [R1+0x16b0], R58 ;  /* 0x0016b03a01007387 */ /* 0x000fe80000100800 */
[----:B------:R1:W-:Y:S04]  /*316b0*/  STL [R1+0x16ac], R7 ;  /* 0x0016ac0701007387 */ /* 0x0003e80000100800 */
[----:B-1----:R-:W2:Y:S04]  /*316c0*/  LDL.LU.64 R6, [R1+0x1f10] ;  /* 0x001f100001067983 */ /* 0x002ea80000300a00 */
[----:B------:R-:W3:Y:S04]  /*316d0*/  LDL.LU.64 R8, [R1+0x1f08] ;  /* 0x001f080001087983 */ /* 0x000ee80000300a00 */
[----:B--2---:R1:W-:Y:S04]  /*316e0*/  STL.64 [R1+0x490], R6 ;  /* 0x0004900601007387 */ /* 0x0043e80000100a00 */
[----:B-1----:R-:W2:Y:S04]  /*316f0*/  LDL.LU.64 R6, [R1+0x1f00] ;  /* 0x001f000001067983 */ /* 0x002ea80000300a00 */
[----:B---3--:R1:W-:Y:S04]  /*31700*/  STL.64 [R1+0x488], R8 ;  /* 0x0004880801007387 */ /* 0x0083e80000100a00 */
[----:B-1----:R-:W3:Y:S04]  /*31710*/  LDL.LU.64 R8, [R1+0x1ef8] ;  /* 0x001ef80001087983 */ /* 0x002ee80000300a00 */
        /* <DEDUP_REMOVED lines=42> */
[----:B---3--:R-:W-:Y:S04]  /*319c0*/  STL.64 [R1+0x4a8], R8 ;  /* 0x0004a80801007387 */ /* 0x008fe80000100a00 */
[----:B--2---:R1:W-:Y:S04]  /*319d0*/  STL.64 [R1+0x4a0], R6 ;  /* 0x0004a00601007387 */ /* 0x0043e80000100a00 */
[----:B-1----:R-:W2:Y:S01]  /*319e0*/  LDL.LU.64 R6, [R1+0x1e48] ;  /* 0x001e480001067983 */ /* 0x002ea20000300a00 */
[----:B------:R-:W-:-:S02]  /*319f0*/  LOP3.LUT R0, R57, 0x7, RZ, 0xc0, !PT ;  /* 0x0000000739007812 */ /* 0x000fc400078ec0ff */
[----:B------:R-:W-:-:S03]  /*31a00*/  SHF.L.U32 R4, R57, 0x1, RZ ;  /* 0x0000000139047819 */ /* 0x000fc600000006ff */
[----:B------:R-:W-:Y:S01]  /*31a10*/  IMAD R0, R0, 0x210, RZ ;  /* 0x0000021000007824 */ /* 0x000fe200078e02ff */
[----:B------:R-:W-:-:S04]  /*31a20*/  SHF.R.S32.HI R3, RZ, 0x1f, R252 ;  /* 0x0000001fff037819 */ /* 0x000fc800000114fc */
[----:B------:R-:W-:Y:S02]  /*31a30*/  LOP3.LUT R4, R0, 0x30, R4, 0x78, !PT ;  /* 0x0000003000047812 */ /* 0x000fe400078e7804 */
[----:B------:R-:W-:Y:S02]  /*31a40*/  SHF.R.S32.HI R0, RZ, 0x1f, R2 ;  /* 0x0000001fff007819 */ /* 0x000fe40000011402 */
[----:B------:R-:W-:Y:S02]  /*31a50*/  LEA.HI R3, R3, R252, RZ, 0x7 ;  /* 0x000000fc03037211 */ /* 0x000fe400078f38ff */
[----:B------:R-:W-:Y:S02]  /*31a60*/  SHF.L.U64.HI R0, R2, 0x2, R0 ;  /* 0x0000000202007819 */ /* 0x000fe40000010200 */
[----:B------:R-:W-:Y:S01]  /*31a70*/  SHF.R.S32.HI R2, RZ, 0x7, R3 ;  /* 0x00000007ff027819 */ /* 0x000fe20000011403 */
[----:B------:R-:W-:Y:S01]  /*31a80*/  USHF.R.S32.HI UR6, URZ, 0x1f, UR4 ;  /* 0x0000001f3f067899 */ /* 0x000fe20008011404 */
[----:B------:R-:W-:Y:S01]  /*31a90*/  LOP3.LUT R3, R5, 0x20, RZ, 0x3c, !PT ;  /* 0x0000002005037812 */ /* 0x000fe200078e3cff */
[----:B------:R-:W-:Y:S01]  /*31aa0*/  CS2R R112, SRZ ;  /* 0x0000000000707805 */ /* 0x000fe2000001ff00 */
[----:B------:R-:W-:Y:S01]  /*31ab0*/  IADD3 R3, R2, -0x2, RZ ;  /* 0xfffffffe02037810 */ /* 0x000fe20007ffe0ff */
        /* <DEDUP_REMOVED lines=67> */
[----:B------:R-:W-:Y:S01]  /*31ef0*/  LOP3.LUT R2, R4, 0x40, RZ, 0x3c, !PT ;  /* 0x0000004004027812 */ /* 0x000fe200078e3cff */
[----:B------:R-:W-:-:S02]  /*31f00*/  USHF.L.U32 UR7, UR4, 0x2, URZ ;  /* 0x0000000204077899 */ /* 0x000fc4000800063f */
[----:B------:R-:W-:Y:S02]  /*31f10*/  USHF.L.U64.HI UR6, UR4, 0x2, UR6 ;  /* 0x0000000204067899 */ /* 0x000fe40008010206 */
[----:B------:R-:W-:Y:S02]  /*31f20*/  UMOV UR5, 0x1 ;  /* 0x0000000100057882 */ /* 0x000fe40000000000 */
[----:B------:R-:W-:Y:S01]  /*31f30*/  UMOV UR4, 0xffffffff ;  /* 0xffffffff00047882 */ /* 0x000fe20000000000 */
[----:B--2---:R1:W-:Y:S04]  /*31f40*/  STL.64 [R1+0x498], R6 ;  /* 0x0004980601007387 */ /* 0x0043e80000100a00 */
        /* <DEDUP_REMOVED lines=53> */
[----:B------:R2:W-:Y:S04]  /*322a0*/  STL [R1], RZ ;  /* 0x000000ff01007387 */ /* 0x0005e80000100800 */
        /* <DEDUP_REMOVED lines=66> */
[----:B------:R2:W-:Y:S01]  /*326d0*/  STL [R1+0x11c], RZ ;  /* 0x00011cff01007387 */ /* 0x0005e20000100800 */
[----:B-1----:R-:W-:-:S02]  /*326e0*/  LOP3.LUT R6, R5, 0x40, RZ, 0x3c, !PT ;  /* 0x0000004005067812 */ /* 0x002fc400078e3cff */
[----:B------:R-:W-:Y:S02]  /*326f0*/  LOP3.LUT R5, R5, 0x60, RZ, 0x3c, !PT ;  /* 0x0000006005057812 */ /* 0x000fe400078e3cff */
.L_x_1:
[----:B------:R-:W3:Y:S01]  /*32700*/  LDL.LU.64 R16, [R1+0x80] ;  /* 0x0000800001107983 */ /* 0x000ee20000300a00 */
[----:B------:R-:W-:Y:S01]  /*32710*/  UIADD3 UR4, UR4, 0x1, URZ ;  /* 0x0000000104047890 */ /* 0x000fe2000fffe03f */
[----:B------:R-:W-:-:S04]  /*32720*/  DEPBAR.LE SB0, 0x2 ;  /* 0x000080800000791a */ /* 0x000fc80000000000 */
[----:B------:R-:W3:Y:S01]  /*32730*/  LDL.LU.64 R18, [R1+0x88] ;  /* 0x0000880001127983 */ /* 0x000ee20000300a00 */
[----:B------:R-:W-:-:S03]  /*32740*/  UISETP.GT.AND UP0, UPT, UR4, 0x1, UPT ;  /* 0x000000010400788c */ /* 0x000fc6000bf04270 */
[----:B------:R-:W-:Y:S01]  /*32750*/  STL.64 [R1+0x2e00], R58 ;  /* 0x002e003a01007387 */ /* 0x000fe20000100a00 */
[----:B------:R-:W-:-:S03]  /*32760*/  USEL UR4, UR4, URZ, !UP0 ;  /* 0x0000003f04047287 */ /* 0x000fc6000c000000 */
[----:B------:R1:W-:Y:S03]  /*32770*/  STL.64 [R1+0x2df8], R56 ;  /* 0x002df83801007387 */ /* 0x0003e60000100a00 */
[----:B------:R-:W-:Y:S01]  /*32780*/  IMAD.U32 R3, RZ, RZ, UR4 ;  /* 0x00000004ff037e24 */ /* 0x000fe2000f8e00ff */
[----:B------:R4:W-:Y:S04]  /*32790*/  STL [R1+0x2114], R0 ;  /* 0x0021140001007387 */ /* 0x0009e80000100800 */
[----:B------:R-:W5:Y:S04]  /*327a0*/  S2R R2, SR_TID.X ;  /* 0x0000000000027919 */ /* 0x000f680000002100 */
[----:B-12---:R-:W2:Y:S04]  /*327b0*/  LDL.LU.64 R56, [R1+0x40] ;  /* 0x0000400001387983 */ /* 0x006ea80000300a00 */
[----:B------:R-:W2:Y:S04]  /*327c0*/  LDL.LU.64 R58, [R1+0x48] ;  /* 0x00004800013a7983 */ /* 0x000ea80000300a00 */
[----:B------:R-:W1:Y:S01]  /*327d0*/  S2R R14, SR_TID.X ;  /* 0x00000000000e7919 */ /* 0x000e620000002100 */
[----:B-----5:R-:W-:-:S02]  /*327e0*/  LOP3.LUT R7, R2, 0x1c, RZ, 0xc0, !PT ;  /* 0x0000001c02077812 */ /* 0x020fc400078ec0ff */
[C---:B------:R-:W-:Y:S02]  /*327f0*/  LOP3.LUT R6, R2.reuse, 0x3, RZ, 0xc0, !PT ;  /* 0x0000000302067812 */ /* 0x040fe400078ec0ff */
[C---:B------:R-:W-:Y:S02]  /*32800*/  LOP3.LUT R5, R2.reuse, 0x1c, RZ, 0xc0, !PT ;  /* 0x0000001c02057812 */ /* 0x040fe400078ec0ff */
[----:B------:R-:W-:Y:S01]  /*32810*/  LOP3.LUT R4, R2, 0x3, RZ, 0xc0, !PT ;  /* 0x0000000302047812 */ /* 0x000fe200078ec0ff */
[----:B------:R-:W-:Y:S01]  /*32820*/  IMAD R6, R6, 0x120, R7 ;  /* 0x0000012006067824 */ /* 0x000fe200078e0207 */
[----:B------:R-:W-:-:S03]  /*32830*/  MOV R2, UR4 ;  /* 0x0000000400027c02 */ /* 0x000fc60008000f00 */
[----:B------:R-:W-:Y:S01]  /*32840*/  IMAD R252, R3, 0x8000, R6 ;  /* 0x0000800003fc7824 */ /* 0x000fe200078e0206 */
[----:B------:R-:W-:Y:S01]  /*32850*/  BAR.SYNC.DEFER_BLOCKING 0x0 ;  /* 0x0000000000007b1d */ /* 0x000fe20000010000 */
[----:B------:R-:W-:Y:S01]  /*32860*/  IMAD R4, R4, 0x120, R5 ;  /* 0x0000012004047824 */ /* 0x000fe200078e0205 */
[C---:B-1----:R-:W-:Y:S01]  /*32870*/  LOP3.LUT R6, R14.reuse, 0x7, RZ, 0xc0, !PT ;  /* 0x000000070e067812 */ /* 0x042fe200078ec0ff */
[C---:B------:R-:W-:Y:S01]  /*32880*/  IMAD.SHL.U32 R7, R14.reuse, 0x2, RZ ;  /* 0x000000020e077824 */ /* 0x040fe200078e00ff */
[C---:B------:R-:W-:Y:S02]  /*32890*/  LOP3.LUT R13, R14.reuse, 0x1c, RZ, 0xc0, !PT ;  /* 0x0000001c0e0d7812 */ /* 0x040fe400078ec0ff */
[C---:B------:R-:W-:Y:S02]  /*328a0*/  LOP3.LUT R12, R14.reuse, 0x3, RZ, 0xc0, !PT ;  /* 0x000000030e0c7812 */ /* 0x040fe400078ec0ff */
[C---:B------:R-:W-:Y:S02]  /*328b0*/  LOP3.LUT R15, R14.reuse, 0x1c, RZ, 0xc0, !PT ;  /* 0x0000001c0e0f7812 */ /* 0x040fe400078ec0ff */
[----:B------:R-:W-:Y:S01]  /*328c0*/  LOP3.LUT R14, R14, 0x3, RZ, 0xc0, !PT ;  /* 0x000000030e0e7812 */ /* 0x000fe200078ec0ff */
[----:B------:R-:W-:Y:S01]  /*328d0*/  IMAD R6, R6, 0x210, RZ ;  /* 0x0000021006067824 */ /* 0x000fe200078e02ff */
[----:B------:R-:W-:Y:S01]  /*328e0*/  LOP3.LUT R4, R4, 0x20, RZ, 0x3c, !PT ;  /* 0x0000002004047812 */ /* 0x000fe200078e3cff */
[----:B------:R-:W-:-:S02]  /*328f0*/  IMAD R12, R12, 0x120, R13 ;  /* 0x000001200c0c7824 */ /* 0x000fc400078e020d */
[----:B------:R-:W-:Y:S01]  /*32900*/  IMAD R14, R14, 0x120, R15 ;  /* 0x000001200e0e7824 */ /* 0x000fe200078e020f */
[----:B------:R-:W-:Y:S01]  /*32910*/  LOP3.LUT R6, R6, 0x30, R7, 0x78, !PT ;  /* 0x0000003006067812 */ /* 0x000fe200078e7807 */
[----:B------:R-:W-:Y:S01]  /*32920*/  IMAD R5, R2, 0x8000, R4 ;  /* 0x0000800002057824 */ /* 0x000fe200078e0204 */
[----:B------:R-:W-:Y:S02]  /*32930*/  MOV R4, UR4 ;  /* 0x0000000400047c02 */ /* 0x000fe40008000f00 */
[----:B------:R-:W-:Y:S02]  /*32940*/  LOP3.LUT R14, R14, 0x40, RZ, 0x3c, !PT ;  /* 0x000000400e0e7812 */ /* 0x000fe400078e3cff */
[----:B------:R-:W-:Y:S01]  /*32950*/  LOP3.LUT R12, R12, 0x60, RZ, 0x3c, !PT ;  /* 0x000000600c0c7812 */ /* 0x000fe200078e3cff */
[----:B------:R-:W-:Y:S01]  /*32960*/  IMAD R2, R2, 0x10000, R6 ;  /* 0x0001000002027824 */ /* 0x000fe200078e0206 */
[----:B------:R-:W-:Y:S01]  /*32970*/  LDS R48, [R252+0x20080] ;  /* 0x02008000fc307984 */ /* 0x000fe20000000800 */
[----:B----4-:R-:W-:Y:S01]  /*32980*/  IMAD R0, R4, 0x8000, R14 ;  /* 0x0000800004007824 */ /* 0x010fe200078e020e */
[----:B------:R-:W-:-:S02]  /*32990*/  LEA R3, R3, R12, 0xf ;  /* 0x0000000c03037211 */ /* 0x000fc400078e78ff */
[----:B------:R-:W-:Y:S04]  /*329a0*/  LDSM.16.M88.4 R12, [R2] ;  /* 0x00000000020c783b */ /* 0x000fe80000000200 */
[----:B------:R-:W-:Y:S04]  /*329b0*/  LDS R208, [R0+0x20000] ;  /* 0x0200000000d07984 */ /* 0x000fe80000000800 */
[----:B------:R-:W-:Y:S04]  /*329c0*/  LDS R210, [R0+0x20400] ;  /* 0x0204000000d27984 */ /* 0x000fe80000000800 */
[----:B------:R-:W-:Y:S04]  /*329d0*/  LDS R209, [R3+0x20000] ;  /* 0x0200000003d17984 */ /* 0x000fe80000000800 */
[----:B------:R-:W1:Y:S04]  /*329e0*/  LDS R211, [R3+0x20400] ;  /* 0x0204000003d37984 */ /* 0x000e680000000800 */
[----:B------:R-:W-:Y:S04]  /*329f0*/  LDS R50, [R252+0x20480] ;  /* 0x02048000fc327984 */ /* 0x000fe80000000800 */
[----:B------:R-:W-:Y:S04]  /*32a00*/  LDS R49, [R5+0x20080] ;  /* 0x0200800005317984 */ /* 0x000fe80000000800 */
[----:B------:R-:W4:Y:S04]  /*32a10*/  LDS R51, [R5+0x20480] ;  /* 0x0204800005337984 */ /* 0x000f280000000800 */
[----:B------:R-:W-:Y:S04]  /*32a20*/  LDS R44, [R0+0x20080] ;  /* 0x02008000002c7984 */ /* 0x000fe80000000800 */
[----:B------:R-:W-:Y:S04]  /*32a30*/  LDS R46, [R0+0x20480] ;  /* 0x02048000002e7984 */ /* 0x000fe80000000800 */
[----:B------:R-:W-:Y:S04]  /*32a40*/  LDS R45, [R3+0x20080] ;  /* 0x02008000032d7984 */ /* 0x000fe80000000800 */
[----:B------:R-:W5:Y:S04]  /*32a50*/  LDS R47, [R3+0x20480] ;  /* 0x02048000032f7984 */ /* 0x000f680000000800 */
[----:B------:R-:W-:Y:S04]  /*32a60*/  STL [R1+0x470], R5 ;  /* 0x0004700501007387 */ /* 0x000fe80000100800 */
[----:B------:R-:W-:Y:S04]  /*32a70*/  LDS R213, [R5+0x20000] ;  /* 0x0200000005d57984 */ /* 0x000fe80000000800 */
[----:B------:R-:W-:Y:S04]  /*32a80*/  LDS R215, [R5+0x20400] ;  /* 0x0204000005d77984 */ /* 0x000fe80000000800 */
[----:B------:R-:W-:Y:S04]  /*32a90*/  LDS R212, [R252+0x20000] ;  /* 0x02000000fcd47984 */ /* 0x000fe80000000800 */
[----:B------:R-:W-:Y:S04]  /*32aa0*/  LDS R214, [R252+0x20400] ;  /* 0x02040000fcd67984 */ /* 0x000fe80000000800 */
[----:B------:R-:W5:Y:S01]  /*32ab0*/  LDSM.16.M88.4 R4, [R2+0x1000] ;  /* 0x001000000204783b */ /* 0x000f620000000200 */
[-C--:B-1----:R-:W-:Y:S03]  /*32ac0*/  HMMA.1688.F32.TF32 R80, R208, R12.reuse, R68 ;  /* 0x0000000cd050723c */ /* 0x082fe60000081044 */
[----:B------:R-:W-:Y:S04]  /*32ad0*/  LDSM.16.M88.4 R192, [R2+0x2000] ;  /* 0x0020000002c0783b */ /* 0x000fe80000000200 */
[----:B------:R-:W1:Y:S01]  /*32ae0*/  LDSM.16.M88.4 R188, [R2+0x3000] ;  /* 0x0030000002bc783b */ /* 0x000e620000000200 */
[-C--:B----4-:R-:W-:Y:S03]  /*32af0*/  HMMA.1688.F32.TF32 R68, R48, R12.reuse, R52 ;  /* 0x0000000c3044723c */ /* 0x090fe60000081034 */
[----:B------:R-:W-:Y:S04]  /*32b00*/  LDSM.16.M88.4 R84, [R2+0x4000] ;  /* 0x004000000254783b */ /* 0x000fe80000000200 */
[----:B------:R-:W-:Y:S01]  /*32b10*/  LDSM.16.M88.4 R184, [R2+0x6000] ;  /* 0x0060000002b8783b */ /* 0x000fe20000000200 */
[----:B-----5:R-:W-:Y:S03]  /*32b20*/  HMMA.1688.F32.TF32 R60, R44, R12, R76 ;  /* 0x0000000c2c3c723c */ /* 0x020fe6000008104c */
[----:B------:R-:W-:Y:S04]  /*32b30*/  STL [R1+0x474], R0 ;  /* 0x0004740001007387 */ /* 0x000fe80000100800 */
[----:B------:R-:W-:Y:S04]  /*32b40*/  STL [R1+0x478], R3 ;  /* 0x0004780301007387 */ /* 0x000fe80000100800 */
[----:B------:R-:W-:Y:S04]  /*32b50*/  LDSM.16.M88.4 R180, [R2+0x7000] ;  /* 0x0070000002b4783b */ /* 0x000fe80000000200 */
[----:B------:R-:W-:Y:S04]  /*32b60*/  LDSM.16.M88.4 R176, [R2+0x8000] ;  /* 0x0080000002b0783b */ /* 0x000fe80000000200 */
[----:B------:R-:W4:Y:S01]  /*32b70*/  LDSM.16.M88.4 R172, [R2+0x9000] ;  /* 0x0090000002ac783b */ /* 0x000f220000000200 */
[----:B------:R-:W-:Y:S03]  /*32b80*/  HMMA.1688.F32.TF32 R8, R48, R4, R8 ;  /* 0x000000043008723c */ /* 0x000fe60000081008 */
[----:B------:R5:W-:Y:S04]  /*32b90*/  STL [R1+0x2df0], R0 ;  /* 0x002df00001007387 */ /* 0x000be80000100800 */
[----:B------:R-:W-:Y:S04]  /*32ba0*/  STL.64 [R1+0x290], R80 ;  /* 0x0002905001007387 */ /* 0x000fe80000100a00 */
[----:B------:R-:W-:Y:S04]  /*32bb0*/  STL.64 [R1+0x298], R82 ;  /* 0x0002985201007387 */ /* 0x000fe80000100a00 */
[----:B------:R-:W-:Y:S04]  /*32bc0*/  STL.64 [R1+0xe0], R68 ;  /* 0x0000e04401007387 */ /* 0x000fe80000100a00 */
[----:B------:R-:W-:Y:S04]  /*32bd0*/  STL.64 [R1+0xe8], R70 ;  /* 0x0000e84601007387 */ /* 0x000fe80000100a00 */
[----:B------:R-:W-:Y:S04]  /*32be0*/  STL.64 [R1+0x360], R60 ;  /* 0x0003603c01007387 */ /* 0x000fe80000100a00 */
[----:B------:R-:W-:Y:S01]  /*32bf0*/  STL.64 [R1+0x368], R62 ;  /* 0x0003683e01007387 */ /* 0x000fe20000100a00 */
[----:B-----5:R-:W-:-:S03]  /*32c00*/  IMAD.MOV.U32 R0, RZ, RZ, R11 ;  /* 0x000000ffff007224 */ /* 0x020fc600078e000b */
[----:B------:R-:W-:Y:S04]  /*32c10*/  STL.64 [R1+0x50], R8 ;  /* 0x0000500801007387 */ /* 0x000fe80000100a00 */
[----:B------:R-:W-:Y:S04]  /*32c20*/  LDSM.16.M88.4 R80, [R2+0x5000] ;  /* 0x005000000250783b */ /* 0x000fe80000000200 */
[----:B------:R-:W2:Y:S04]  /*32c30*/  LDSM.16.M88.4 R168, [R2+0xa000] ;  /* 0x00a0000002a8783b */ /* 0x000ea80000000200 */
[----:B------:R-:W1:Y:S04]  /*32c40*/  LDSM.16.M88.4 R164, [R2+0xb000] ;  /* 0x00b0000002a4783b */ /* 0x000e680000000200 */
[----:B------:R-:W1:Y:S04]  /*32c50*/  LDSM.16.M88.4 R136, [R2+0xc000] ;  /* 0x00c000000288783b */ /* 0x000e680000000200 */
[----:B------:R-:W1:Y:S04]  /*32c60*/  LDSM.16.M88.4 R132, [R2+0xd000] ;  /* 0x00d000000284783b */ /* 0x000e680000000200 */
[----:B------:R-:W1:Y:S04]  /*32c70*/  LDSM.16.M88.4 R128, [R2+0xe000] ;  /* 0x00e000000280783b */ /* 0x000e680000000200 */
[----:B------:R-:W1:Y:S01]  /*32c80*/  LDSM.16.M88.4 R124, [R2+0xf000] ;  /* 0x00f00000027c783b */ /* 0x000e620000000200 */
[-C--:B--2---:R-:W-:Y:S08]  /*32c90*/  HMMA.1688.F32.TF32 R52, R212, R4.reuse, R56 ;  /* 0x00000004d434723c */ /* 0x084ff00000081038 */
[-C--:B------:R-:W-:Y:S11]  /*32ca0*/  HMMA.1688.F32.TF32 R56, R208, R4.reuse, R64 ;  /* 0x00000004d038723c */ /* 0x080ff60000081040 */
[----:B------:R-:W-:Y:S11]  /*32cb0*/  @!UPT UIADD3 URZ, URZ, URZ, URZ ;  /* 0x0000003f3f3ff290 */ /* 0x000ff6000fffe03f */
[----:B------:R-:W-:Y:S01]  /*32cc0*/  @!UPT UIADD3 URZ, URZ, URZ, URZ ;  /* 0x0000003f3f3ff290 */ /* 0x000fe2000fffe03f */
[----:B------:R-:W-:Y:S04]  /*32cd0*/  STL.64 [R1+0x280], R56 ;  /* 0x0002803801007387 */ /* 0x000fe80000100a00 */
[----:B------:R-:W-:Y:S04]  /*32ce0*/  STL.64 [R1+0x288], R58 ;  /* 0x0002883a01007387 */ /* 0x000fe80000100a00 */
[----:B------:R2:W-:Y:S04]  /*32cf0*/  STL [R1+0x58], R10 ;  /* 0x0000580a01007387 */ /* 0x0005e80000100800 */
[----:B------:R-:W5:Y:S04]  /*32d00*/  LDL.LU.64 R228, [R1+0x1b0] ;  /* 0x0001b00001e47983 */ /* 0x000f680000300a00 */
[----:B------:R-:W5:Y:S01]  /*32d10*/  LDL.LU.64 R230, [R1+0x1b8] ;  /* 0x0001b80001e67983 */ /* 0x000f620000300a00 */
[----:B--2---:R-:W-:Y:S11]  /*32d20*/  HMMA.1688.F32.TF32 R8, R44, R4, R72 ;  /* 0x000000042c08723c */ /* 0x004ff60000081048 */
[----:B------:R-:W-:Y:S11]  /*32d30*/  @!UPT UIADD3 URZ, URZ, URZ, URZ ;  /* 0x0000003f3f3ff290 */ /* 0x000ff6000fffe03f */
[----:B------:R-:W-:Y:S01]  /*32d40*/  @!UPT UIADD3 URZ, URZ, URZ, URZ ;  /* 0x0000003f3f3ff290 */ /* 0x000fe2000fffe03f */
[----:B------:R2:W-:Y:S04]  /*32d50*/  STL.64 [R1+0x350], R8 ;  /* 0x0003500801007387 */ /* 0x0005e80000100a00 */
[----:B------:R1:W-:Y:S04]  /*32d60*/  STL.64 [R1+0x358], R10 ;  /* 0x0003580a01007387 */ /* 0x0003e80000100a00 */
[----:B------:R-:W5:Y:S04]  /*32d70*/  LDL.LU.64 R100, [R1+0x1a0] ;  /* 0x0001a00001647983 */ /* 0x000f680000300a00 */
[----:B------:R-:W5:Y:S04]  /*32d80*/  LDL.LU.64 R102, [R1+0x1a8] ;  /* 0x0001a80001667983 */ /* 0x000f680000300a00 */
[----:B------:R-:W5:Y:S04]  /*32d90*/  LDL.LU.64 R108, [R1+0x190] ;  /* 0x00019000016c7983 */ /* 0x000f680000300a00 */
[----:B------:R-:W5:Y:S04]  /*32da0*/  LDL.LU.64 R110, [R1+0x198] ;  /* 0x00019800016e7983 */ /* 0x000f680000300a00 */
[----:B------:R-:W5:Y:S04]  /*32db0*/  LDL.LU.64 R68, [R1+0x180] ;  /* 0x0001800001447983 */ /* 0x000f680000300a00 */
[----:B------:R-:W5:Y:S04]  /*32dc0*/  LDL.LU.64 R70, [R1+0x188] ;  /* 0x0001880001467983 */ /* 0x000f680000300a00 */
[----:B--2---:R-:W2:Y:S04]  /*32dd0*/  LDL.LU.64 R8, [R1+0x170] ;  /* 0x0001700001087983 */ /* 0x004ea80000300a00 */
[----:B-1----:R-:W2:Y:S04]  /*32de0*/  LDL.LU.64 R10, [R1+0x178] ;  /* 0x00017800010a7983 */ /* 0x002ea80000300a00 */
        /* <DEDUP_REMOVED lines=12> */
[----:B------:R-:W2:Y:S04]  /*32eb0*/  LDL.LU.64 R56, [R1] ;  /* 0x0000000001387983 */ /* 0x000ea80000300a00 */
[----:B------:R-:W2:Y:S01]  /*32ec0*/  LDL.LU.64 R58, [R1+0x8] ;  /* 0x00000800013a7983 */ /* 0x000ea20000300a00 */
[----:B---3--:R-:W-:Y:S03]  /*32ed0*/  HMMA.1688.F32.TF32 R16, R212, R12, R16 ;  /* 0x0000000cd410723c */ /* 0x008fe60000081010 */
[----:B------:R-:W-:Y:S04]  /*32ee0*/  STL [R1+0x2cfc], R2 ;  /* 0x002cfc0201007387 */ /* 0x000fe80000100800 */
[----:B------:R-:W3:Y:S01]  /*32ef0*/  LDL R12, [R1+0x470] ;  /* 0x00047000010c7983 */ /* 0x000ee20000100800 */
[----:B------:R-:W-:Y:S08]  /*32f00*/  HMMA.1688.F32.TF32 R220, R208, R188, R220 ;  /* 0x000000bcd0dc723c */ /* 0x000ff000000810dc */
[C---:B----4-:R-:W-:Y:S08]  /*32f10*/  HMMA.1688.F32.TF32 R112, R212.reuse, R172, R112 ;  /* 0x000000acd470723c */ /* 0x050ff00000081070 */
[C---:B------:R-:W-:Y:S08]  /*32f20*/  HMMA.1688.F32.TF32 R120, R212.reuse, R168, R120 ;  /* 0x000000a8d478723c */ /* 0x040ff00000081078 */
[----:B------:R-:W-:Y:S08]  /*32f30*/  HMMA.1688.F32.TF32 R116, R212, R164, R116 ;  /* 0x000000a4d474723c */ /* 0x000ff00000081074 */
[C---:B------:R-:W-:Y:S08]  /*32f40*/  HMMA.1688.F32.TF32 R204, R208.reuse, R184, R204 ;  /* 0x000000b8d0cc723c */ /* 0x040ff000000810cc */
[C---:B------:R-:W-:Y:S08]  /*32f50*/  HMMA.1688.F32.TF32 R196, R208.reuse, R176, R196 ;  /* 0x000000b0d0c4723c */ /* 0x040ff000000810c4 */
[C---:B------:R-:W-:Y:S08]  /*32f60*/  HMMA.1688.F32.TF32 R104, R208.reuse, R172, R104 ;  /* 0x000000acd068723c */ /* 0x040ff00000081068 */
[----:B------:R-:W-:Y:S08]  /*32f70*/  HMMA.1688.F32.TF32 R28, R208, R136, R28 ;  /* 0x00000088d01c723c */ /* 0x000ff0000008101c */
[C---:B-----5:R-:W-:Y:S08]  /*32f80*/  HMMA.1688.F32.TF32 R72, R212.reuse, R192, R228 ;  /* 0x000000c0d448723c */ /* 0x060ff000000810e4 */
[C---:B------:R-:W-:Y:S08]  /*32f90*/  HMMA.1688.F32.TF32 R100, R212.reuse, R188, R100 ;  /* 0x000000bcd464723c */ /* 0x040ff00000081064 */
[C---:B------:R-:W-:Y:S08]  /*32fa0*/  HMMA.1688.F32.TF32 R108, R212.reuse, R84, R108 ;  /* 0x00000054d46c723c */ /* 0x040ff0000008106c */
[C---:B------:R-:W-:Y:S08]  /*32fb0*/  HMMA.1688.F32.TF32 R68, R212.reuse, R80, R68 ;  /* 0x00000050d444723c */ /* 0x040ff00000081044 */
[C---:B--2---:R-:W-:Y:S08]  /*32fc0*/  HMMA.1688.F32.TF32 R8, R212.reuse, R184, R8 ;  /* 0x000000b8d408723c */ /* 0x044ff00000081008 */
[----:B------:R-:W-:Y:S08]  /*32fd0*/  HMMA.1688.F32.TF32 R76, R212, R180, R76 ;  /* 0x000000b4d44c723c */ /* 0x000ff0000008104c */
[C---:B------:R-:W-:Y:S11]  /*32fe0*/  HMMA.1688.F32.TF32 R56, R208.reuse, R192, R56 ;  /* 0x000000c0d038723c */ /* 0x040ff60000081038 */
[----:B------:R-:W-:Y:S11]  /*32ff0*/  @!UPT UIADD3 URZ, URZ, URZ, URZ ;  /* 0x0000003f3f3ff290 */ /* 0x000ff6000fffe03f */
[----:B------:R-:W-:Y:S01]  /*33000*/  @!UPT UIADD3 URZ, URZ, URZ, URZ ;  /* 0x0000003f3f3ff290 */ /* 0x000fe2000fffe03f */
[----:B------:R-:W-:Y:S04]  /*33010*/  STL.64 [R1+0xd0], R56 ;  /* 0x0000d03801007387 */ /* 0x000fe80000100a00 */
[----:B------:R1:W-:Y:S02]  /*33020*/  STL.64 [R1+0xd8], R58 ;  /* 0x0000d83a01007387 */ /* 0x0003e40000100a00 */
[----:B-1----:R-:W-:Y:S02]  /*33030*/  HMMA.1688.F32.TF32 R56, R208, R84, R216 ;  /* 0x00000054d038723c */ /* 0x002fe400000810d8 */
[----:B------:R-:W-:Y:S04]  /*33040*/  STL.64 [R1+0xc0], R220 ;  /* 0x0000c0dc01007387 */ /* 0x000fe80000100a00 */
[----:B------:R-:W-:Y:S02]  /*33050*/  STL.64 [R1+0xc8], R222 ;  /* 0x0000c8de01007387 */ /* 0x000fe40000100a00 */
[C---:B------:R-:W-:Y:S08]  /*33060*/  HMMA.1688.F32.TF32 R60, R212.reuse, R176, R60 ;  /* 0x000000b0d43c723c */ /* 0x040ff0000008103c */
[C---:B------:R-:W-:Y:S08]  /*33070*/  HMMA.1688.F32.TF32 R88, R212.reuse, R136, R88 ;  /* 0x00000088d458723c */ /* 0x040ff00000081058 */
[C---:B------:R-:W-:Y:S01]  /*33080*/  HMMA.1688.F32.TF32 R96, R212.reuse, R132, R96 ;  /* 0x00000084d460723c */ /* 0x040fe20000081060 */
[----:B------:R-:W-:Y:S07]  /*33090*/  STL.64 [R1+0xb0], R56 ;  /* 0x0000b03801007387 */ /* 0x000fee0000100a00 */
[C---:B------:R-:W-:Y:S01]  /*330a0*/  HMMA.1688.F32.TF32 R92, R212.reuse, R128, R92 ;  /* 0x00000080d45c723c */ /* 0x040fe2000008105c */
[----:B------:R1:W-:Y:S07]  /*330b0*/  STL.64 [R1+0xb8], R58 ;  /* 0x0000b83a01007387 */ /* 0x0003ee0000100a00 */
[----:B------:R-:W-:Y:S08]  /*330c0*/  HMMA.1688.F32.TF32 R64, R212, R124, R64 ;  /* 0x0000007cd440723c */ /* 0x000ff00000081040 */
[C---:B------:R-:W-:Y:S08]  /*330d0*/  HMMA.1688.F32.TF32 R212, R208.reuse, R80, R248 ;  /* 0x00000050d0d4723c */ /* 0x040ff000000810f8 */
[C---:B-1----:R-:W-:Y:S11]  /*330e0*/  HMMA.1688.F32.TF32 R56, R208.reuse, R180, R200 ;  /* 0x000000b4d038723c */ /* 0x042ff600000810c8 */
[----:B------:R-:W-:Y:S04]  /*330f0*/  @!UPT UIADD3 URZ, URZ, URZ, URZ ;  /* 0x0000003f3f3ff290 */ /* 0x000fe8000fffe03f */
[----:B------:R-:W-:Y:S04]  /*33100*/  STL.64 [R1+0xa0], R212 ;  /* 0x0000a0d401007387 */ /* 0x000fe80000100a00 */
[----:B------:R-:W-:Y:S04]  /*33110*/  STL.64 [R1+0xa8], R214 ;  /* 0x0000a8d601007387 */ /* 0x000fe80000100a00 */
[----:B------:R-:W-:Y:S04]  /*33120*/  STL.64 [R1+0x90], R204 ;  /* 0x000090cc01007387 */ /* 0x000fe80000100a00 */
[----:B------:R-:W-:Y:S04]  /*33130*/  STL.64 [R1+0x98], R206 ;  /* 0x000098ce01007387 */ /* 0x000fe80000100a00 */
[----:B------:R-:W-:Y:S04]  /*33140*/  STL.64 [R1+0x80], R56 ;  /* 0x0000803801007387 */ /* 0x000fe80000100a00 */
[----:B------:R1:W-:Y:S02]  /*33150*/  STL.64 [R1+0x88], R58 ;  /* 0x0000883a01007387 */ /* 0x0003e40000100a00 */
[C---:B-1----:R-:W-:Y:S08]  /*33160*/  HMMA.1688.F32.TF32 R56, R208.reuse, R168, R20 ;  /* 0x000000a8d038723c */ /* 0x042ff00000081014 */
[C---:B------:R-:W-:Y:S01]  /*33170*/  HMMA.1688.F32.TF32 R20, R208.reuse, R164, R24 ;  /* 0x000000a4d014723c */ /* 0x040fe20000081018 */
[----:B------:R-:W-:Y:S04]  /*33180*/  STL.64 [R1+0x70], R196 ;  /* 0x000070c401007387 */ /* 0x000fe80000100a00 */
[----:B------:R-:W-:Y:S04]  /*33190*/  STL.64 [R1+0x78], R198 ;  /* 0x000078c601007387 */ /* 0x000fe80000100a00 */
[----:B------:R-:W-:Y:S04]  /*331a0*/  STL.64 [R1+0x60], R104 ;  /* 0x0000606801007387 */ /* 0x000fe80000100a00 */
[----:B------:R-:W-:Y:S04]  /*331b0*/  STL.64 [R1+0x68], R106 ;  /* 0x0000686a01007387 */ /* 0x000fe80000100a00 */
[----:B------:R-:W-:Y:S01]  /*331c0*/  STL.64 [R1+0x40], R56 ;  /* 0x0000403801007387 */ /* 0x000fe20000100a00 */
[C---:B------:R-:W-:Y:S03]  /*331d0*/  HMMA.1688.F32.TF32 R24, R208.reuse, R132, R32 ;  /* 0x00000084d018723c */ /* 0x040fe60000081020 */
[----:B------:R-:W-:Y:S04]  /*331e0*/  STL.64 [R1+0x48], R58 ;  /* 0x0000483a01007387 */ /* 0x000fe80000100a00 */
[----:B------:R-:W-:Y:S04]  /*331f0*/  STL.64 [R1+0x30], R20 ;  /* 0x0000301401007387 */ /* 0x000fe80000100a00 */
[----:B------:R1:W-:Y:S02]  /*33200*/  STL.64 [R1+0x38], R22 ;  /* 0x0000381601007387 */ /* 0x0003e40000100a00 */
[C---:B-1----:R-:W-:Y:S02]  /*33210*/  HMMA.1688.F32.TF32 R20, R208.reuse, R128, R36 ;  /* 0x00000080d014723c */ /* 0x042fe40000081024 */
[----:B------:R-:W-:Y:S04]  /*33220*/  STL.64 [R1+0x20], R28 ;  /* 0x0000201c01007387 */ /* 0x000fe80000100a00 */
[----:B------:R-:W-:Y:S04]  /*33230*/  STL.64 [R1+0x28], R30 ;  /* 0x0000281e01007387 */ /* 0x000fe80000100a00 */
[----:B------:R1:W-:Y:S04]  /*33240*/  STL.64 [R1+0x10], R24 ;  /* 0x0000101801007387 */ /* 0x0003e80000100a00 */
[----:B------:R2:W-:Y:S10]  /*33250*/  STL.64 [R1+0x18], R26 ;  /* 0x0000181a01007387 */ /* 0x0005f40000100a00 */
[----:B------:R-:W-:Y:S01]  /*33260*/  IMAD.MOV.U32 R3, RZ, RZ, R21 ;  /* 0x000000ffff037224 */ /* 0x000fe200078e0015 */
[----:B------:R-:W-:Y:S01]  /*33270*/  MOV R13, R20 ;  /* 0x00000014000d7202 */ /* 0x000fe20000000f00 */
[----:B------:R-:W-:Y:S01]  /*33280*/  IMAD.MOV.U32 R2, RZ, RZ, R23 ;  /* 0x000000ffff027224 */ /* 0x000fe200078e0017 */
[----:B------:R-:W-:Y:S01]  /*33290*/  MOV R4, R22 ;  /* 0x0000001600047202 */ /* 0x000fe20000000f00 */
[----:B------:R-:W4:Y:S04]  /*332a0*/  LDL.LU.64 R20, [R1+0x2d0] ;  /* 0x0002d00001147983 */ /* 0x000f280000300a00 */
[----:B------:R-:W4:Y:S04]  /*332b0*/  LDL.LU.64 R22, [R1+0x2d8] ;  /* 0x0002d80001167983 */ /* 0x000f280000300a00 */
[----:B-1----:R-:W5:Y:S04]  /*332c0*/  LDL.LU.64 R24, [R1+0x2c0] ;  /* 0x0002c00001187983 */ /* 0x002f680000300a00 */
[----:B--2---:R-:W5:Y:S04]  /*332d0*/  LDL.LU.64 R26, [R1+0x2c8] ;  /* 0x0002c800011a7983 */ /* 0x004f680000300a00 */
        /* <DEDUP_REMOVED lines=20> */
[----:B------:R-:W-:Y:S03]  /*33420*/  HMMA.1688.F32.TF32 R248, R208, R124, R40 ;  /* 0x0000007cd0f8723c */ /* 0x000fe60000081028 */
[----:B------:R-:W3:Y:S04]  /*33430*/  LDL.LU.64 R228, [R1+0x1c0] ;  /* 0x0001c00001e47983 */ /* 0x000ee80000300a00 */
[----:B------:R-:W3:Y:S04]  /*33440*/  LDL.LU.64 R230, [R1+0x1c8] ;  /* 0x0001c80001e67983 */ /* 0x000ee80000300a00 */
[----:B------:R-:W3:Y:S04]  /*33450*/  LDL.LU.64 R220, [R1+0x120] ;  /* 0x0001200001dc7983 */ /* 0x000ee80000300a00 */
[----:B------:R-:W3:Y:S04]  /*33460*/  LDL.LU.64 R222, [R1+0x128] ;  /* 0x0001280001de7983 */ /* 0x000ee80000300a00 */
[----:B------:R-:W3:Y:S04]  /*33470*/  LDL.LU.64 R40, [R1+0x230] ;  /* 0x0002300001287983 */ /* 0x000ee80000300a00 */
[----:B------:R-:W3:Y:S01]  /*33480*/  LDL.LU.64 R42, [R1+0x238] ;  /* 0x00023800012a7983 */ /* 0x000ee20000300a00 */
[C---:B--2---:R-:W-:Y:S03]  /*33490*/  HMMA.1688.F32.TF32 R208, R48.reuse, R180, R56 ;  /* 0x000000b430d0723c */ /* 0x044fe60000081038 */
[----:B------:R-:W2:Y:S04]  /*334a0*/  LDL.LU.64 R56, [R1+0x110] ;  /* 0x0001100001387983 */ /* 0x000ea80000300a00 */
[----:B------:R-:W2:Y:S01]  /*334b0*/  LDL.LU.64 R58, [R1+0x118] ;  /* 0x00011800013a7983 */ /* 0x000ea20000300a00 */
[C---:B----4-:R-:W-:Y:S08]  /*334c0*/  HMMA.1688.F32.TF32 R20, R48.reuse, R192, R20 ;  /* 0x000000c03014723c */ /* 0x050ff00000081014 */
[C---:B-----5:R-:W-:Y:S08]  /*334d0*/  HMMA.1688.F32.TF32 R24, R48.reuse, R188, R24 ;  /* 0x000000bc3018723c */ /* 0x060ff00000081018 */
[C---:B------:R-:W-:Y:S08]  /*334e0*/  HMMA.1688.F32.TF32 R104, R48.reuse, R84, R104 ;  /* 0x000000543068723c */ /* 0x040ff00000081068 */
[C---:B------:R-:W-:Y:S08]  /*334f0*/  HMMA.1688.F32.TF32 R204, R48.reuse, R80, R204 ;  /* 0x0000005030cc723c */ /* 0x040ff000000810cc */
[C---:B------:R-:W-:Y:S08]  /*33500*/  HMMA.1688.F32.TF32 R36, R48.reuse, R184, R36 ;  /* 0x000000b83024723c */ /* 0x040ff00000081024 */
[C---:B---3--:R-:W-:Y:S08]  /*33510*/  HMMA.1688.F32.TF32 R216, R48.reuse, R172, R216 ;  /* 0x000000ac30d8723c */ /* 0x048ff000000810d8 */
[C---:B------:R-:W-:Y:S08]  /*33520*/  HMMA.1688.F32.TF32 R196, R48.reuse, R168, R196 ;  /* 0x000000a830c4723c */ /* 0x040ff000000810c4 */
[C---:B------:R-:W-:Y:S08]  /*33530*/  HMMA.1688.F32.TF32 R212, R48.reuse, R164, R212 ;  /* 0x000000a430d4723c */ /* 0x040ff000000810d4 */
[C---:B------:R-:W-:Y:S08]  /*33540*/  HMMA.1688.F32.TF32 R40, R48.reuse, R176, R40 ;  /* 0x000000b03028723c */ /* 0x040ff00000081028 */
[C---:B------:R-:W-:Y:S08]  /*33550*/  HMMA.1688.F32.TF32 R28, R48.reuse, R136, R28 ;  /* 0x00000088301c723c */ /* 0x040ff0000008101c */
[C---:B------:R-:W-:Y:S08]  /*33560*/  HMMA.1688.F32.TF32 R200, R48.reuse, R132, R200 ;  /* 0x0000008430c8723c */ /* 0x040ff000000810c8 */
[C---:B------:R-:W-:Y:S08]  /*33570*/  HMMA.1688.F32.TF32 R32, R48.reuse, R128, R32 ;  /* 0x000000803020723c */ /* 0x040ff00000081020 */
[----:B------:R-:W-:Y:S08]  /*33580*/  HMMA.1688.F32.TF32 R48, R48, R124, R228 ;  /* 0x0000007c3030723c */ /* 0x000ff000000810e4 */
[C---:B------:R-:W-:Y:S01]  /*33590*/  HMMA.1688.F32.TF32 R228, R44.reuse, R192, R220 ;  /* 0x000000c02ce4723c */ /* 0x040fe200000810dc */
[----:B------:R-:W-:Y:S04]  /*335a0*/  LDS R220, [R252+0x20800] ;  /* 0x02080000fcdc7984 */ /* 0x000fe80000000800 */
[----:B------:R-:W-:Y:S04]  /*335b0*/  LDS R222, [R252+0x20c00] ;  /* 0x020c0000fcde7984 */ /* 0x000fe80000000800 */
[----:B------:R-:W-:Y:S04]  /*335c0*/  LDS R221, [R12+0x20800] ;  /* 0x020800000cdd7984 */ /* 0x000fe80000000800 */
[----:B------:R-:W1:Y:S01]  /*335d0*/  LDS R223, [R12+0x20c00] ;  /* 0x020c00000cdf7984 */ /* 0x000e620000000800 */
[----:B------:R-:W-:Y:S01]  /*335e0*/  HMMA.1688.F32.TF32 R232, R44, R80, R232 ;  /* 0x000000502ce8723c */ /* 0x000fe200000810e8 */
[----:B------:R-:W-:-:S07]  /*335f0*/  IMAD.MOV.U32 R192, RZ, RZ, R4 ;  /* 0x000000ffffc07224 */ /* 0x000fce00078e0004 */
[----:B------:R-:W-:Y:S01]  /*33600*/  HMMA.1688.F32.TF32 R224, R44, R188, R224 ;  /* 0x000000bc2ce0723c */ /* 0x000fe200000810e0 */
[----:B------:R-:W-:Y:S11]  /*33610*/  IMAD.MOV.U32 R193, RZ, RZ, R2 ;  /* 0x000000ffffc17224 */ /* 0x000ff600078e0002 */
[----:B------:R-:W-:Y:S04]  /*33620*/  @!UPT UIADD3 URZ, URZ, URZ, URZ ;  /* 0x0000003f3f3ff290 */ /* 0x000fe8000fffe03f */
[----:B------:R-:W-:Y:S01]  /*33630*/  MOV R188, R232 ;  /* 0x000000e800bc7202 */ /* 0x000fe20000000f00 */
[----:B------:R-:W-:Y:S02]  /*33640*/  IMAD.MOV.U32 R4, RZ, RZ, R233 ;  /* 0x000000ffff047224 */ /* 0x000fe400078e00e9 */
[----:B------:R-:W-:Y:S01]  /*33650*/  IMAD.MOV.U32 R5, RZ, RZ, R234 ;  /* 0x000000ffff057224 */ /* 0x000fe200078e00ea */
[C---:B-1----:R-:W-:Y:S08]  /*33660*/  HMMA.1688.F32.TF32 R72, R220.reuse, R194, R72 ;  /* 0x000000c2dc48723c */ /* 0x042ff00000081048 */
[C---:B------:R-:W-:Y:S08]  /*33670*/  HMMA.1688.F32.TF32 R100, R220.reuse, R190, R100 ;  /* 0x000000bedc64723c */ /* 0x040ff00000081064 */
[----:B------:R-:W-:Y:S08]  /*33680*/  HMMA.1688.F32.TF32 R8, R220, R186, R8 ;  /* 0x000000badc08723c */ /* 0x000ff00000081008 */
[----:B------:R-:W-:Y:S08]  /*33690*/  HMMA.1688.F32.TF32 R148, R44, R136, R148 ;  /* 0x000000882c94723c */ /* 0x000ff00000081094 */
[----:B------:R-:W-:Y:S01]  /*336a0*/  IMAD.MOV.U32 R136, RZ, RZ, R103 ;  /* 0x000000ffff887224 */ /* 0x000fe200078e0067 */
[----:B------:R-:W-:Y:S01]  /*336b0*/  MOV R137, R102 ;  /* 0x0000006600897202 */ /* 0x000fe20000000f00 */
[----:B------:R-:W-:Y:S08]  /*336c0*/  HMMA.1688.F32.TF32 R68, R220, R82, R68 ;  /* 0x00000052dc44723c */ /* 0x000ff00000081044 */
[C---:B------:R-:W-:Y:S08]  /*336d0*/  HMMA.1688.F32.TF32 R244, R44.reuse, R176, R244 ;  /* 0x000000b02cf4723c */ /* 0x040ff000000810f4 */
[C---:B------:R-:W-:Y:S08]  /*336e0*/  HMMA.1688.F32.TF32 R140, R44.reuse, R128, R140 ;  /* 0x000000802c8c723c */ /* 0x040ff0000008108c */
[----:B--2---:R-:W-:Y:S07]  /*336f0*/  HMMA.1688.F32.TF32 R56, R44, R84, R56 ;  /* 0x000000542c38723c */ /* 0x004fee0000081038 */
[----:B------:R-:W-:Y:S01]  /*33700*/  IMAD.MOV.U32 R85, RZ, RZ, R3 ;  /* 0x000000ffff557224 */ /* 0x000fe200078e0003 */
[----:B------:R-:W-:-:S02]  /*33710*/  MOV R3, R235 ;  /* 0x000000eb00037202 */ /* 0x000fc40000000f00 */
[C---:B------:R-:W-:Y:S11]  /*33720*/  HMMA.1688.F32.TF32 R232, R44.reuse, R184, R236 ;  /* 0x000000b82ce8723c */ /* 0x040ff600000810ec */
[----:B------:R-:W-:Y:S02]  /*33730*/  @!UPT UIADD3 URZ, URZ, URZ, URZ ;  /* 0x0000003f3f3ff290 */ /* 0x000fe4000fffe03f */
[----:B------:R1:W-:Y:S01]  /*33740*/  STL.64 [R1+0x110], R56 ;  /* 0x0001103801007387 */ /* 0x0003e20000100a00 */
[----:B------:R-:W-:Y:S01]  /*33750*/  MOV R2, R58 ;  /* 0x0000003a00027202 */ /* 0x000fe20000000f00 */
[----:B------:R-:W-:Y:S02]  /*33760*/  IMAD.MOV.U32 R189, RZ, RZ, R59 ;  /* 0x000000ffffbd7224 */ /* 0x000fe400078e003b */
[----:B------:R-:W5:Y:S04]  /*33770*/  LDL.LU.64 R58, [R1+0x2e00] ;  /* 0x002e0000013a7983 */ /* 0x000f680000300a00 */
[----:B-1----:R-:W5:Y:S04]  /*33780*/  LDL.LU.64 R56, [R1+0x2df8] ;  /* 0x002df80001387983 */ /* 0x002f680000300a00 */
[----:B------:R-:W-:Y:S04]  /*33790*/  STL [R1+0x2dec], R2 ;  /* 0x002dec0201007387 */ /* 0x000fe80000100800 */
[----:B------:R-:W-:Y:S04]  /*337a0*/  STL [R1+0x2de8], R189 ;  /* 0x002de8bd01007387 */ /* 0x000fe80000100800 */
[----:B------:R-:W-:Y:S04]  /*337b0*/  STL.64 [R1+0xf8], R234 ;  /* 0x0000f8ea01007387 */ /* 0x000fe80000100a00 */
[----:B------:R-:W-:Y:S04]  /*337c0*/  STL [R1+0x2d94], R72 ;  /* 0x002d944801007387 */ /* 0x000fe80000100800 */
[----:B------:R-:W-:Y:S04]  /*337d0*/  STL [R1+0x2d90], R73 ;  /* 0x002d904901007387 */ /* 0x000fe80000100800 */
[----:B------:R-:W-:Y:S04]  /*337e0*/  STL [R1+0x2d8c], R74 ;  /* 0x002d8c4a01007387 */ /* 0x000fe80000100800 */
[----:B------:R1:W-:Y:S01]  /*337f0*/  STL [R1+0x2d88], R75 ;  /* 0x002d884b01007387 */ /* 0x0003e20000100800 */
[----:B------:R-:W-:Y:S08]  /*33800*/  HMMA.1688.F32.TF32 R236, R44, R172, R160 ;  /* 0x000000ac2cec723c */ /* 0x000ff000000810a0 */
[----:B-1----:R-:W-:Y:S01]  /*33810*/  HMMA.1688.F32.TF32 R72, R220, R86, R108 ;  /* 0x00000056dc48723c */ /* 0x002fe2000008106c */
[----:B------:R-:W-:-:S02]  /*33820*/  IMAD.MOV.U32 R172, RZ, RZ, R101 ;  /* 0x000000ffffac7224 */ /* 0x000fc400078e0065 */
[----:B------:R-:W-:Y:S01]  /*33830*/  IMAD.MOV.U32 R173, RZ, RZ, R100 ;  /* 0x000000ffffad7224 */ /* 0x000fe200078e0064 */
[----:B------:R1:W-:Y:S04]  /*33840*/  STL [R1+0x2da4], R136 ;  /* 0x002da48801007387 */ /* 0x0003e80000100800 */
[----:B------:R3:W-:Y:S04]  /*33850*/  STL [R1+0x2da0], R137 ;  /* 0x002da08901007387 */ /* 0x0007e80000100800 */
[----:B------:R4:W-:Y:S01]  /*33860*/  STL [R1+0x2d9c], R172 ;  /* 0x002d9cac01007387 */ /* 0x0009e20000100800 */
[----:B-1----:R-:W-:-:S03]  /*33870*/  IMAD.MOV.U32 R136, RZ, RZ, R8 ;  /* 0x000000ffff887224 */ /* 0x002fc600078e0008 */
[----:B------:R1:W-:Y:S01]  /*33880*/  STL [R1+0x2d98], R173 ;  /* 0x002d98ad01007387 */ /* 0x0003e20000100800 */
[----:B---3--:R-:W-:Y:S01]  /*33890*/  MOV R137, R9 ;  /* 0x0000000900897202 */ /* 0x008fe20000000f00 */
[----:B----4-:R-:W-:Y:S02]  /*338a0*/  IMAD.MOV.U32 R172, RZ, RZ, R10 ;  /* 0x000000ffffac7224 */ /* 0x010fe400078e000a */
[----:B-1----:R-:W-:Y:S02]  /*338b0*/  IMAD.MOV.U32 R173, RZ, RZ, R11 ;  /* 0x000000ffffad7224 */ /* 0x002fe400078e000b */
[----:B------:R-:W-:Y:S02]  /*338c0*/  HMMA.1688.F32.TF32 R8, R220, R182, R76 ;  /* 0x000000b6dc08723c */ /* 0x000fe4000008104c */
[----:B------:R-:W-:Y:S01]  /*338d0*/  IMAD.MOV.U32 R176, RZ, RZ, R75 ;  /* 0x000000ffffb07224 */ /* 0x000fe200078e004b */
[----:B------:R-:W-:Y:S01]  /*338e0*/  MOV R81, R85 ;  /* 0x0000005500517202 */ /* 0x000fe20000000f00 */
[----:B------:R-:W-:Y:S01]  /*338f0*/  IMAD.MOV.U32 R177, RZ, RZ, R74 ;  /* 0x000000ffffb17224 */ /* 0x000fe200078e004a */
[----:B------:R-:W-:Y:S01]  /*33900*/  MOV R85, R73 ;  /* 0x0000004900557202 */ /* 0x000fe20000000f00 */
[----:B------:R-:W-:Y:S01]  /*33910*/  IMAD.MOV.U32 R84, RZ, RZ, R72 ;  /* 0x000000ffff547224 */ /* 0x000fe200078e0048 */
[----:B------:R-:W-:Y:S01]  /*33920*/  MOV R75, R71 ;  /* 0x00000047004b7202 */ /* 0x000fe20000000f00 */
[----:B------:R-:W-:Y:S01]  /*33930*/  STL [R1+0x2db4], R176 ;  /* 0x002db4b001007387 */ /* 0x000fe20000100800 */
[----:B------:R-:W-:Y:S01]  /*33940*/  IMAD.MOV.U32 R74, RZ, RZ, R70 ;  /* 0x000000ffff4a7224 */ /* 0x000fe200078e0046 */
[----:B------:R-:W-:Y:S01]  /*33950*/  MOV R72, R68 ;  /* 0x0000004400487202 */ /* 0x000fe20000000f00 */
[----:B------:R-:W-:Y:S01]  /*33960*/  IMAD.MOV.U32 R73, RZ, RZ, R69 ;  /* 0x000000ffff497224 */ /* 0x000fe200078e0045 */
[----:B------:R-:W-:Y:S04]  /*33970*/  STL [R1+0x2db0], R177 ;  /* 0x002db0b101007387 */ /* 0x000fe80000100800 */
[----:B------:R1:W-:Y:S04]  /*33980*/  STL [R1+0x2dac], R85 ;  /* 0x002dac5501007387 */ /* 0x0003e80000100800 */
[----:B------:R3:W-:Y:S04]  /*33990*/  STL [R1+0x2da8], R84 ;  /* 0x002da85401007387 */ /* 0x0007e80000100800 */
[----:B------:R-:W-:Y:S01]  /*339a0*/  STL [R1+0x2dc4], R75 ;  /* 0x002dc44b01007387 */ /* 0x000fe20000100800 */
[----:B------:R-:W-:-:S03]  /*339b0*/  MOV R128, R11 ;  /* 0x0000000b00807202 */ /* 0x000fc60000000f00 */
[----:B------:R-:W-:Y:S01]  /*339c0*/  STL [R1+0x2dc0], R74 ;  /* 0x002dc04a01007387 */ /* 0x000fe20000100800 */
[----:B------:R-:W-:Y:S01]  /*339d0*/  HMMA.1688.F32.TF32 R144, R44, R132, R144 ;  /* 0x000000842c90723c */ /* 0x000fe20000081090 */
[----:B------:R-:W-:Y:S02]  /*339e0*/  IMAD.MOV.U32 R129, RZ, RZ, R10 ;  /* 0x000000ffff817224 */ /* 0x000fe400078e000a */
[----:B------:R4:W-:Y:S04]  /*339f0*/  STL [R1+0x2dbc], R73 ;  /* 0x002dbc4901007387 */ /* 0x0009e80000100800 */
[----:B------:R5:W-:Y:S01]  /*33a00*/  STL [R1+0x2db8], R72 ;  /* 0x002db84801007387 */ /* 0x000be20000100800 */
[----:B------:R-:W-:Y:S01]  /*33a10*/  IMAD.MOV.U32 R132, RZ, RZ, R9 ;  /* 0x000000ffff847224 */ /* 0x000fe200078e0009 */
[----:B------:R-:W-:-:S02]  /*33a20*/  MOV R133, R8 ;  /* 0x0000000800857202 */ /* 0x000fc40000000f00 */
[----:B------:R1:W-:Y:S04]  /*33a30*/  STL [R1+0x2dd4], R173 ;  /* 0x002dd4ad01007387 */ /* 0x0003e80000100800 */
[----:B------:R1:W-:Y:S04]  /*33a40*/  STL [R1+0x2dd0], R172 ;  /* 0x002dd0ac01007387 */ /* 0x0003e80000100800 */
[----:B------:R1:W-:Y:S01]  /*33a50*/  STL [R1+0x2dcc], R137 ;  /* 0x002dcc8901007387 */ /* 0x0003e20000100800 */
[----:B------:R-:W-:Y:S03]  /*33a60*/  HMMA.1688.F32.TF32 R240, R44, R180, R240 ;  /* 0x000000b42cf0723c */ /* 0x000fe600000810f0 */
[----:B------:R1:W-:Y:S04]  /*33a70*/  STL [R1+0x2dc8], R136 ;  /* 0x002dc88801007387 */ /* 0x0003e80000100800 */
[----:B------:R1:W-:Y:S01]  /*33a80*/  STL [R1+0x2de4], R128 ;  /* 0x002de48001007387 */ /* 0x0003e20000100800 */
[----:B------:R-:W-:-:S03]  /*33a90*/  IMAD.MOV.U32 R180, RZ, RZ, R13 ;  /* 0x000000ffffb47224 */ /* 0x000fc600078e000d */
[----:B------:R1:W-:Y:S04]  /*33aa0*/  STL [R1+0x2de0], R129 ;  /* 0x002de08101007387 */ /* 0x0003e80000100800 */
[----:B------:R-:W-:Y:S04]  /*33ab0*/  STL [R1+0x2ddc], R132 ;  /* 0x002ddc8401007387 */ /* 0x000fe80000100800 */
[----:B------:R1:W-:Y:S04]  /*33ac0*/  STL [R1+0x2dd8], R133 ;  /* 0x002dd88501007387 */ /* 0x0003e80000100800 */
[----:B------:R-:W2:Y:S04]  /*33ad0*/  LDL R13, [R1+0x478] ;  /* 0x00047800010d7983 */ /* 0x000ea80000100800 */
[----:B------:R-:W2:Y:S04]  /*33ae0*/  LDL.LU R100, [R1+0xe0] ;  /* 0x0000e00001647983 */ /* 0x000ea80000300800 */
[----:B------:R-:W2:Y:S04]  /*33af0*/  LDL.LU R101, [R1+0xe4] ;  /* 0x0000e40001657983 */ /* 0x000ea80000300800 */
[----:B------:R-:W2:Y:S04]  /*33b00*/  LDL.LU R102, [R1+0xe8] ;  /* 0x0000e80001667983 */ /* 0x000ea80000300800 */
[----:B------:R-:W2:Y:S04]  /*33b10*/  LDL.LU R103, [R1+0xec] ;  /* 0x0000ec0001677983 */ /* 0x000ea80000300800 */
[----:B------:R-:W2:Y:S04]  /*33b20*/  LDL.LU R160, [R1+0x50] ;  /* 0x0000500001a07983 */ /* 0x000ea80000300800 */
[----:B------:R-:W2:Y:S04]  /*33b30*/  LDL.LU R161, [R1+0x54] ;  /* 0x0000540001a17983 */ /* 0x000ea80000300800 */
[----:B------:R-:W2:Y:S01]  /*33b40*/  LDL.LU R162, [R1+0x58] ;  /* 0x0000580001a27983 */ /* 0x000ea20000300800 */
[C---:B------:R-:W-:Y:S01]  /*33b50*/  HMMA.1688.F32.TF32 R8, R220.reuse, R178, R60 ;  /* 0x000000b2dc08723c */ /* 0x040fe2000008103c */
[----:B------:R-:W-:Y:S01]  /*33b60*/  IMAD.MOV.U32 R181, RZ, RZ, R81 ;  /* 0x000000ffffb57224 */ /* 0x000fe200078e0051 */
[----:B------:R-:W-:Y:S01]  /*33b70*/  MOV R81, R193 ;  /* 0x000000c100517202 */ /* 0x000fe20000000f00 */
[----:B------:R-:W-:Y:S11]  /*33b80*/  IMAD.MOV.U32 R80, RZ, RZ, R192 ;  /* 0x000000ffff507224 */ /* 0x000ff600078e00c0 */
[----:B------:R-:W-:Y:S10]  /*33b90*/  @!UPT UIADD3 URZ, URZ, URZ, URZ ;  /* 0x0000003f3f3ff290 */ /* 0x000ff4000fffe03f */
[----:B------:R-:W-:Y:S01]  /*33ba0*/  IMAD.MOV.U32 R192, RZ, RZ, R8 ;  /* 0x000000ffffc07224 */ /* 0x000fe200078e0008 */
[----:B-1----:R-:W-:Y:S01]  /*33bb0*/  MOV R85, R10 ;  /* 0x0000000a00557202 */ /* 0x002fe20000000f00 */
[----:B------:R-:W-:Y:S02]  /*33bc0*/  IMAD.MOV.U32 R193, RZ, RZ, R9 ;  /* 0x000000ffffc17224 */ /* 0x000fe400078e0009 */
[----:B---3--:R-:W-:Y:S02]  /*33bd0*/  IMAD.MOV.U32 R84, RZ, RZ, R11 ;  /* 0x000000ffff547224 */ /* 0x008fe400078e000b */
[C---:B------:R-:W-:Y:S11]  /*33be0*/  HMMA.1688.F32.TF32 R8, R220.reuse, R174, R112 ;  /* 0x000000aedc08723c */ /* 0x040ff60000081070 */
[----:B------:R-:W-:Y:S11]  /*33bf0*/  @!UPT UIADD3 URZ, URZ, URZ, URZ ;  /* 0x0000003f3f3ff290 */ /* 0x000ff6000fffe03f */
[----:B------:R-:W-:Y:S02]  /*33c00*/  @!UPT UIADD3 URZ, URZ, URZ, URZ ;  /* 0x0000003f3f3ff290 */ /* 0x000fe4000fffe03f */
[----:B------:R-:W-:Y:S01]  /*33c10*/  IMAD.MOV.U32 R184, RZ, RZ, R8 ;  /* 0x000000ffffb87224 */ /* 0x000fe200078e0008 */
[----:B------:R-:W-:Y:S01]  /*33c20*/  MOV R185, R9 ;  /* 0x0000000900b97202 */ /* 0x000fe20000000f00 */
[----:B------:R-:W-:Y:S02]  /*33c30*/  IMAD.MOV.U32 R176, RZ, RZ, R10 ;  /* 0x000000ffffb07224 */ /* 0x000fe400078e000a */
[----:B------:R-:W-:Y:S02]  /*33c40*/  IMAD.MOV.U32 R177, RZ, RZ, R11 ;  /* 0x000000ffffb17224 */ /* 0x000fe400078e000b */
[----:B------:R-:W-:Y:S08]  /*33c50*/  HMMA.1688.F32.TF32 R8, R220, R170, R120 ;  /* 0x000000aadc08723c */ /* 0x000ff00000081078 */
[----:B------:R-:W-:Y:S11]  /*33c60*/  HMMA.1688.F32.TF32 R152, R44, R164, R152 ;  /* 0x000000a42c98723c */ /* 0x000ff60000081098 */
[----:B------:R-:W-:Y:S05]  /*33c70*/  @!UPT UIADD3 URZ, URZ, URZ, URZ ;  /* 0x0000003f3f3ff290 */ /* 0x000fea000fffe03f */
[----:B------:R-:W-:Y:S01]  /*33c80*/  IMAD.MOV.U32 R164, RZ, RZ, R8 ;  /* 0x000000ffffa47224 */ /* 0x000fe200078e0008 */
[----:B----4-:R-:W-:Y:S01]  /*33c90*/  MOV R73, R10 ;  /* 0x0000000a00497202 */ /* 0x010fe20000000f00 */
[----:B------:R-:W-:Y:S02]  /*33ca0*/  IMAD.MOV.U32 R165, RZ, RZ, R9 ;  /* 0x000000ffffa57224 */ /* 0x000fe400078e0009 */
[----:B-----5:R-:W-:Y:S02]  /*33cb0*/  IMAD.MOV.U32 R72, RZ, RZ, R11 ;  /* 0x000000ffff487224 */ /* 0x020fe400078e000b */
[----:B------:R-:W-:Y:S01]  /*33cc0*/  HMMA.1688.F32.TF32 R8, R220, R166, R116 ;  /* 0x000000a6dc08723c */ /* 0x000fe20000081074 */
[----:B------:R-:W-:Y:S02]  /*33cd0*/  IMAD.MOV.U32 R2, RZ, RZ, R232 ;  /* 0x000000ffff027224 */ /* 0x000fe400078e00e8 */
[----:B------:R-:W-:-:S05]  /*33ce0*/  IMAD.MOV.U32 R189, RZ, RZ, R233 ;  /* 0x000000ffffbd7224 */ /* 0x000fca00078e00e9 */
[----:B------:R-:W-:Y:S07]  /*33cf0*/  HMMA.1688.F32.TF32 R232, R44, R168, R156 ;  /* 0x000000a82ce8723c */ /* 0x000fee000008109c */
[----:B------:R-:W-:Y:S01]  /*33d00*/  MOV R158, R180 ;  /* 0x000000b4009e7202 */ /* 0x000fe20000000f00 */
[----:B------:R-:W-:Y:S01]  /*33d10*/  IMAD.MOV.U32 R159, RZ, RZ, R181 ;  /* 0x000000ffff9f7224 */ /* 0x000fe200078e00b5 */
[----:B------:R-:W-:Y:S01]  /*33d20*/  MOV R181, R81 ;  /* 0x0000005100b57202 */ /* 0x000fe20000000f00 */
[----:B------:R-:W-:-:S06]  /*33d30*/  IMAD.MOV.U32 R180, RZ, RZ, R80 ;  /* 0x000000ffffb47224 */ /* 0x000fcc00078e0050 */
[----:B------:R-:W-:Y:S01]  /*33d40*/  IMAD.MOV.U32 R81, RZ, RZ, R10 ;  /* 0x000000ffff517224 */ /* 0x000fe200078e000a */
[----:B------:R-:W-:Y:S01]  /*33d50*/  MOV R80, R11 ;  /* 0x0000000b00507202 */ /* 0x000fe20000000f00 */
[----:B------:R-:W-:Y:S01]  /*33d60*/  HMMA.1688.F32.TF32 R44, R44, R124, R56 ;  /* 0x0000007c2c2c723c */ /* 0x000fe20000081038 */
[----:B------:R-:W-:Y:S04]  /*33d70*/  LDS R56, [R252+0x20880] ;  /* 0x02088000fc387984 */ /* 0x000fe80000000800 */
[----:B------:R-:W-:Y:S02]  /*33d80*/  LDS R58, [R252+0x20c80] ;  /* 0x020c8000fc3a7984 */ /* 0x000fe40000000800 */
[----:B------:R-:W-:Y:S01]  /*33d90*/  MOV R125, R8 ;  /* 0x00000008007d7202 */ /* 0x000fe20000000f00 */
[----:B------:R-:W-:Y:S01]  /*33da0*/  IMAD.MOV.U32 R124, RZ, RZ, R9 ;  /* 0x000000ffff7c7224 */ /* 0x000fe200078e0009 */
[----:B------:R-:W-:Y:S01]  /*33db0*/  LDS R57, [R12+0x20880] ;  /* 0x020880000c397984 */ /* 0x000fe20000000800 */
[C---:B------:R-:W-:Y:S03]  /*33dc0*/  HMMA.1688.F32.TF32 R8, R220.reuse, R138, R88 ;  /* 0x0000008adc08723c */ /* 0x040fe60000081058 */
[----:B------:R-:W1:Y:S11]  /*33dd0*/  LDS R59, [R12+0x20c80] ;  /* 0x020c80000c3b7984 */ /* 0x000e760000000800 */
[----:B------:R-:W-:Y:S10]  /*33de0*/  @!UPT UIADD3 URZ, URZ, URZ, URZ ;  /* 0x0000003f3f3ff290 */ /* 0x000ff4000fffe03f */
[----:B------:R-:W-:Y:S01]  /*33df0*/  IMAD.MOV.U32 R168, RZ, RZ, R8 ;  /* 0x000000ffffa87224 */ /* 0x000fe200078e0008 */
[----:B------:R-:W-:Y:S01]  /*33e00*/  MOV R75, R10 ;  /* 0x0000000a004b7202 */ /* 0x000fe20000000f00 */
[----:B------:R-:W-:Y:S02]  /*33e10*/  IMAD.MOV.U32 R169, RZ, RZ, R9 ;  /* 0x000000ffffa97224 */ /* 0x000fe400078e0009 */
[----:B------:R-:W-:Y:S02]  /*33e20*/  IMAD.MOV.U32 R74, RZ, RZ, R11 ;  /* 0x000000ffff4a7224 */ /* 0x000fe400078e000b */
[C---:B------:R-:W-:Y:S01]  /*33e30*/  HMMA.1688.F32.TF32 R8, R220.reuse, R134, R96 ;  /* 0x00000086dc08723c */ /* 0x040fe20000081060 */
[----:B------:R-:W-:Y:S02]  /*33e40*/  IMAD.MOV.U32 R163, RZ, RZ, R0 ;  /* 0x000000ffffa37224 */ /* 0x000fe400078e0000 */
[----:B------:R-:W3:Y:S11]  /*33e50*/  LDL.LU R0, [R1+0x2df0] ;  /* 0x002df00001007983 */ /* 0x000ef60000300800 */
[----:B------:R-:W-:Y:S10]  /*33e60*/  @!UPT UIADD3 URZ, URZ, URZ, URZ ;  /* 0x0000003f3f3ff290 */ /* 0x000ff4000fffe03f */
[----:B------:R-:W-:Y:S01]  /*33e70*/  IMAD.MOV.U32 R173, RZ, RZ, R8 ;  /* 0x000000ffffad7224 */ /* 0x000fe200078e0008 */
[----:B------:R-:W-:Y:S01]  /*33e80*/  MOV R172, R9 ;  /* 0x0000000900ac7202 */ /* 0x000fe20000000f00 */
[----:B------:R-:W-:Y:S02]  /*33e90*/  IMAD.MOV.U32 R137, RZ, RZ, R10 ;  /* 0x000000ffff897224 */ /* 0x000fe400078e000a */
[----:B------:R-:W-:Y:S02]  /*33ea0*/  IMAD.MOV.U32 R136, RZ, RZ, R11 ;  /* 0x000000ffff887224 */ /* 0x000fe400078e000b */
[----:B------:R-:W-:Y:S11]  /*33eb0*/  HMMA.1688.F32.TF32 R8, R220, R130, R92 ;  /* 0x00000082dc08723c */ /* 0x000ff6000008105c */
[----:B------:R-:W-:Y:S11]  /*33ec0*/  @!UPT UIADD3 URZ, URZ, URZ, URZ ;  /* 0x0000003f3f3ff290 */ /* 0x000ff6000fffe03f */
[----:B------:R-:W-:Y:S02]  /*33ed0*/  @!UPT UIADD3 URZ, URZ, URZ, URZ ;  /* 0x0000003f3f3ff290 */ /* 0x000fe4000fffe03f */
[----:B------:R-:W-:Y:S01]  /*33ee0*/  MOV R128, R8 ;  /* 0x0000000800807202 */ /* 0x000fe20000000f00 */
[----:B------:R-:W-:Y:S01]  /*33ef0*/  IMAD.MOV.U32 R129, RZ, RZ, R9 ;  /* 0x000000ffff817224 */ /* 0x000fe200078e0009 */
[----:B------:R-:W-:Y:S01]  /*33f00*/  MOV R133, R11 ;  /* 0x0000000b00857202 */ /* 0x000fe20000000f00 */
[----:B------:R-:W-:Y:S02]  /*33f10*/  IMAD.MOV.U32 R132, RZ, RZ, R10 ;  /* 0x000000ffff847224 */ /* 0x000fe400078e000a */
[----:B-1----:R-:W-:Y:S08]  /*33f20*/  HMMA.1688.F32.TF32 R8, R56, R86, R104 ;  /* 0x000000563808723c */ /* 0x002ff00000081068 */
[C---:B------:R-:W-:Y:S08]  /*33f30*/  HMMA.1688.F32.TF32 R16, R220.reuse, R14, R16 ;  /* 0x0000000edc10723c */ /* 0x040ff00000081010 */
[-C--:B------:R-:W-:Y:S01]  /*33f40*/  HMMA.1688.F32.TF32 R52, R220, R6.reuse, R52 ;  /* 0x00000006dc34723c */ /* 0x080fe20000081034 */
[----:B--2---:R-:W-:Y:S04]  /*33f50*/  LDS R89, [R13+0x20800] ;  /* 0x020800000d597984 */ /* 0x004fe80000000800 */
[----:B------:R-:W-:Y:S04]  /*33f60*/  LDS R91, [R13+0x20c00] ;  /* 0x020c00000d5b7984 */ /* 0x000fe80000000800 */
[----:B------:R-:W-:Y:S04]  /*33f70*/  LDS R113, [R13+0x20880] ;  /* 0x020880000d717984 */ /* 0x000fe80000000800 */
[----:B------:R-:W-:Y:S01]  /*33f80*/  LDS R115, [R13+0x20c80] ;  /* 0x020c80000d737984 */ /* 0x000fe20000000800 */
[C---:B------:R-:W-:Y:S08]  /*33f90*/  HMMA.1688.F32.TF32 R116, R56.reuse, R6, R160 ;  /* 0x000000063874723c */ /* 0x040ff000000810a0 */
[C---:B------:R-:W-:Y:S08]  /*33fa0*/  HMMA.1688.F32.TF32 R160, R56.reuse, R194, R20 ;  /* 0x000000c238a0723c */ /* 0x040ff00000081014 */
[C---:B------:R-:W-:Y:S08]  /*33fb0*/  HMMA.1688.F32.TF32 R20, R56.reuse, R190, R24 ;  /* 0x000000be3814723c */ /* 0x040ff00000081018 */
[C---:B------:R-:W-:Y:S11]  /*33fc0*/  HMMA.1688.F32.TF32 R24, R56.reuse, R82, R204 ;  /* 0x000000523818723c */ /* 0x040ff600000810cc */
[----:B------:R-:W-:Y:S04]  /*33fd0*/  @!UPT UIADD3 URZ, URZ, URZ, URZ ;  /* 0x0000003f3f3ff290 */ /* 0x000fe8000fffe03f */
[----:B------:R-:W-:Y:S04]  /*33fe0*/  STL.64 [R1+0x340], R20 ;  /* 0x0003401401007387 */ /* 0x000fe80000100a00 */
[----:B------:R1:W-:Y:S04]  /*33ff0*/  STL.64 [R1+0x348], R22 ;  /* 0x0003481601007387 */ /* 0x0003e80000100a00 */
[----:B------:R-:W-:Y:S04]  /*34000*/  STL.64 [R1+0x330], R8 ;  /* 0x0003300801007387 */ /* 0x000fe80000100a00 */
[----:B------:R2:W-:Y:S01]  /*34010*/  STL.64 [R1+0x338], R10 ;  /* 0x0003380a01007387 */ /* 0x0005e20000100a00 */
[C---:B-1----:R-:W-:Y:S08]  /*34020*/  HMMA.1688.F32.TF32 R20, R56.reuse, R186, R36 ;  /* 0x000000ba3814723c */ /* 0x042ff00000081024 */
[C---:B--2---:R-:W-:Y:S01]  /*34030*/  HMMA.1688.F32.TF32 R8, R56.reuse, R182, R208 ;  /* 0x000000b63808723c */ /* 0x044fe200000810d0 */
[----:B------:R-:W-:Y:S04]  /*34040*/  STL.64 [R1+0x320], R24 ;  /* 0x0003201801007387 */ /* 0x000fe80000100a00 */
[----:B------:R1:W-:Y:S10]  /*34050*/  STL.64 [R1+0x328], R26 ;  /* 0x0003281a01007387 */ /* 0x0003f40000100a00 */
[----:B------:R-:W-:Y:S01]  /*34060*/  STL.64 [R1+0x310], R20 ;  /* 0x0003101401007387 */ /* 0x000fe20000100a00 */
[C---:B-1----:R-:W-:Y:S03]  /*34070*/  HMMA.1688.F32.TF32 R24, R56.reuse, R178, R40 ;  /* 0x000000b23818723c */ /* 0x042fe60000081028 */
[----:B------:R1:W-:Y:S04]  /*34080*/  STL.64 [R1+0x318], R22 ;  /* 0x0003181601007387 */ /* 0x0003e80000100a00 */
[----:B------:R-:W-:Y:S04]  /*34090*/  STL.64 [R1+0x300], R8 ;  /* 0x0003000801007387 */ /* 0x000fe80000100a00 */
[----:B------:R2:W-:Y:S01]  /*340a0*/  STL.64 [R1+0x308], R10 ;  /* 0x0003080a01007387 */ /* 0x0005e20000100a00 */
[C---:B-1----:R-:W-:Y:S08]  /*340b0*/  HMMA.1688.F32.TF32 R20, R56.reuse, R174, R216 ;  /* 0x000000ae3814723c */ /* 0x042ff000000810d8 */
[----:B--2---:R-:W-:Y:S03]  /*340c0*/  HMMA.1688.F32.TF32 R8, R56, R170, R196 ;  /* 0x000000aa3808723c */ /* 0x004fe600000810c4 */
[----:B------:R-:W-:Y:S04]  /*340d0*/  STL.64 [R1+0x2f0], R24 ;  /* 0x0002f01801007387 */ /* 0x000fe80000100a00 */
[----:B------:R-:W-:Y:S04]  /*340e0*/  STL.64 [R1+0x2f8], R26 ;  /* 0x0002f81a01007387 */ /* 0x000fe80000100a00 */
[----:B------:R-:W2:Y:S04]  /*340f0*/  LDL.LU R96, [R1+0x360] ;  /* 0x0003600001607983 */ /* 0x000ea80000300800 */
[----:B------:R1:W-:Y:S04]  /*34100*/  STL.64 [R1+0x2e0], R20 ;  /* 0x0002e01401007387 */ /* 0x0003e80000100a00 */
[----:B------:R4:W-:Y:S04]  /*34110*/  STL.64 [R1+0x2e8], R22 ;  /* 0x0002e81601007387 */ /* 0x0009e80000100a00 */
[----:B------:R5:W-:Y:S04]  /*34120*/  STL.64 [R1+0x2d0], R8 ;  /* 0x0002d00801007387 */ /* 0x000be80000100a00 */
[----:B------:R1:W-:Y:S04]  /*34130*/  STL.64 [R1+0x2d8], R10 ;  /* 0x0002d80a01007387 */ /* 0x0003e80000100a00 */
[----:B------:R-:W2:Y:S04]  /*34140*/  LDL.LU R97, [R1+0x364] ;  /* 0x0003640001617983 */ /* 0x000ea80000300800 */
        /* <DEDUP_REMOVED lines=17> */
[----:B------:R-:W2:Y:S01]  /*34260*/  LDL.LU R71, [R1+0x7c] ;  /* 0x00007c0001477983 */ /* 0x000ea20000300800 */
[----:B------:R-:W-:Y:S03]  /*34270*/  HMMA.1688.F32.TF32 R220, R220, R126, R64 ;  /* 0x0000007edcdc723c */ /* 0x000fe60000081040 */
        /* <DEDUP_REMOVED lines=12> */
[----:B-1----:R-:W2:Y:S04]  /*34340*/  LDL.LU R20, [R1+0xc0] ;  /* 0x0000c00001147983 */ /* 0x002ea80000300800 */
[----:B------:R-:W2:Y:S04]  /*34350*/  LDL.LU R21, [R1+0xc4] ;  /* 0x0000c40001157983 */ /* 0x000ea80000300800 */
[----:B----4-:R-:W4:Y:S04]  /*34360*/  LDL.LU R22, [R1+0xc8] ;  /* 0x0000c80001167983 */ /* 0x010f280000300800 */
        /* <DEDUP_REMOVED lines=9> */
[----:B------:R-:W-:-:S03]  /*34400*/  IMAD.MOV.U32 R92, RZ, RZ, R158 ;  /* 0x000000ffff5c7224 */ /* 0x000fc600078e009e */
[----:B------:R-:W4:Y:S01]  /*34410*/  LDL.LU R156, [R1+0x280] ;  /* 0x00028000019c7983 */ /* 0x000f220000300800 */
[----:B------:R-:W-:-:S03]  /*34420*/  IMAD.MOV.U32 R93, RZ, RZ, R159 ;  /* 0x000000ffff5d7224 */ /* 0x000fc600078e009f */
        /* <DEDUP_REMOVED lines=11> */
[----:B-----5:R-:W5:Y:S04]  /*344e0*/  LDL.LU R8, [R1+0x10] ;  /* 0x0000100001087983 */ /* 0x020f680000300800 */
[----:B------:R-:W5:Y:S04]  /*344f0*/  LDL.LU R9, [R1+0x14] ;  /* 0x0000140001097983 */ /* 0x000f680000300800 */
[----:B------:R-:W5:Y:S04]  /*34500*/  LDL.LU R10, [R1+0x18] ;  /* 0x00001800010a7983 */ /* 0x000f680000300800 */
[----:B------:R-:W5:Y:S01]  /*34510*/  LDL.LU R11, [R1+0x1c] ;  /* 0x00001c00010b7983 */ /* 0x000f620000300800 */
[C---:B------:R-:W-:Y:S03]  /*34520*/  HMMA.1688.F32.TF32 R208, R56.reuse, R166, R212 ;  /* 0x000000a638d0723c */ /* 0x040fe600000810d4 */
[----:B---3--:R-:W-:Y:S04]  /*34530*/  LDS R88, [R0+0x20800] ;  /* 0x0208000000587984 */ /* 0x008fe80000000800 */
[----:B------:R-:W2:Y:S01]  /*34540*/  LDS R90, [R0+0x20c00] ;  /* 0x020c0000005a7984 */ /* 0x000ea20000000800 */
[C---:B------:R-:W-:Y:S03]  /*34550*/  HMMA.1688.F32.TF32 R212, R56.reuse, R134, R200 ;  /* 0x0000008638d4723c */ /* 0x040fe600000810c8 */
[----:B------:R-:W-:Y:S04]  /*34560*/  LDS R112, [R0+0x20880] ;  /* 0x0208800000707984 */ /* 0x000fe80000000800 */
[----:B------:R-:W1:Y:S01]  /*34570*/  LDS R114, [R0+0x20c80] ;  /* 0x020c800000727984 */ /* 0x000e620000000800 */
[C---:B------:R-:W-:Y:S08]  /*34580*/  HMMA.1688.F32.TF32 R28, R56.reuse, R138, R28 ;  /* 0x0000008a381c723c */ /* 0x040ff0000008101c */
[C---:B------:R-:W-:Y:S01]  /*34590*/  HMMA.1688.F32.TF32 R108, R56.reuse, R14, R100 ;  /* 0x0000000e386c723c */ /* 0x040fe20000081064 */
[----:B------:R-:W3:Y:S04]  /*345a0*/  LDL.LU R100, [R1+0x350] ;  /* 0x0003500001647983 */ /* 0x000ee80000300800 */
[----:B------:R-:W3:Y:S04]  /*345b0*/  LDL.LU R101, [R1+0x354] ;  /* 0x0003540001657983 */ /* 0x000ee80000300800 */
[----:B------:R-:W3:Y:S04]  /*345c0*/  LDL.LU R102, [R1+0x358] ;  /* 0x0003580001667983 */ /* 0x000ee80000300800 */
[----:B------:R-:W3:Y:S04]  /*345d0*/  LDL.LU R103, [R1+0x35c] ;  /* 0x00035c0001677983 */ /* 0x000ee80000300800 */
[----:B------:R-:W-:Y:S04]  /*345e0*/  STL [R1+0x2d74], R208 ;  /* 0x002d74d001007387 */ /* 0x000fe80000100800 */
[----:B------:R-:W-:Y:S01]  /*345f0*/  STL [R1+0x2d70], R209 ;  /* 0x002d70d101007387 */ /* 0x000fe20000100800 */
[C---:B------:R-:W-:Y:S03]  /*34600*/  HMMA.1688.F32.TF32 R32, R56.reuse, R130, R32 ;  /* 0x000000823820723c */ /* 0x040fe60000081020 */
[----:B------:R-:W-:Y:S04]  /*34610*/  STL [R1+0x2d6c], R210 ;  /* 0x002d6cd201007387 */ /* 0x000fe80000100800 */
[----:B------:R-:W-:Y:S04]  /*34620*/  STL [R1+0x2d68], R211 ;  /* 0x002d68d301007387 */ /* 0x000fe80000100800 */
[----:B------:R-:W-:Y:S04]  /*34630*/  STL [R1+0x2d80], R212 ;  /* 0x002d80d401007387 */ /* 0x000fe80000100800 */
[----:B------:R-:W-:Y:S04]  /*34640*/  STL.64 [R1+0x2c0], R28 ;  /* 0x0002c01c01007387 */ /* 0x000fe80000100a00 */
[----:B------:R1:W-:Y:S02]  /*34650*/  STL.64 [R1+0x2c8], R30 ;  /* 0x0002c81e01007387 */ /* 0x0003e40000100a00 */
[----:B-1----:R-:W-:Y:S02]  /*34660*/  HMMA.1688.F32.TF32 R28, R56, R126, R48 ;  /* 0x0000007e381c723c */ /* 0x002fe40000081030 */
[----:B------:R-:W-:Y:S04]  /*34670*/  STL [R1+0x2d7c], R213 ;  /* 0x002d7cd501007387 */ /* 0x000fe80000100800 */
[----:B------:R-:W-:Y:S04]  /*34680*/  STL [R1+0x2d78], R214 ;  /* 0x002d78d601007387 */ /* 0x000fe80000100800 */
[----:B------:R-:W-:Y:S04]  /*34690*/  STL [R1+0x2d64], R215 ;  /* 0x002d64d701007387 */ /* 0x000fe80000100800 */
[----:B------:R-:W-:Y:S04]  /*346a0*/  STL.64 [R1+0x2b0], R32 ;  /* 0x0002b02001007387 */ /* 0x000fe80000100a00 */
[----:B------:R1:W-:Y:S05]  /*346b0*/  STL.64 [R1+0x2b8], R34 ;  /* 0x0002b82201007387 */ /* 0x0003ea0000100a00 */
[----:B------:R-:W-:Y:S04]  /*346c0*/  STL.64 [R1+0x2a0], R28 ;  /* 0x0002a01c01007387 */ /* 0x000fe80000100a00 */
[----:B------:R2:W-:Y:S01]  /*346d0*/  STL.64 [R1+0x2a8], R30 ;  /* 0x0002a81e01007387 */ /* 0x0005e20000100a00 */
[----:B------:R-:W-:Y:S01]  /*346e0*/  MOV R94, R180 ;  /* 0x000000b4005e7202 */ /* 0x000fe20000000f00 */
[----:B------:R-:W-:Y:S01]  /*346f0*/  IMAD.MOV.U32 R95, RZ, RZ, R181 ;  /* 0x000000ffff5f7224 */ /* 0x000fe200078e00b5 */
[C---:B--2---:R-:W-:Y:S08]  /*34700*/  HMMA.1688.F32.TF32 R76, R88.reuse, R166, R76 ;  /* 0x000000a6584c723c */ /* 0x044ff0000008104c */
[C---:B-1----:R-:W-:Y:S08]  /*34710*/  HMMA.1688.F32.TF32 R32, R88.reuse, R138, R104 ;  /* 0x0000008a5820723c */ /* 0x042ff00000081068 */
[C---:B------:R-:W-:Y:S08]  /*34720*/  HMMA.1688.F32.TF32 R68, R88.reuse, R178, R68 ;  /* 0x000000b25844723c */ /* 0x040ff00000081044 */
[C---:B------:R-:W-:Y:S08]  /*34730*/  HMMA.1688.F32.TF32 R64, R88.reuse, R186, R64 ;  /* 0x000000ba5840723c */ /* 0x040ff00000081040 */
[C---:B----4-:R-:W-:Y:S08]  /*34740*/  HMMA.1688.F32.TF32 R196, R88.reuse, R14, R216 ;  /* 0x0000000e58c4723c */ /* 0x050ff000000810d8 */
[C---:B------:R-:W-:Y:S01]  /*34750*/  HMMA.1688.F32.TF32 R120, R88.reuse, R194, R120 ;  /* 0x000000c25878723c */ /* 0x040fe20000081078 */
[----:B------:R-:W-:Y:S01]  /*34760*/  IMAD.MOV.U32 R216, RZ, RZ, R2 ;  /* 0x000000ffffd87224 */ /* 0x000fe200078e0002 */
[----:B------:R-:W-:Y:S04]  /*34770*/  LDS R105, [R12+0x21000] ;  /* 0x021000000c697984 */ /* 0x000fe80000000800 */
[----:B------:R-:W2:Y:S02]  /*34780*/  LDL.LU R2, [R1+0x2dec] ;  /* 0x002dec0001027983 */ /* 0x000ea40000300800 */
[C---:B------:R-:W-:Y:S08]  /*34790*/  HMMA.1688.F32.TF32 R28, R88.reuse, R182, R40 ;  /* 0x000000b6581c723c */ /* 0x040ff00000081028 */
[C---:B------:R-:W-:Y:S08]  /*347a0*/  HMMA.1688.F32.TF32 R156, R88.reuse, R6, R156 ;  /* 0x00000006589c723c */ /* 0x040ff0000008109c */
[C---:B------:R-:W-:Y:S08]  /*347b0*/  HMMA.1688.F32.TF32 R20, R88.reuse, R190, R20 ;  /* 0x000000be5814723c */ /* 0x040ff00000081014 */
[C---:B------:R-:W-:Y:S08]  /*347c0*/  HMMA.1688.F32.TF32 R60, R88.reuse, R86, R60 ;  /* 0x00000056583c723c */ /* 0x040ff0000008103c */
[C---:B------:R-:W-:Y:S08]  /*347d0*/  HMMA.1688.F32.TF32 R24, R88.reuse, R82, R24 ;  /* 0x000000525818723c */ /* 0x040ff00000081018 */
[C---:B------:R-:W-:Y:S08]  /*347e0*/  HMMA.1688.F32.TF32 R36, R88.reuse, R174, R36 ;  /* 0x000000ae5824723c */ /* 0x040ff00000081024 */
[----:B-----5:R-:W-:Y:S01]  /*347f0*/  HMMA.1688.F32.TF32 R8, R88, R134, R8 ;  /* 0x000000865808723c */ /* 0x020fe20000081008 */
[----:B------:R-:W-:Y:S01]  /*34800*/  IMAD.MOV.U32 R209, RZ, RZ, R4 ;  /* 0x000000ffffd17224 */ /* 0x000fe200078e0004 */
[----:B------:R-:W-:Y:S01]  /*34810*/  LDS R107, [R12+0x21400] ;  /* 0x021400000c6b7984 */ /* 0x000fe20000000800 */
[----:B------:R-:W-:-:S03]  /*34820*/  IMAD.MOV.U32 R211, RZ, RZ, R3 ;  /* 0x000000ffffd37224 */ /* 0x000fc600078e0003 */
[----:B------:R-:W-:Y:S02]  /*34830*/  LDS R104, [R252+0x21000] ;  /* 0x02100000fc687984 */ /* 0x000fe40000000800 */
[C---:B------:R-:W-:Y:S02]  /*34840*/  HMMA.1688.F32.TF32 R48, R88.reuse, R170, R204 ;  /* 0x000000aa5830723c */ /* 0x040fe400000810cc */
[----:B------:R-:W-:Y:S06]  /*34850*/  LDS R106, [R252+0x21400] ;  /* 0x02140000fc6a7984 */ /* 0x000fec0000000800 */
[C---:B------:R-:W-:Y:S08]  /*34860*/  HMMA.1688.F32.TF32 R56, R88.reuse, R130, R92 ;  /* 0x000000825838723c */ /* 0x040ff0000008105c */
[----:B------:R-:W-:Y:S01]  /*34870*/  HMMA.1688.F32.TF32 R40, R88, R126, R248 ;  /* 0x0000007e5828723c */ /* 0x000fe200000810f8 */
[----:B------:R-:W-:Y:S01]  /*34880*/  MOV R217, R189 ;  /* 0x000000bd00d97202 */ /* 0x000fe20000000f00 */
[----:B------:R-:W-:Y:S01]  /*34890*/  IMAD.U32 R3, RZ, RZ, UR4 ;  /* 0x00000004ff037e24 */ /* 0x000fe2000f8e00ff */
[----:B------:R-:W-:Y:S04]  /*348a0*/  LDS R93, [R13+0x21080] ;  /* 0x021080000d5d7984 */ /* 0x000fe80000000800 */
[----:B------:R-:W-:Y:S01]  /*348b0*/  LDS R95, [R13+0x21480] ;  /* 0x021480000d5f7984 */ /* 0x000fe20000000800 */
[C---:B------:R-:W-:Y:S08]  /*348c0*/  HMMA.1688.F32.TF32 R88, R112.reuse, R190, R224 ;  /* 0x000000be7058723c */ /* 0x040ff000000810e0 */
[C---:B---3--:R-:W-:Y:S01]  /*348d0*/  HMMA.1688.F32.TF32 R200, R112.reuse, R6, R100 ;  /* 0x0000000670c8723c */ /* 0x048fe20000081064 */
[----:B------:R-:W-:Y:S04]  /*348e0*/  LDS R101, [R13+0x21000] ;  /* 0x021000000d657984 */ /* 0x000fe80000000800 */
[----:B------:R-:W-:Y:S03]  /*348f0*/  LDS R103, [R13+0x21400] ;  /* 0x021400000d677984 */ /* 0x000fe60000000800 */
[----:B------:R-:W-:Y:S01]  /*34900*/  HMMA.1688.F32.TF32 R204, R112, R14, R96 ;  /* 0x0000000e70cc723c */ /* 0x000fe20000081060 */
[----:B------:R-:W-:Y:S04]  /*34910*/  LDS R97, [R12+0x21080] ;  /* 0x021080000c617984 */ /* 0x000fe80000000800 */
[----:B------:R-:W-:Y:S04]  /*34920*/  LDS R99, [R12+0x21480] ;  /* 0x021480000c637984 */ /* 0x000fe80000000800 */
[----:B------:R-:W-:Y:S04]  /*34930*/  STL.64 [R1+0x1b0], R88 ;  /* 0x0001b05801007387 */ /* 0x000fe80000100a00 */
[----:B------:R-:W-:Y:S04]  /*34940*/  STL.64 [R1+0x1b8], R90 ;  /* 0x0001b85a01007387 */ /* 0x000fe80000100a00 */
[----:B------:R-:W3:Y:S04]  /*34950*/  LDL.LU R189, [R1+0x2de8] ;  /* 0x002de80001bd7983 */ /* 0x000ee80000300800 */
[----:B------:R-:W4:Y:S04]  /*34960*/  LDL.LU R218, [R1+0xf8] ;  /* 0x0000f80001da7983 */ /* 0x000f280000300800 */
[----:B------:R-:W4:Y:S04]  /*34970*/  LDL.LU R219, [R1+0xfc] ;  /* 0x0000fc0001db7983 */ /* 0x000f280000300800 */
[----:B------:R-:W5:Y:S04]  /*34980*/  LDL.LU R212, [R1+0x110] ;  /* 0x0001100001d47983 */ /* 0x000f680000300800 */
[----:B------:R-:W5:Y:S01]  /*34990*/  LDL.LU R213, [R1+0x114] ;  /* 0x0001140001d57983 */ /* 0x000f620000300800 */
[----:B------:R-:W-:-:S03]  /*349a0*/  MOV R210, R5 ;  /* 0x0000000500d27202 */ /* 0x000fc60000000f00 */
[----:B------:R-:W-:Y:S01]  /*349b0*/  LDS R96, [R252+0x21080] ;  /* 0x02108000fc607984 */ /* 0x000fe20000000800 */
[----:B------:R-:W-:-:S03]  /*349c0*/  MOV R208, R188 ;  /* 0x000000bc00d07202 */ /* 0x000fc60000000f00 */
[----:B------:R-:W-:Y:S01]  /*349d0*/  LDS R98, [R252+0x21480] ;  /* 0x02148000fc627984 */ /* 0x000fe20000000800 */
[C---:B------:R-:W-:Y:S03]  /*349e0*/  HMMA.1688.F32.TF32 R180, R112.reuse, R182, R240 ;  /* 0x000000b670b4723c */ /* 0x040fe600000810f0 */
[----:B------:R-:W-:Y:S04]  /*349f0*/  LDS R100, [R0+0x21000] ;  /* 0x0210000000647984 */ /* 0x000fe80000000800 */
[----:B------:R-:W-:Y:S04]  /*34a00*/  LDS R102, [R0+0x21400] ;  /* 0x0214000000667984 */ /* 0x000fe80000000800 */
[----:B------:R-:W-:Y:S04]  /*34a10*/  STL [R1+0x2d54], R252 ;  /* 0x002d54fc01007387 */ /* 0x000fe80000100800 */
[----:B------:R-:W-:Y:S04]  /*34a20*/  LDS R92, [R0+0x21080] ;  /* 0x02108000005c7984 */ /* 0x000fe80000000800 */
[----:B------:R-:W-:Y:S04]  /*34a30*/  LDS R94, [R0+0x21480] ;  /* 0x02148000005e7984 */ /* 0x000fe80000000800 */
[----:B------:R-:W-:Y:S01]  /*34a40*/  STL [R1+0x2d1c], R0 ;  /* 0x002d1c0001007387 */ /* 0x000fe20000100800 */
[----:B------:R-:W-:Y:S01]  /*34a50*/  HMMA.1688.F32.TF32 R44, R112, R126, R44 ;  /* 0x0000007e702c723c */ /* 0x000fe2000008102c */
[----:B--2---:R-:W-:-:S02]  /*34a60*/  IMAD.MOV.U32 R214, RZ, RZ, R2 ;  /* 0x000000ffffd67224 */ /* 0x004fc400078e0002 */
[----:B------:R-:W1:Y:S02]  /*34a70*/  S2R R2, SR_TID.X ;  /* 0x0000000000027919 */ /* 0x000e640000002100 */
[C---:B-1----:R-:W-:Y:S01]  /*34a80*/  IMAD.SHL.U32 R4, R2.reuse, 0x2, RZ ;  /* 0x0000000202047824 */ /* 0x042fe200078e00ff */
[----:B------:R-:W-:-:S05]  /*34a90*/  LOP3.LUT R2, R2, 0x7, RZ, 0xc0, !PT ;  /* 0x0000000702027812 */ /* 0x000fca00078ec0ff */
[----:B------:R-:W-:-:S05]  /*34aa0*/  IMAD R2, R2, 0x210, RZ ;  /* 0x0000021002027824 */ /* 0x000fca00078e02ff */
[----:B------:R-:W-:-:S04]  /*34ab0*/  LOP3.LUT R2, R2, 0x30, R4, 0x78, !PT ;  /* 0x0000003002027812 */ /* 0x000fc800078e7804 */
[----:B------:R-:W-:-:S04]  /*34ac0*/  LOP3.LUT R2, R2, 0x40, RZ, 0x3c, !PT ;  /* 0x0000004002027812 */ /* 0x000fc800078e3cff */
[----:B------:R-:W-:-:S05]  /*34ad0*/  LEA R3, R3, R2, 0x10 ;  /* 0x0000000203037211 */ /* 0x000fca00078e80ff */
[----:B------:R-:W1:Y:S04]  /*34ae0*/  LDSM.16.M88.4 R12, [R3] ;  /* 0x00000000030c783b */ /* 0x000e680000000200 */
[----:B------:R-:W2:Y:S04]  /*34af0*/  LDSM.16.M88.4 R4, [R3+0x1000] ;  /* 0x001000000304783b */ /* 0x000ea80000000200 */
[----:B------:R-:W2:Y:S01]  /*34b00*/  LDSM.16.M88.4 R88, [R3+0x2000] ;  /* 0x002000000358783b */ /* 0x000ea20000000200 */
[----:B-1----:R-:W-:Y:S03]  /*34b10*/  HMMA.1688.F32.TF32 R16, R104, R12, R16 ;  /* 0x0000000c6810723c */ /* 0x002fe60000081010 */
[----:B------:R-:W-:Y:S01]  /*34b20*/  STL [R1+0x2d4c], R14 ;  /* 0x002d4c0e01007387 */ /* 0x000fe20000100800 */
[----:B---3--:R-:W-:-:S04]  /*34b30*/  IMAD.MOV.U32 R215, RZ, RZ, R189 ;  /* 0x000000ffffd77224 */ /* 0x008fc800078e00bd */
[C---:B------:R-:W-:Y:S08]  /*34b40*/  HMMA.1688.F32.TF32 R188, R112.reuse, R82, R208 ;  /* 0x0000005270bc723c */ /* 0x040ff000000810d0 */
[C---:B----4-:R-:W-:Y:S08]  /*34b50*/  HMMA.1688.F32.TF32 R208, R112.reuse, R186, R216 ;  /* 0x000000ba70d0723c */ /* 0x050ff000000810d8 */
[----:B-----5:R-:W-:Y:S01]  /*34b60*/  HMMA.1688.F32.TF32 R212, R112, R86, R212 ;  /* 0x0000005670d4723c */ /* 0x020fe200000810d4 */
[----:B------:R-:W-:Y:S04]  /*34b70*/  STL [R1+0x2d48], R15 ;  /* 0x002d480f01007387 */ /* 0x000fe80000100800 */
[----:B--2---:R-:W-:Y:S04]  /*34b80*/  STL [R1+0x2d58], R6 ;  /* 0x002d580601007387 */ /* 0x004fe80000100800 */
[----:B------:R-:W-:Y:S04]  /*34b90*/  STL [R1+0x2d50], R7 ;  /* 0x002d500701007387 */ /* 0x000fe80000100800 */
[----:B------:R1:W-:Y:S04]  /*34ba0*/  STL [R1+0x2d60], R90 ;  /* 0x002d605a01007387 */ /* 0x0003e80000100800 */
[----:B------:R2:W-:Y:S06]  /*34bb0*/  STL [R1+0x2d5c], R91 ;  /* 0x002d5c5b01007387 */ /* 0x0005ec0000100800 */
[----:B------:R-:W-:Y:S04]  /*34bc0*/  STL.64 [R1+0x1a0], R212 ;  /* 0x0001a0d401007387 */ /* 0x000fe80000100a00 */
[----:B------:R-:W-:Y:S04]  /*34bd0*/  STL.64 [R1+0x1a8], R214 ;  /* 0x0001a8d601007387 */ /* 0x000fe80000100a00 */
[----:B------:R-:W-:Y:S04]  /*34be0*/  STL.64 [R1+0x190], R188 ;  /* 0x000190bc01007387 */ /* 0x000fe80000100a00 */
[----:B------:R-:W-:Y:S04]  /*34bf0*/  STL.64 [R1+0x198], R190 ;  /* 0x000198be01007387 */ /* 0x000fe80000100a00 */
[----:B------:R-:W-:Y:S01]  /*34c00*/  STL.64 [R1+0x180], R208 ;  /* 0x000180d001007387 */ /* 0x000fe20000100a00 */
[----:B-1----:R-:W-:-:S03]  /*34c10*/  IMAD.MOV.U32 R90, RZ, RZ, R16 ;  /* 0x000000ffff5a7224 */ /* 0x002fc600078e0010 */
[----:B------:R-:W-:Y:S01]  /*34c20*/  STL.64 [R1+0x188], R210 ;  /* 0x000188d201007387 */ /* 0x000fe20000100a00 */
[----:B--2---:R-:W-:Y:S01]  /*34c30*/  IMAD.MOV.U32 R91, RZ, RZ, R17 ;  /* 0x000000ffff5b7224 */ /* 0x004fe200078e0011 */
[----:B------:R-:W-:Y:S02]  /*34c40*/  MOV R6, R18 ;  /* 0x0000001200067202 */ /* 0x000fe40000000f00 */
[----:B------:R-:W-:Y:S01]  /*34c50*/  STL.64 [R1+0x170], R180 ;  /* 0x000170b401007387 */ /* 0x000fe20000100a00 */
[----:B------:R-:W-:-:S03]  /*34c60*/  IMAD.MOV.U32 R252, RZ, RZ, R19 ;  /* 0x000000fffffc7224 */ /* 0x000fc600078e0013 */
[----:B------:R1:W-:Y:S01]  /*34c70*/  STL.64 [R1+0x178], R182 ;  /* 0x000178b601007387 */ /* 0x0003e20000100a00 */
[----:B------:R-:W-:Y:S08]  /*34c80*/  HMMA.1688.F32.TF32 R16, R96, R12, R108 ;  /* 0x0000000c6010723c */ /* 0x000ff0000008106c */
[----:B-1----:R-:W-:Y:S01]  /*34c90*/  HMMA.1688.F32.TF32 R180, R112, R174, R236 ;  /* 0x000000ae70b4723c */ /* 0x002fe200000810ec */
[----:B------:R-:W-:Y:S01]  /*34ca0*/  MOV R209, R44 ;  /* 0x0000002c00d17202 */ /* 0x000fe20000000f00 */
[----:B------:R-:W-:Y:S01]  /*34cb0*/  IMAD.MOV.U32 R210, RZ, RZ, R45 ;  /* 0x000000ffffd27224 */ /* 0x000fe200078e002d */
[----:B------:R-:W-:Y:S01]  /*34cc0*/  MOV R215, R47 ;  /* 0x0000002f00d77202 */ /* 0x000fe20000000f00 */
[----:B------:R-:W-:-:S04]  /*34cd0*/  IMAD.MOV.U32 R211, RZ, RZ, R46 ;  /* 0x000000ffffd37224 */ /* 0x000fc800078e002e */
[-C--:B------:R-:W-:Y:S08]  /*34ce0*/  HMMA.1688.F32.TF32 R44, R100, R12.reuse, R196 ;  /* 0x0000000c642c723c */ /* 0x080ff000000810c4 */
[----:B------:R-:W-:Y:S01]  /*34cf0*/  IMAD.MOV.U32 R0, RZ, RZ, R19 ;  /* 0x000000ffff007224 */ /* 0x000fe200078e0013 */
[----:B------:R-:W-:Y:S06]  /*34d00*/  HMMA.1688.F32.TF32 R12, R92, R12, R204 ;  /* 0x0000000c5c0c723c */ /* 0x000fec00000810cc */
[----:B------:R-:W-:Y:S04]  /*34d10*/  STL [R1+0x2d84], R183 ;  /* 0x002d84b701007387 */ /* 0x000fe80000100800 */
[----:B------:R-:W-:Y:S04]  /*34d20*/  STL.64 [R1+0xf0], R16 ;  /* 0x0000f01001007387 */ /* 0x000fe80000100a00 */
[----:B------:R1:W-:Y:S02]  /*34d30*/  STL [R1+0xf8], R18 ;  /* 0x0000f81201007387 */ /* 0x0003e40000100800 */
[-C--:B-1----:R-:W-:Y:S02]  /*34d40*/  HMMA.1688.F32.TF32 R16, R104, R4.reuse, R52 ;  /* 0x000000046810723c */ /* 0x082fe40000081034 */
[----:B------:R-:W-:Y:S04]  /*34d50*/  STL [R1+0x2d20], R0 ;  /* 0x002d200001007387 */ /* 0x000fe80000100800 */
[----:B------:R-:W-:Y:S04]  /*34d60*/  STL.64 [R1+0x100], R44 ;  /* 0x0001002c01007387 */ /* 0x000fe80000100a00 */
[----:B------:R1:W-:Y:S04]  /*34d70*/  STL.64 [R1+0x108], R46 ;  /* 0x0001082e01007387 */ /* 0x0003e80000100a00 */
[----:B------:R-:W-:Y:S04]  /*34d80*/  STL.64 [R1+0x370], R12 ;  /* 0x0003700c01007387 */ /* 0x000fe80000100a00 */
[----:B------:R2:W-:Y:S01]  /*34d90*/  STL.64 [R1+0x378], R14 ;  /* 0x0003780e01007387 */ /* 0x0005e20000100a00 */
[----:B-1----:R-:W-:Y:S08]  /*34da0*/  HMMA.1688.F32.TF32 R44, R100, R4, R156 ;  /* 0x00000004642c723c */ /* 0x002ff0000008109c */
[----:B------:R-:W-:Y:S01]  /*34db0*/  HMMA.1688.F32.TF32 R188, R112, R178, R244 ;  /* 0x000000b270bc723c */ /* 0x000fe200000810f4 */
[----:B------:R-:W-:Y:S01]  /*34dc0*/  MOV R7, R16 ;  /* 0x0000001000077202 */ /* 0x000fe20000000f00 */
[----:B--2---:R-:W-:Y:S01]  /*34dd0*/  IMAD.MOV.U32 R14, RZ, RZ, R17 ;  /* 0x000000ffff0e7224 */ /* 0x004fe200078e0011 */
[----:B------:R-:W-:Y:S01]  /*34de0*/  MOV R12, R19 ;  /* 0x00000013000c7202 */ /* 0x000fe20000000f00 */
[----:B------:R-:W-:Y:S01]  /*34df0*/  IMAD.MOV.U32 R15, RZ, RZ, R18 ;  /* 0x000000ffff0f7224 */ /* 0x000fe200078e0012 */
[----:B------:R-:W-:Y:S01]  /*34e00*/  MOV R248, R128 ;  /* 0x0000008000f87202 */ /* 0x000fe20000000f00 */
[----:B------:R-:W-:Y:S01]  /*34e10*/  IMAD.MOV.U32 R249, RZ, RZ, R129 ;  /* 0x000000fffff97224 */ /* 0x000fe200078e0081 */
[----:B------:R-:W-:Y:S01]  /*34e20*/  MOV R251, R133 ;  /* 0x0000008500fb7202 */ /* 0x000fe20000000f00 */
[----:B------:R-:W-:Y:S01]  /*34e30*/  HMMA.1688.F32.TF32 R16, R96, R4, R116 ;  /* 0x000000046010723c */ /* 0x000fe20000081074 */
[----:B------:R-:W-:-:S02]  /*34e40*/  IMAD.MOV.U32 R250, RZ, RZ, R132 ;  /* 0x000000fffffa7224 */ /* 0x000fc400078e0084 */
[----:B------:R-:W-:Y:S01]  /*34e50*/  IMAD.MOV.U32 R224, RZ, RZ, R173 ;  /* 0x000000ffffe07224 */ /* 0x000fe200078e00ad */
[----:B------:R-:W-:Y:S01]  /*34e60*/  MOV R226, R137 ;  /* 0x0000008900e27202 */ /* 0x000fe20000000f00 */
[----:B------:R-:W-:Y:S02]  /*34e70*/  IMAD.MOV.U32 R225, RZ, RZ, R172 ;  /* 0x000000ffffe17224 */ /* 0x000fe400078e00ac */
[----:B------:R-:W-:Y:S01]  /*34e80*/  IMAD.MOV.U32 R227, RZ, RZ, R136 ;  /* 0x000000ffffe37224 */ /* 0x000fe200078e0088 */
[----:B------:R-:W-:Y:S04]  /*34e90*/  STL.64 [R1+0xd0], R44 ;  /* 0x0000d02c01007387 */ /* 0x000fe80000100a00 */
[----:B------:R-:W-:Y:S01]  /*34ea0*/  STL.64 [R1+0xd8], R46 ;  /* 0x0000d82e01007387 */ /* 0x000fe20000100a00 */
[C---:B------:R-:W-:Y:S03]  /*34eb0*/  HMMA.1688.F32.TF32 R152, R112.reuse, R166, R152 ;  /* 0x000000a67098723c */ /* 0x040fe60000081098 */
[----:B------:R-:W-:Y:S01]  /*34ec0*/  IMAD.MOV.U32 R243, RZ, RZ, R188 ;  /* 0x000000fffff37224 */ /* 0x000fe200078e00bc */
[----:B------:R-:W-:Y:S01]  /*34ed0*/  MOV R241, R190 ;  /* 0x000000be00f17202 */ /* 0x000fe20000000f00 */
[----:B------:R-:W-:Y:S01]  /*34ee0*/  IMAD.MOV.U32 R242, RZ, RZ, R189 ;  /* 0x000000fffff27224 */ /* 0x000fe200078e00bd */
[----:B------:R-:W-:Y:S01]  /*34ef0*/  MOV R186, R176 ;  /* 0x000000b000ba7202 */ /* 0x000fe20000000f00 */
[----:B------:R-:W-:Y:S01]  /*34f00*/  IMAD.MOV.U32 R240, RZ, RZ, R191 ;  /* 0x000000fffff07224 */ /* 0x000fe200078e00bf */
[----:B------:R-:W-:Y:S01]  /*34f10*/  HMMA.1688.F32.TF32 R228, R112, R194, R228 ;  /* 0x000000c270e4723c */ /* 0x000fe200000810e4 */
[----:B------:R-:W-:Y:S01]  /*34f20*/  IMAD.MOV.U32 R187, RZ, RZ, R177 ;  /* 0x000000ffffbb7224 */ /* 0x000fe200078e00b1 */
[----:B------:R1:W-:Y:S01]  /*34f30*/  STL.64 [R1+0xb0], R16 ;  /* 0x0000b01001007387 */ /* 0x0003e20000100a00 */
[----:B------:R-:W-:-:S02]  /*34f40*/  IMAD.MOV.U32 R0, RZ, RZ, R18 ;  /* 0x000000ffff007224 */ /* 0x000fc400078e0012 */
[----:B------:R-:W-:Y:S01]  /*34f50*/  IMAD.MOV.U32 R2, RZ, RZ, R19 ;  /* 0x000000ffff027224 */ /* 0x000fe200078e0013 */
[----:B------:R-:W2:Y:S02]  /*34f60*/  LDL.LU R128, [R1+0x2de4] ;  /* 0x002de40001807983 */ /* 0x000ea40000300800 */
[C---:B------:R-:W-:Y:S08]  /*34f70*/  HMMA.1688.F32.TF32 R148, R112.reuse, R138, R148 ;  /* 0x0000008a7094723c */ /* 0x040ff00000081094 */
[----:B------:R-:W-:Y:S01]  /*34f80*/  HMMA.1688.F32.TF32 R140, R112, R130, R140 ;  /* 0x00000082708c723c */ /* 0x000fe2000008108c */
[----:B------:R-:W-:Y:S01]  /*34f90*/  MOV R174, R81 ;  /* 0x0000005100ae7202 */ /* 0x000fe20000000f00 */
[----:B------:R-:W-:Y:S01]  /*34fa0*/  IMAD.MOV.U32 R175, RZ, RZ, R80 ;  /* 0x000000ffffaf7224 */ /* 0x000fe200078e0050 */
[----:B------:R-:W-:Y:S04]  /*34fb0*/  LDSM.16.M88.4 R52, [R3+0xa000] ;  /* 0x00a000000334783b */ /* 0x000fe80000000200 */
[----:B------:R-:W-:Y:S01]  /*34fc0*/  LDSM.16.M88.4 R44, [R3+0xb000] ;  /* 0x00b00000032c783b */ /* 0x000fe20000000200 */
[----:B-1----:R-:W-:Y:S01]  /*34fd0*/  HMMA.1688.F32.TF32 R16, R92, R4, R200 ;  /* 0x000000045c10723c */ /* 0x002fe200000810c8 */
[----:B------:R-:W-:-:S02]  /*34fe0*/  IMAD.MOV.U32 R166, RZ, RZ, R73 ;  /* 0x000000ffffa67224 */ /* 0x000fc400078e0049 */
[----:B------:R-:W-:-:S05]  /*34ff0*/  IMAD.MOV.U32 R167, RZ, RZ, R72 ;  /* 0x000000ffffa77224 */ /* 0x000fca00078e0048 */
[----:B------:R-:W-:Y:S01]  /*35000*/  HMMA.1688.F32.TF32 R188, R112, R170, R232 ;  /* 0x000000aa70bc723c */ /* 0x000fe200000810e8 */
[----:B------:R-:W-:Y:S01]  /*35010*/  IMAD.MOV.U32 R194, RZ, RZ, R85 ;  /* 0x000000ffffc27224 */ /* 0x000fe200078e0055 */
[----:B------:R-:W-:-:S06]  /*35020*/  MOV R195, R84 ;  /* 0x0000005400c37202 */ /* 0x000fcc0000000f00 */
[----:B------:R-:W-:Y:S07]  /*35030*/  HMMA.1688.F32.TF32 R160, R96, R88, R160 ;  /* 0x0000005860a0723c */ /* 0x000fee00000810a0 */
[----:B------:R-:W-:Y:S04]  /*35040*/  STL.64 [R1+0x360], R16 ;  /* 0x0003601001007387 */ /* 0x000fe80000100a00 */
[----:B------:R1:W-:Y:S04]  /*35050*/  STL.64 [R1+0x368], R18 ;  /* 0x0003681201007387 */ /* 0x0003e80000100a00 */
[----:B------:R-:W3:Y:S04]  /*35060*/  LDL.LU R129, [R1+0x2de0] ;  /* 0x002de00001817983 */ /* 0x000ee80000300800 */
[----:B------:R-:W4:Y:S04]  /*35070*/  LDL.LU R132, [R1+0x2ddc] ;  /* 0x002ddc0001847983 */ /* 0x000f280000300800 */
[----:B------:R-:W5:Y:S01]  /*35080*/  LDL.LU R133, [R1+0x2dd8] ;  /* 0x002dd80001857983 */ /* 0x000f620000300800 */
[----:B------:R-:W-:-:S03]  /*35090*/  IMAD.MOV.U32 R170, RZ, RZ, R75 ;  /* 0x000000ffffaa7224 */ /* 0x000fc600078e004b */
[----:B------:R-:W2:Y:S01]  /*350a0*/  LDL.LU R173, [R1+0x2dd4] ;  /* 0x002dd40001ad7983 */ /* 0x000ea20000300800 */
[----:B------:R-:W-:-:S03]  /*350b0*/  MOV R171, R74 ;  /* 0x0000004a00ab7202 */ /* 0x000fc60000000f00 */
[----:B------:R-:W3:Y:S04]  /*350c0*/  LDL.LU R172, [R1+0x2dd0] ;  /* 0x002dd00001ac7983 */ /* 0x000ee80000300800 */
[----:B------:R-:W4:Y:S04]  /*350d0*/  LDL.LU R137, [R1+0x2dcc] ;  /* 0x002dcc0001897983 */ /* 0x000f280000300800 */
[----:B------:R-:W5:Y:S04]  /*350e0*/  LDL.LU R136, [R1+0x2dc8] ;  /* 0x002dc80001887983 */ /* 0x000f680000300800 */
[----:B------:R-:W5:Y:S04]  /*350f0*/  LDL.LU R75, [R1+0x2dc4] ;  /* 0x002dc400014b7983 */ /* 0x000f680000300800 */
[----:B------:R-:W5:Y:S04]  /*35100*/  LDL.LU R74, [R1+0x2dc0] ;  /* 0x002dc000014a7983 */ /* 0x000f680000300800 */
[----:B------:R-:W5:Y:S04]  /*35110*/  LDL.LU R73, [R1+0x2dbc] ;  /* 0x002dbc0001497983 */ /* 0x000f680000300800 */
[----:B------:R-:W5:Y:S01]  /*35120*/  LDL.LU R72, [R1+0x2db8] ;  /* 0x002db80001487983 */ /* 0x000f620000300800 */
[----:B------:R-:W-:Y:S01]  /*35130*/  IMAD.MOV.U32 R239, RZ, RZ, R188 ;  /* 0x000000ffffef7224 */ /* 0x000fe200078e00bc */
[----:B------:R-:W-:Y:S01]  /*35140*/  MOV R238, R189 ;  /* 0x000000bd00ee7202 */ /* 0x000fe20000000f00 */
[----:B------:R-:W-:Y:S01]  /*35150*/  IMAD.MOV.U32 R237, RZ, RZ, R190 ;  /* 0x000000ffffed7224 */ /* 0x000fe200078e00be */
[----:B------:R-:W5:Y:S01]  /*35160*/  LDL.LU R176, [R1+0x2db4] ;  /* 0x002db40001b07983 */ /* 0x000f620000300800 */
[----:B------:R-:W-:-:S02]  /*35170*/  IMAD.MOV.U32 R236, RZ, RZ, R191 ;  /* 0x000000ffffec7224 */ /* 0x000fc400078e00bf */
[----:B------:R-:W-:Y:S01]  /*35180*/  HMMA.1688.F32.TF32 R188, R112, R134, R144 ;  /* 0x0000008670bc723c */ /* 0x000fe20000081090 */
[----:B------:R-:W5:Y:S04]  /*35190*/  LDL.LU R177, [R1+0x2db0] ;  /* 0x002db00001b17983 */ /* 0x000f680000300800 */
[----:B------:R-:W5:Y:S04]  /*351a0*/  LDL.LU R85, [R1+0x2dac] ;  /* 0x002dac0001557983 */ /* 0x000f680000300800 */
[----:B------:R-:W5:Y:S01]  /*351b0*/  LDL.LU R84, [R1+0x2da8] ;  /* 0x002da80001547983 */ /* 0x000f620000300800 */
[----:B-1----:R-:W-:Y:S01]  /*351c0*/  HMMA.1688.F32.TF32 R16, R100, R88, R120 ;  /* 0x000000586410723c */ /* 0x002fe20000081078 */
[----:B------:R-:W-:Y:S01]  /*351d0*/  IMAD.MOV.U32 R247, RZ, RZ, R140 ;  /* 0x000000fffff77224 */ /* 0x000fe200078e008c */
[----:B------:R-:W-:Y:S01]  /*351e0*/  MOV R246, R141 ;  /* 0x0000008d00f67202 */ /* 0x000fe20000000f00 */
[----:B------:R-:W-:Y:S01]  /*351f0*/  LDSM.16.M88.4 R144, [R3+0x3000] ;  /* 0x003000000390783b */ /* 0x000fe20000000200 */
[----:B------:R-:W-:-:S02]  /*35200*/  IMAD.MOV.U32 R245, RZ, RZ, R142 ;  /* 0x000000fffff57224 */ /* 0x000fc400078e008e */
[----:B------:R-:W-:Y:S01]  /*35210*/  IMAD.MOV.U32 R244, RZ, RZ, R143 ;  /* 0x000000fffff47224 */ /* 0x000fe200078e008f */
[----:B------:R-:W-:Y:S01]  /*35220*/  MOV R212, R152 ;  /* 0x0000009800d47202 */ /* 0x000fe20000000f00 */
[----:B------:R-:W1:Y:S01]  /*35230*/  LDSM.16.M88.4 R140, [R3+0x4000] ;  /* 0x00400000038c783b */ /* 0x000e620000000200 */
[----:B------:R-:W-:Y:S01]  /*35240*/  IMAD.MOV.U32 R213, RZ, RZ, R153 ;  /* 0x000000ffffd57224 */ /* 0x000fe200078e0099 */
[----:B------:R-:W-:Y:S01]  /*35250*/  MOV R208, R155 ;  /* 0x0000009b00d07202 */ /* 0x000fe20000000f00 */
[----:B------:R-:W-:Y:S01]  /*35260*/  IMAD.MOV.U32 R214, RZ, RZ, R154 ;  /* 0x000000ffffd67224 */ /* 0x000fe200078e009a */
[----:B------:R-:W-:Y:S01]  /*35270*/  MOV R216, R148 ;  /* 0x0000009400d87202 */ /* 0x000fe20000000f00 */
[----:B------:R-:W-:Y:S01]  /*35280*/  IMAD.MOV.U32 R218, RZ, RZ, R149 ;  /* 0x000000ffffda7224 */ /* 0x000fe200078e0095 */
[----:B------:R-:W1:Y:S01]  /*35290*/  LDSM.16.M88.4 R120, [R3+0x9000] ;  /* 0x009000000378783b */ /* 0x000e620000000200 */
[----:B------:R-:W-:Y:S02]  /*352a0*/  IMAD.MOV.U32 R217, RZ, RZ, R150 ;  /* 0x000000ffffd97224 */ /* 0x000fe400078e0096 */
[----:B------:R-:W-:Y:S01]  /*352b0*/  IMAD.MOV.U32 R183, RZ, RZ, R151 ;  /* 0x000000ffffb77224 */ /* 0x000fe200078e0097 */
[----:B------:R-:W-:Y:S04]  /*352c0*/  LDSM.16.M88.4 R152, [R3+0xd000] ;  /* 0x00d000000398783b */ /* 0x000fe80000000200 */
[----:B------:R-:W-:Y:S04]  /*352d0*/  LDSM.16.M88.4 R148, [R3+0xe000] ;  /* 0x00e000000394783b */ /* 0x000fe80000000200 */
[----:B------:R-:W-:Y:S01]  /*352e0*/  LDSM.16.M88.4 R232, [R3+0xf000] ;  /* 0x00f0000003e8783b */ /* 0x000fe20000000200 */
[----:B--2---:R-:W-:Y:S01]  /*352f0*/  IMAD.MOV.U32 R115, RZ, RZ, R173 ;  /* 0x000000ffff737224 */ /* 0x004fe200078e00ad */
[----:B---3--:R-:W-:Y:S01]  /*35300*/  MOV R114, R172 ;  /* 0x000000ac00727202 */ /* 0x008fe20000000f00 */
[----:B----4-:R-:W-:-:S02]  /*35310*/  IMAD.MOV.U32 R113, RZ, RZ, R137 ;  /* 0x000000ffff717224 */ /* 0x010fc400078e0089 */
[----:B-----5:R-:W-:Y:S02]  /*35320*/  IMAD.MOV.U32 R112, RZ, RZ, R136 ;  /* 0x000000ffff707224 */ /* 0x020fe400078e0088 */
[----:B------:R-:W2:Y:S04]  /*35330*/  LDL.LU R136, [R1+0x2da4] ;  /* 0x002da40001887983 */ /* 0x000ea80000300800 */
[----:B------:R-:W3:Y:S04]  /*35340*/  LDL.LU R137, [R1+0x2da0] ;  /* 0x002da00001897983 */ /* 0x000ee80000300800 */
[----:B------:R-:W4:Y:S01]  /*35350*/  LDL.LU R172, [R1+0x2d9c] ;  /* 0x002d9c0001ac7983 */ /* 0x000f220000300800 */
[----:B------:R-:W-:Y:S01]  /*35360*/  IMAD.MOV.U32 R110, RZ, RZ, R74 ;  /* 0x000000ffff6e7224 */ /* 0x000fe200078e004a */
[----:B------:R-:W-:-:S02]  /*35370*/  MOV R109, R73 ;  /* 0x00000049006d7202 */ /* 0x000fc40000000f00 */
[----:B------:R-:W5:Y:S01]  /*35380*/  LDL.LU R173, [R1+0x2d98] ;  /* 0x002d980001ad7983 */ /* 0x000f620000300800 */
[----:B------:R-:W-:-:S03]  /*35390*/  IMAD.MOV.U32 R108, RZ, RZ, R72 ;  /* 0x000000ffff6c7224 */ /* 0x000fc600078e0048 */
[----:B------:R-:W2:Y:S01]  /*353a0*/  LDL.LU R72, [R1+0x2d94] ;  /* 0x002d940001487983 */ /* 0x000ea20000300800 */
[----:B------:R-:W-:-:S03]  /*353b0*/  IMAD.MOV.U32 R111, RZ, RZ, R75 ;  /* 0x000000ffff6f7224 */ /* 0x000fc600078e004b */
[----:B------:R-:W2:Y:S04]  /*353c0*/  LDL.LU R73, [R1+0x2d90] ;  /* 0x002d900001497983 */ /* 0x000ea80000300800 */
[----:B------:R-:W2:Y:S04]  /*353d0*/  LDL.LU R74, [R1+0x2d8c] ;  /* 0x002d8c00014a7983 */ /* 0x000ea80000300800 */
[----:B------:R-:W2:Y:S01]  /*353e0*/  LDL.LU R75, [R1+0x2d88] ;  /* 0x002d8800014b7983 */ /* 0x000ea20000300800 */
[----:B------:R-:W-:Y:S01]  /*353f0*/  MOV R86, R177 ;  /* 0x000000b100567202 */ /* 0x000fe20000000f00 */
[----:B------:R-:W-:Y:S01]  /*35400*/  IMAD.MOV.U32 R87, RZ, RZ, R176 ;  /* 0x000000ffff577224 */ /* 0x000fe200078e00b0 */
[----:B------:R-:W-:Y:S01]  /*35410*/  MOV R176, R133 ;  /* 0x0000008500b07202 */ /* 0x000fe20000000f00 */
[----:B------:R-:W-:Y:S01]  /*35420*/  IMAD.MOV.U32 R177, RZ, RZ, R132 ;  /* 0x000000ffffb17224 */ /* 0x000fe200078e0084 */
[----:B------:R-:W-:Y:S01]  /*35430*/  MOV R179, R128 ;  /* 0x0000008000b37202 */ /* 0x000fe20000000f00 */
[----:B------:R-:W-:Y:S01]  /*35440*/  IMAD.MOV.U32 R178, RZ, RZ, R129 ;  /* 0x000000ffffb27224 */ /* 0x000fe200078e0081 */
[----:B------:R-:W-:Y:S04]  /*35450*/  LDSM.16.M88.4 R132, [R3+0x6000] ;  /* 0x006000000384783b */ /* 0x000fe80000000200 */
[----:B------:R-:W1:Y:S02]  /*35460*/  LDSM.16.M88.4 R128, [R3+0x7000] ;  /* 0x007000000380783b */ /* 0x000e640000000200 */
[C---:B-1----:R-:W-:Y:S08]  /*35470*/  HMMA.1688.F32.TF32 R84, R104.reuse, R140, R84 ;  /* 0x0000008c6854723c */ /* 0x042ff00000081054 */
[C---:B------:R-:W-:Y:S08]  /*35480*/  HMMA.1688.F32.TF32 R184, R104.reuse, R120, R184 ;  /* 0x0000007868b8723c */ /* 0x040ff000000810b8 */
[C---:B------:R-:W-:Y:S08]  /*35490*/  HMMA.1688.F32.TF32 R164, R104.reuse, R52, R164 ;  /* 0x0000003468a4723c */ /* 0x040ff000000810a4 */
[C---:B------:R-:W-:Y:S08]  /*354a0*/  HMMA.1688.F32.TF32 R176, R104.reuse, R128, R176 ;  /* 0x0000008068b0723c */ /* 0x040ff000000810b0 */
[-C--:B--2---:R-:W-:Y:S11]  /*354b0*/  HMMA.1688.F32.TF32 R80, R104, R88.reuse, R72 ;  /* 0x000000586850723c */ /* 0x084ff60000081048 */
[----:B------:R-:W-:Y:S11]  /*354c0*/  @!UPT UIADD3 URZ, URZ, URZ, URZ ;  /* 0x0000003f3f3ff290 */ /* 0x000ff6000fffe03f */
[----:B------:R-:W-:Y:S01]  /*354d0*/  @!UPT UIADD3 URZ, URZ, URZ, URZ ;  /* 0x0000003f3f3ff290 */ /* 0x000fe2000fffe03f */
[----:B------:R-:W-:Y:S04]  /*354e0*/  STL.64 [R1+0x2d30], R82 ;  /* 0x002d305201007387 */ /* 0x000fe80000100a00 */
[----:B------:R-:W-:Y:S04]  /*354f0*/  STL.64 [R1+0x2d28], R80 ;  /* 0x002d285001007387 */ /* 0x000fe80000100a00 */
[----:B------:R-:W-:Y:S04]  /*35500*/  STL.64 [R1+0x2d40], R162 ;  /* 0x002d40a201007387 */ /* 0x000fe80000100a00 */
[----:B------:R-:W-:Y:S04]  /*35510*/  STL.64 [R1+0xc0], R16 ;  /* 0x0000c01001007387 */ /* 0x000fe80000100a00 */
[----:B------:R1:W-:Y:S02]  /*35520*/  STL.64 [R1+0xc8], R18 ;  /* 0x0000c81201007387 */ /* 0x0003e40000100a00 */
[----:B-1----:R-:W-:Y:S01]  /*35530*/  HMMA.1688.F32.TF32 R16, R92, R88, R228 ;  /* 0x000000585c10723c */ /* 0x002fe200000810e4 */
[----:B---3--:R-:W-:Y:S01]  /*35540*/  IMAD.MOV.U32 R198, RZ, RZ, R137 ;  /* 0x000000ffffc67224 */ /* 0x008fe200078e0089 */
[----:B------:R1:W-:Y:S01]  /*35550*/  STL.64 [R1+0x2d38], R160 ;  /* 0x002d38a001007387 */ /* 0x0003e20000100a00 */
[----:B------:R-:W-:Y:S01]  /*35560*/  IMAD.MOV.U32 R199, RZ, RZ, R136 ;  /* 0x000000ffffc77224 */ /* 0x000fe200078e0088 */
[----:B----4-:R-:W-:Y:S01]  /*35570*/  MOV R197, R172 ;  /* 0x000000ac00c57202 */ /* 0x010fe20000000f00 */
[----:B-----5:R-:W-:Y:S01]  /*35580*/  IMAD.MOV.U32 R196, RZ, RZ, R173 ;  /* 0x000000ffffc47224 */ /* 0x020fe200078e00ad */
[----:B------:R-:W2:Y:S01]  /*35590*/  LDSM.16.M88.4 R136, [R3+0x5000] ;  /* 0x005000000388783b */ /* 0x000ea20000000200 */
[----:B------:R-:W-:-:S02]  /*355a0*/  IMAD.MOV.U32 R172, RZ, RZ, R125 ;  /* 0x000000ffffac7224 */ /* 0x000fc400078e007d */
[----:B------:R-:W-:Y:S02]  /*355b0*/  IMAD.MOV.U32 R173, RZ, RZ, R124 ;  /* 0x000000ffffad7224 */ /* 0x000fe400078e007c */
[----:B------:R-:W3:Y:S01]  /*355c0*/  LDSM.16.M88.4 R124, [R3+0x8000] ;  /* 0x00800000037c783b */ /* 0x000ee20000000200 */
[C---:B------:R-:W-:Y:S11]  /*355d0*/  HMMA.1688.F32.TF32 R80, R100.reuse, R144, R20 ;  /* 0x000000906450723c */ /* 0x040ff60000081014 */
[----:B------:R-:W-:Y:S04]  /*355e0*/  STL.64 [R1+0x350], R16 ;  /* 0x0003501001007387 */ /* 0x000fe80000100a00 */
[----:B------:R-:W-:Y:S04]  /*355f0*/  STL.64 [R1+0x358], R18 ;  /* 0x0003581201007387 */ /* 0x000fe80000100a00 */
[----:B------:R-:W4:Y:S01]  /*35600*/  LDSM.16.M88.4 R16, [R3+0xc000] ;  /* 0x00c000000310783b */ /* 0x000f220000000200 */
[----:B------:R-:W-:Y:S03]  /*35610*/  HMMA.1688.F32.TF32 R20, R100, R140, R60 ;  /* 0x0000008c6414723c */ /* 0x000fe6000008103c */
[----:B------:R-:W-:Y:S04]  /*35620*/  STL [R1+0x2b90], R3 ;  /* 0x002b900301007387 */ /* 0x000fe80000100800 */
[----:B------:R-:W-:Y:S04]  /*35630*/  STL.64 [R1+0x90], R80 ;  /* 0x0000905001007387 */ /* 0x000fe80000100a00 */
[----:B------:R-:W-:Y:S11]  /*35640*/  STL.64 [R1+0x98], R82 ;  /* 0x0000985201007387 */ /* 0x000ff60000100a00 */
[----:B------:R-:W-:Y:S01]  /*35650*/  @!UPT UIADD3 URZ, URZ, URZ, URZ ;  /* 0x0000003f3f3ff290 */ /* 0x000fe2000fffe03f */
[----:B------:R-:W-:Y:S04]  /*35660*/  STL.64 [R1+0x80], R20 ;  /* 0x0000801401007387 */ /* 0x000fe80000100a00 */
[----:B------:R2:W-:Y:S04]  /*35670*/  STL.64 [R1+0x88], R22 ;  /* 0x0000881601007387 */ /* 0x0005e80000100a00 */
[----:B------:R-:W5:Y:S04]  /*35680*/  LDL.LU R204, [R1+0x2f0] ;  /* 0x0002f00001cc7983 */ /* 0x000f680000300800 */
[----:B------:R-:W5:Y:S04]  /*35690*/  LDL.LU R205, [R1+0x2f4] ;  /* 0x0002f40001cd7983 */ /* 0x000f680000300800 */
[----:B------:R-:W5:Y:S04]  /*356a0*/  LDL.LU R206, [R1+0x2f8] ;  /* 0x0002f80001ce7983 */ /* 0x000f680000300800 */
[----:B------:R-:W5:Y:S04]  /*356b0*/  LDL.LU R207, [R1+0x2fc] ;  /* 0x0002fc0001cf7983 */ /* 0x000f680000300800 */
[----:B-1----:R-:W5:Y:S01]  /*356c0*/  LDL.LU R160, [R1+0x300] ;  /* 0x0003000001a07983 */ /* 0x002f620000300800 */
[C---:B--2---:R-:W-:Y:S03]  /*356d0*/  HMMA.1688.F32.TF32 R156, R104.reuse, R136, R108 ;  /* 0x00000088689c723c */ /* 0x044fe6000008106c */
[----:B------:R-:W5:Y:S04]  /*356e0*/  LDL.LU R161, [R1+0x304] ;  /* 0x0003040001a17983 */ /* 0x000f680000300800 */
[----:B------:R-:W5:Y:S01]  /*356f0*/  LDL.LU R162, [R1+0x308] ;  /* 0x0003080001a27983 */ /* 0x000f620000300800 */
[C---:B------:R-:W-:Y:S03]  /*35700*/  HMMA.1688.F32.TF32 R108, R104.reuse, R132, R112 ;  /* 0x00000084686c723c */ /* 0x040fe60000081070 */
[----:B------:R-:W5:Y:S04]  /*35710*/  LDL.LU R163, [R1+0x30c] ;  /* 0x00030c0001a37983 */ /* 0x000f680000300800 */
[----:B------:R-:W2:Y:S01]  /*35720*/  LDL.LU R200, [R1+0x310] ;  /* 0x0003100001c87983 */ /* 0x000ea20000300800 */
[C---:B------:R-:W-:Y:S03]  /*35730*/  HMMA.1688.F32.TF32 R116, R104.reuse, R144, R196 ;  /* 0x000000906874723c */ /* 0x040fe600000810c4 */
[----:B------:R-:W2:Y:S04]  /*35740*/  LDL.LU R201, [R1+0x314] ;  /* 0x0003140001c97983 */ /* 0x000ea80000300800 */
[----:B------:R-:W2:Y:S01]  /*35750*/  LDL.LU R202, [R1+0x318] ;  /* 0x0003180001ca7983 */ /* 0x000ea20000300800 */
[C---:B---3--:R-:W-:Y:S03]  /*35760*/  HMMA.1688.F32.TF32 R192, R104.reuse, R124, R192 ;  /* 0x0000007c68c0723c */ /* 0x048fe600000810c0 */
[----:B------:R-:W2:Y:S05]  /*35770*/  LDL.LU R203, [R1+0x31c] ;  /* 0x00031c0001cb7983 */ /* 0x000eaa0000300800 */
[----:B------:R-:W-:Y:S01]  /*35780*/  HMMA.1688.F32.TF32 R172, R104, R44, R172 ;  /* 0x0000002c68ac723c */ /* 0x000fe200000810ac */
[----:B------:R-:W-:Y:S01]  /*35790*/  IMAD.MOV.U32 R197, RZ, RZ, R216 ;  /* 0x000000ffffc57224 */ /* 0x000fe200078e00d8 */
[----:B------:R-:W-:-:S06]  /*357a0*/  MOV R199, R217 ;  /* 0x000000d900c77202 */ /* 0x000fcc0000000f00 */
[----:B----4-:R-:W-:Y:S01]  /*357b0*/  HMMA.1688.F32.TF32 R168, R104, R16, R168 ;  /* 0x0000001068a8723c */ /* 0x010fe200000810a8 */
[----:B------:R-:W-:-:S07]  /*357c0*/  IMAD.MOV.U32 R198, RZ, RZ, R218 ;  /* 0x000000ffffc67224 */ /* 0x000fce00078e00da */
[C---:B------:R-:W-:Y:S08]  /*357d0*/  HMMA.1688.F32.TF32 R112, R104.reuse, R152, R224 ;  /* 0x000000986870723c */ /* 0x040ff000000810e0 */
[C---:B------:R-:W-:Y:S08]  /*357e0*/  HMMA.1688.F32.TF32 R72, R104.reuse, R148, R248 ;  /* 0x000000946848723c */ /* 0x040ff000000810f8 */
[----:B------:R-:W-:Y:S01]  /*357f0*/  HMMA.1688.F32.TF32 R104, R104, R232, R220 ;  /* 0x000000e86868723c */ /* 0x000fe200000810dc */
[----:B------:R-:W3:Y:S04]  /*35800*/  LDL.LU R220, [R1+0x330] ;  /* 0x0003300001dc7983 */ /* 0x000ee80000300800 */
[----:B------:R-:W3:Y:S04]  /*35810*/  LDL.LU R221, [R1+0x334] ;  /* 0x0003340001dd7983 */ /* 0x000ee80000300800 */
[----:B------:R-:W3:Y:S04]  /*35820*/  LDL.LU R222, [R1+0x338] ;  /* 0x0003380001de7983 */ /* 0x000ee80000300800 */
[----:B------:R-:W3:Y:S04]  /*35830*/  LDL.LU R223, [R1+0x33c] ;  /* 0x00033c0001df7983 */ /* 0x000ee80000300800 */
[----:B------:R-:W4:Y:S04]  /*35840*/  LDL.LU R216, [R1+0x340] ;  /* 0x0003400001d87983 */ /* 0x000f280000300800 */
[----:B------:R-:W4:Y:S04]  /*35850*/  LDL.LU R217, [R1+0x344] ;  /* 0x0003440001d97983 */ /* 0x000f280000300800 */
[----:B------:R-:W4:Y:S04]  /*35860*/  LDL.LU R218, [R1+0x348] ;  /* 0x0003480001da7983 */ /* 0x000f280000300800 */
[----:B------:R-:W4:Y:S04]  /*35870*/  LDL.LU R219, [R1+0x34c] ;  /* 0x00034c0001db7983 */ /* 0x000f280000300800 */
[----:B------:R-:W2:Y:S04]  /*35880*/  LDL.LU R228, [R1+0x320] ;  /* 0x0003200001e47983 */ /* 0x000ea80000300800 */
[----:B------:R-:W2:Y:S04]  /*35890*/  LDL.LU R229, [R1+0x324] ;  /* 0x0003240001e57983 */ /* 0x000ea80000300800 */
[----:B------:R-:W2:Y:S04]  /*358a0*/  LDL.LU R230, [R1+0x328] ;  /* 0x0003280001e67983 */ /* 0x000ea80000300800 */
[----:B------:R-:W2:Y:S01]  /*358b0*/  LDL.LU R231, [R1+0x32c] ;  /* 0x00032c0001e77983 */ /* 0x000ea20000300800 */
[C---:B------:R-:W-:Y:S03]  /*358c0*/  HMMA.1688.F32.TF32 R248, R100.reuse, R136, R24 ;  /* 0x0000008864f8723c */ /* 0x040fe60000081018 */
[----:B------:R-:W4:Y:S04]  /*358d0*/  LDL.LU R224, [R1+0x2e0] ;  /* 0x0002e00001e07983 */ /* 0x000f280000300800 */
[----:B------:R-:W4:Y:S01]  /*358e0*/  LDL.LU R225, [R1+0x2e4] ;  /* 0x0002e40001e17983 */ /* 0x000f220000300800 */
[C---:B------:R-:W-:Y:S03]  /*358f0*/  HMMA.1688.F32.TF32 R60, R100.reuse, R132, R64 ;  /* 0x00000084643c723c */ /* 0x040fe60000081040 */
[----:B------:R-:W4:Y:S04]  /*35900*/  LDL.LU R226, [R1+0x2e8] ;  /* 0x0002e80001e27983 */ /* 0x000f280000300800 */
[----:B------:R-:W4:Y:S01]  /*35910*/  LDL.LU R227, [R1+0x2ec] ;  /* 0x0002ec0001e37983 */ /* 0x000f220000300800 */
[C---:B------:R-:W-:Y:S07]  /*35920*/  HMMA.1688.F32.TF32 R20, R100.reuse, R128, R28 ;  /* 0x000000806414723c */ /* 0x040fee000008101c */
[----:B------:R-:W-:Y:S01]  /*35930*/  STL [R1+0x2d18], R248 ;  /* 0x002d18f801007387 */ /* 0x000fe20000100800 */
[C---:B------:R-:W-:Y:S03]  /*35940*/  HMMA.1688.F32.TF32 R24, R100.reuse, R124, R68 ;  /* 0x0000007c6418723c */ /* 0x040fe60000081044 */
[----:B------:R-:W-:Y:S04]  /*35950*/  STL [R1+0x2d14], R249 ;  /* 0x002d14f901007387 */ /* 0x000fe80000100800 */
[----:B------:R-:W-:Y:S01]  /*35960*/  STL [R1+0x2d10], R250 ;  /* 0x002d10fa01007387 */ /* 0x000fe20000100800 */
[C---:B------:R-:W-:Y:S03]  /*35970*/  HMMA.1688.F32.TF32 R28, R100.reuse, R120, R36 ;  /* 0x00000078641c723c */ /* 0x040fe60000081024 */
[----:B------:R-:W-:Y:S04]  /*35980*/  STL [R1+0x2d0c], R251 ;  /* 0x002d0cfb01007387 */ /* 0x000fe80000100800 */
[----:B------:R-:W-:Y:S04]  /*35990*/  STL.64 [R1+0x70], R60 ;  /* 0x0000703c01007387 */ /* 0x000fe80000100a00 */
[----:B------:R-:W-:Y:S04]  /*359a0*/  STL.64 [R1+0x78], R62 ;  /* 0x0000783e01007387 */ /* 0x000fe80000100a00 */
[----:B------:R-:W-:Y:S04]  /*359b0*/  STL.64 [R1+0x60], R20 ;  /* 0x0000601401007387 */ /* 0x000fe80000100a00 */
[----:B------:R1:W-:Y:S02]  /*359c0*/  STL.64 [R1+0x68], R22 ;  /* 0x0000681601007387 */ /* 0x0003e40000100a00 */
[C---:B-1----:R-:W-:Y:S02]  /*359d0*/  HMMA.1688.F32.TF32 R20, R100.reuse, R52, R48 ;  /* 0x000000346414723c */ /* 0x042fe40000081030 */
[----:B------:R-:W-:Y:S04]  /*359e0*/  STL.64 [R1+0x50], R24 ;  /* 0x0000501801007387 */ /* 0x000fe80000100a00 */
[----:B------:R1:W-:Y:S04]  /*359f0*/  STL.64 [R1+0x58], R26 ;  /* 0x0000581a01007387 */ /* 0x0003e80000100a00 */
[----:B------:R-:W-:Y:S04]  /*35a00*/  STL.64 [R1+0x40], R28 ;  /* 0x0000401c01007387 */ /* 0x000fe80000100a00 */
[----:B------:R-:W-:Y:S04]  /*35a10*/  STL.64 [R1+0x48], R30 ;  /* 0x0000481e01007387 */ /* 0x000fe80000100a00 */
[----:B------:R-:W4:Y:S01]  /*35a20*/  LDL R13, [R1+0x470] ;  /* 0x00047000010d7983 */ /* 0x000f220000100800 */
[C---:B-1----:R-:W-:Y:S04]  /*35a30*/  HMMA.1688.F32.TF32 R24, R100.reuse, R44, R76 ;  /* 0x0000002c6418723c */ /* 0x042fe8000008104c */
[----:B------:R-:W-:Y:S04]  /*35a40*/  STL.64 [R1+0x30], R20 ;  /* 0x0000301401007387 */ /* 0x000fe80000100a00 */
[----:B------:R1:W-:Y:S01]  /*35a50*/  STL.64 [R1+0x38], R22 ;  /* 0x0000381601007387 */ /* 0x0003e20000100a00 */
[C---:B------:R-:W-:Y:S08]  /*35a60*/  HMMA.1688.F32.TF32 R8, R100.reuse, R152, R8 ;  /* 0x000000986408723c */ /* 0x040ff00000081008 */
[----:B-1----:R-:W-:Y:S06]  /*35a70*/  HMMA.1688.F32.TF32 R20, R100, R16, R32 ;  /* 0x000000106414723c */ /* 0x002fec0000081020 */
[----:B------:R1:W-:Y:S04]  /*35a80*/  STL.64 [R1+0x20], R24 ;  /* 0x0000201801007387 */ /* 0x0003e80000100a00 */
[----:B------:R-:W-:Y:S01]  /*35a90*/  STL.64 [R1+0x28], R26 ;  /* 0x0000281a01007387 */ /* 0x000fe20000100a00 */
[----:B------:R-:W-:-:S04]  /*35aa0*/  IMAD.MOV.U32 R83, RZ, RZ, R247 ;  /* 0x000000ffff537224 */ /* 0x000fc800078e00f7 */
[----:B------:R-:W-:Y:S04]  /*35ab0*/  STL.64 [R1], R8 ;  /* 0x0000000801007387 */ /* 0x000fe80000100a00 */
[----:B------:R1:W-:Y:S01]  /*35ac0*/  STL.64 [R1+0x8], R10 ;  /* 0x0000080a01007387 */ /* 0x0003e20000100a00 */
[----:B------:R-:W-:Y:S01]  /*35ad0*/  MOV R4, R246 ;  /* 0x000000f600047202 */ /* 0x000fe20000000f00 */
[----:B------:R-:W-:-:S03]  /*35ae0*/  IMAD.MOV.U32 R5, RZ, RZ, R245 ;  /* 0x000000ffff057224 */ /* 0x000fc600078e00f5 */
[----:B------:R-:W-:Y:S01]  /*35af0*/  MOV R251, R23 ;  /* 0x0000001700fb7202 */ /* 0x000fe20000000f00 */
[----:B------:R-:W-:Y:S02]  /*35b00*/  IMAD.MOV.U32 R23, RZ, RZ, R183 ;  /* 0x000000ffff177224 */ /* 0x000fe400078e00b7 */
[----:B------:R-:W4:Y:S01]  /*35b10*/  LDL.LU R183, [R1+0x2d84] ;  /* 0x002d840001b77983 */ /* 0x000f220000300800 */
[----:B------:R-:W-:-:S03]  /*35b20*/  IMAD.MOV.U32 R196, RZ, RZ, R244 ;  /* 0x000000ffffc47224 */ /* 0x000fc600078e00f4 */
[----:B------:R-:W4:Y:S01]  /*35b30*/  LDL.LU R32, [R1+0x180] ;  /* 0x0001800001207983 */ /* 0x000f220000300800 */
[C---:B------:R-:W-:Y:S03]  /*35b40*/  HMMA.1688.F32.TF32 R244, R100.reuse, R148, R56 ;  /* 0x0000009464f4723c */ /* 0x040fe60000081038 */
[----:B------:R-:W4:Y:S04]  /*35b50*/  LDL.LU R33, [R1+0x184] ;  /* 0x0001840001217983 */ /* 0x000f280000300800 */
[----:B------:R-:W4:Y:S01]  /*35b60*/  LDL.LU R34, [R1+0x188] ;  /* 0x0001880001227983 */ /* 0x000f220000300800 */
[----:B------:R-:W-:Y:S03]  /*35b70*/  HMMA.1688.F32.TF32 R40, R100, R232, R40 ;  /* 0x000000e86428723c */ /* 0x000fe60000081028 */
[----:B------:R-:W4:Y:S01]  /*35b80*/  LDL.LU R35, [R1+0x18c] ;  /* 0x00018c0001237983 */ /* 0x000f220000300800 */
[----:B-1----:R-:W-:-:S03]  /*35b90*/  IMAD.MOV.U32 R24, RZ, RZ, R83 ;  /* 0x000000ffff187224 */ /* 0x002fc600078e0053 */
[----:B------:R-:W4:Y:S04]  /*35ba0*/  LDL.LU R80, [R1+0x2a0] ;  /* 0x0002a00001507983 */ /* 0x000f280000300800 */
[----:B------:R-:W4:Y:S04]  /*35bb0*/  LDL.LU R81, [R1+0x2a4] ;  /* 0x0002a40001517983 */ /* 0x000f280000300800 */
[----:B------:R-:W4:Y:S04]  /*35bc0*/  LDL.LU R82, [R1+0x2a8] ;  /* 0x0002a80001527983 */ /* 0x000f280000300800 */
[----:B------:R-:W4:Y:S01]  /*35bd0*/  LDL.LU R83, [R1+0x2ac] ;  /* 0x0002ac0001537983 */ /* 0x000f220000300800 */
[----:B------:R-:W-:Y:S01]  /*35be0*/  MOV R11, R236 ;  /* 0x000000ec000b7202 */ /* 0x000fe20000000f00 */
[----:B------:R-:W-:Y:S01]  /*35bf0*/  IMAD.MOV.U32 R10, RZ, RZ, R237 ;  /* 0x000000ffff0a7224 */ /* 0x000fe200078e00ed */
[----:B------:R-:W-:Y:S01]  /*35c00*/  MOV R8, R239 ;  /* 0x000000ef00087202 */ /* 0x000fe20000000f00 */
[----:B------:R-:W-:Y:S01]  /*35c10*/  IMAD.MOV.U32 R9, RZ, RZ, R238 ;  /* 0x000000ffff097224 */ /* 0x000fe200078e00ee */
[----:B------:R-:W-:Y:S01]  /*35c20*/  MOV R38, R241 ;  /* 0x000000f100267202 */ /* 0x000fe20000000f00 */
[----:B------:R-:W-:-:S02]  /*35c30*/  IMAD.MOV.U32 R39, RZ, RZ, R240 ;  /* 0x000000ffff277224 */ /* 0x000fc400078e00f0 */
[----:B------:R-:W-:Y:S02]  /*35c40*/  IMAD.MOV.U32 R37, RZ, RZ, R242 ;  /* 0x000000ffff257224 */ /* 0x000fe400078e00f2 */
[----:B------:R-:W-:Y:S01]  /*35c50*/  IMAD.MOV.U32 R36, RZ, RZ, R243 ;  /* 0x000000ffff247224 */ /* 0x000fe200078e00f3 */
[----:B------:R-:W-:Y:S01]  /*35c60*/  MOV R49, R213 ;  /* 0x000000d500317202 */ /* 0x000fe20000000f00 */
[----:B------:R-:W-:Y:S01]  /*35c70*/  IMAD.MOV.U32 R48, RZ, RZ, R212 ;  /* 0x000000ffff307224 */ /* 0x000fe200078e00d4 */
[----:B------:R-:W-:Y:S01]  /*35c80*/  MOV R248, R20 ;  /* 0x0000001400f87202 */ /* 0x000fe20000000f00 */
[----:B------:R-:W-:Y:S02]  /*35c90*/  IMAD.MOV.U32 R50, RZ, RZ, R214 ;  /* 0x000000ffff327224 */ /* 0x000fe400078e00d6 */
[----:B------:R-:W-:Y:S01]  /*35ca0*/  IMAD.MOV.U32 R27, RZ, RZ, R196 ;  /* 0x000000ffff1b7224 */ /* 0x000fe200078e00c4 */
[----:B------:R-:W-:Y:S01]  /*35cb0*/  MOV R196, R209 ;  /* 0x000000d100c47202 */ /* 0x000fe20000000f00 */
[----:B------:R-:W-:-:S02]  /*35cc0*/  IMAD.MOV.U32 R51, RZ, RZ, R208 ;  /* 0x000000ffff337224 */ /* 0x000fc400078e00d0 */
[----:B------:R-:W-:Y:S01]  /*35cd0*/  IMAD.MOV.U32 R249, RZ, RZ, R21 ;  /* 0x000000fffff97224 */ /* 0x000fe200078e0015 */
[----:B------:R-:W-:Y:S01]  /*35ce0*/  MOV R21, R198 ;  /* 0x000000c600157202 */ /* 0x000fe20000000f00 */
[----:B------:R-:W-:Y:S02]  /*35cf0*/  IMAD.MOV.U32 R20, RZ, RZ, R197 ;  /* 0x000000ffff147224 */ /* 0x000fe400078e00c5 */
[----:B------:R-:W-:Y:S02]  /*35d00*/  IMAD.MOV.U32 R250, RZ, RZ, R22 ;  /* 0x000000fffffa7224 */ /* 0x000fe400078e0016 */
[----:B------:R-:W-:Y:S02]  /*35d10*/  IMAD.MOV.U32 R197, RZ, RZ, R210 ;  /* 0x000000ffffc57224 */ /* 0x000fe400078e00d2 */
[----:B------:R-:W-:Y:S01]  /*35d20*/  IMAD.MOV.U32 R22, RZ, RZ, R199 ;  /* 0x000000ffff167224 */ /* 0x000fe200078e00c7 */
[----:B------:R-:W-:Y:S01]  /*35d30*/  MOV R199, R215 ;  /* 0x000000d700c77202 */ /* 0x000fe20000000f00 */
[----:B------:R-:W-:Y:S01]  /*35d40*/  IMAD.MOV.U32 R198, RZ, RZ, R211 ;  /* 0x000000ffffc67224 */ /* 0x000fe200078e00d3 */
[C---:B---3--:R-:W-:Y:S08]  /*35d50*/  HMMA.1688.F32.TF32 R100, R96.reuse, R140, R220 ;  /* 0x0000008c6064723c */ /* 0x048ff000000810dc */
[C---:B--2---:R-:W-:Y:S08]  /*35d60*/  HMMA.1688.F32.TF32 R220, R96.reuse, R136, R228 ;  /* 0x0000008860dc723c */ /* 0x044ff000000810e4 */
[C---:B-----5:R-:W-:Y:S01]  /*35d70*/  HMMA.1688.F32.TF32 R228, R96.reuse, R128, R160 ;  /* 0x0000008060e4723c */ /* 0x060fe200000810a0 */
[----:B------:R-:W2:Y:S04]  /*35d80*/  LDL.LU R160, [R1+0x2d0] ;  /* 0x0002d00001a07983 */ /* 0x000ea80000300800 */
[----:B------:R-:W2:Y:S04]  /*35d90*/  LDL.LU R161, [R1+0x2d4] ;  /* 0x0002d40001a17983 */ /* 0x000ea80000300800 */
[----:B------:R-:W2:Y:S04]  /*35da0*/  LDL.LU R162, [R1+0x2d8] ;  /* 0x0002d80001a27983 */ /* 0x000ea80000300800 */
[----:B------:R-:W2:Y:S04]  /*35db0*/  LDL.LU R163, [R1+0x2dc] ;  /* 0x0002dc0001a37983 */ /* 0x000ea80000300800 */
[----:B------:R-:W3:Y:S04]  /*35dc0*/  LDL.LU R236, [R1+0x2b0] ;  /* 0x0002b00001ec7983 */ /* 0x000ee80000300800 */
[----:B------:R-:W3:Y:S04]  /*35dd0*/  LDL.LU R237, [R1+0x2b4] ;  /* 0x0002b40001ed7983 */ /* 0x000ee80000300800 */
[----:B------:R-:W3:Y:S04]  /*35de0*/  LDL.LU R238, [R1+0x2b8] ;  /* 0x0002b80001ee7983 */ /* 0x000ee80000300800 */
[----:B------:R-:W3:Y:S04]  /*35df0*/  LDL.LU R239, [R1+0x2bc] ;  /* 0x0002bc0001ef7983 */ /* 0x000ee80000300800 */
[----:B------:R-:W5:Y:S04]  /*35e00*/  LDL.LU R76, [R1+0x2c0] ;  /* 0x0002c000014c7983 */ /* 0x000f680000300800 */
        /* <DEDUP_REMOVED lines=26> */
[----:B------:R-:W5:Y:S01]  /*35fb0*/  LDL.LU R215, [R1+0x2d64] ;  /* 0x002d640001d77983 */ /* 0x000f620000300800 */
[C---:B----4-:R-:W-:Y:S08]  /*35fc0*/  HMMA.1688.F32.TF32 R216, R96.reuse, R144, R216 ;  /* 0x0000009060d8723c */ /* 0x050ff000000810d8 */
[C---:B------:R-:W-:Y:S08]  /*35fd0*/  HMMA.1688.F32.TF32 R200, R96.reuse, R132, R200 ;  /* 0x0000008460c8723c */ /* 0x040ff000000810c8 */
[C---:B------:R-:W-:Y:S08]  /*35fe0*/  HMMA.1688.F32.TF32 R204, R96.reuse, R124, R204 ;  /* 0x0000007c60cc723c */ /* 0x040ff000000810cc */
[C---:B------:R-:W-:Y:S08]  /*35ff0*/  HMMA.1688.F32.TF32 R224, R96.reuse, R120, R224 ;  /* 0x0000007860e0723c */ /* 0x040ff000000810e0 */
[----:B--2---:R-:W-:Y:S07]  /*36000*/  HMMA.1688.F32.TF32 R68, R96, R52, R160 ;  /* 0x000000346044723c */ /* 0x004fee00000810a0 */
[----:B------:R-:W-:Y:S01]  /*36010*/  IMAD.MOV.U32 R160, RZ, RZ, R90 ;  /* 0x000000ffffa07224 */ /* 0x000fe200078e005a */
[----:B------:R-:W-:Y:S01]  /*36020*/  MOV R162, R6 ;  /* 0x0000000600a27202 */ /* 0x000fe20000000f00 */
[----:B------:R-:W2:Y:S01]  /*36030*/  LDL.LU R90, [R1+0x2d60] ;  /* 0x002d6000015a7983 */ /* 0x000ea20000300800 */
[----:B------:R-:W-:-:S02]  /*36040*/  IMAD.MOV.U32 R161, RZ, RZ, R91 ;  /* 0x000000ffffa17224 */ /* 0x000fc400078e005b */
[----:B------:R-:W-:Y:S01]  /*36050*/  IMAD.MOV.U32 R163, RZ, RZ, R252 ;  /* 0x000000ffffa37224 */ /* 0x000fe200078e00fc */
[----:B------:R-:W2:Y:S04]  /*36060*/  LDL.LU R91, [R1+0x2d5c] ;  /* 0x002d5c00015b7983 */ /* 0x000ea80000300800 */
[----:B------:R-:W4:Y:S04]  /*36070*/  LDL.LU R6, [R1+0x2d58] ;  /* 0x002d580001067983 */ /* 0x000f280000300800 */
[----:B------:R-:W2:Y:S01]  /*36080*/  LDL.LU R252, [R1+0x2d54] ;  /* 0x002d540001fc7983 */ /* 0x000ea20000300800 */
[C---:B---3--:R-:W-:Y:S08]  /*36090*/  HMMA.1688.F32.TF32 R236, R96.reuse, R148, R236 ;  /* 0x0000009460ec723c */ /* 0x048ff000000810ec */
[C---:B-----5:R-:W-:Y:S08]  /*360a0*/  HMMA.1688.F32.TF32 R76, R96.reuse, R16, R76 ;  /* 0x00000010604c723c */ /* 0x060ff0000008104c */
[C---:B------:R-:W-:Y:S08]  /*360b0*/  HMMA.1688.F32.TF32 R208, R96.reuse, R44, R208 ;  /* 0x0000002c60d0723c */ /* 0x040ff000000810d0 */
[C---:B------:R-:W-:Y:S08]  /*360c0*/  HMMA.1688.F32.TF32 R212, R96.reuse, R152, R212 ;  /* 0x0000009860d4723c */ /* 0x040ff000000810d4 */
[----:B------:R-:W-:Y:S07]  /*360d0*/  HMMA.1688.F32.TF32 R96, R96, R232, R80 ;  /* 0x000000e86060723c */ /* 0x000fee0000081050 */
[----:B------:R-:W-:Y:S01]  /*360e0*/  IMAD.MOV.U32 R80, RZ, RZ, R7 ;  /* 0x000000ffff507224 */ /* 0x000fe200078e0007 */
[----:B------:R-:W-:Y:S01]  /*360f0*/  MOV R81, R14 ;  /* 0x0000000e00517202 */ /* 0x000fe20000000f00 */
[----:B------:R-:W4:Y:S01]  /*36100*/  LDL.LU R7, [R1+0x2d50] ;  /* 0x002d500001077983 */ /* 0x000f220000300800 */
[----:B------:R-:W-:-:S03]  /*36110*/  IMAD.MOV.U32 R82, RZ, RZ, R15 ;  /* 0x000000ffff527224 */ /* 0x000fc600078e000f */
[----:B------:R-:W3:Y:S04]  /*36120*/  LDL.LU R14, [R1+0x2d4c] ;  /* 0x002d4c00010e7983 */ /* 0x000ee80000300800 */
[----:B------:R-:W3:Y:S01]  /*36130*/  LDL.LU R15, [R1+0x2d48] ;  /* 0x002d4800010f7983 */ /* 0x000ee20000300800 */
[C---:B------:R-:W-:Y:S08]  /*36140*/  HMMA.1688.F32.TF32 R56, R92.reuse, R144, R28 ;  /* 0x000000905c38723c */ /* 0x040ff0000008101c */
[C---:B------:R-:W-:Y:S01]  /*36150*/  HMMA.1688.F32.TF32 R28, R92.reuse, R140, R240 ;  /* 0x0000008c5c1c723c */ /* 0x040fe200000810f0 */
[----:B------:R-:W-:Y:S04]  /*36160*/  LDS R241, [R13+0x21800] ;  /* 0x021800000df17984 */ /* 0x000fe80000000800 */
[----:B------:R-:W-:Y:S01]  /*36170*/  LDS R243, [R13+0x21c00] ;  /* 0x021c00000df37984 */ /* 0x000fe20000000800 */
[----:B------:R-:W-:Y:S01]  /*36180*/  IMAD.MOV.U32 R83, RZ, RZ, R12 ;  /* 0x000000ffff537224 */ /* 0x000fe200078e000c */
[----:B------:R-:W-:Y:S01]  /*36190*/  MOV R26, R5 ;  /* 0x00000005001a7202 */ /* 0x000fe20000000f00 */
[----:B------:R-:W-:Y:S01]  /*361a0*/  IMAD.MOV.U32 R25, RZ, RZ, R4 ;  /* 0x000000ffff197224 */ /* 0x000fe200078e0004 */
[C---:B------:R-:W-:Y:S08]  /*361b0*/  HMMA.1688.F32.TF32 R60, R92.reuse, R136, R60 ;  /* 0x000000885c3c723c */ /* 0x040ff0000008103c */
        /* <DEDUP_REMOVED lines=9> */
[----:B------:R-:W-:Y:S01]  /*36250*/  HMMA.1688.F32.TF32 R196, R92, R232, R196 ;  /* 0x000000e85cc4723c */ /* 0x000fe200000810c4 */
[----:B------:R-:W-:Y:S04]  /*36260*/  LDS R93, [R13+0x21880] ;  /* 0x021880000d5d7984 */ /* 0x000fe80000000800 */
[----:B------:R-:W-:Y:S04]  /*36270*/  LDS R95, [R13+0x21c80] ;  /* 0x021c80000d5f7984 */ /* 0x000fe80000000800 */
[----:B--2---:R-:W-:Y:S04]  /*36280*/  LDS R240, [R252+0x21800] ;  /* 0x02180000fcf07984 */ /* 0x004fe80000000800 */
[----:B------:R-:W4:Y:S04]  /*36290*/  LDS R242, [R252+0x21c00] ;  /* 0x021c0000fcf27984 */ /* 0x000f280000000800 */
[----:B------:R-:W-:Y:S04]  /*362a0*/  LDS R92, [R252+0x21880] ;  /* 0x02188000fc5c7984 */ /* 0x000fe80000000800 */
[----:B------:R-:W1:Y:S01]  /*362b0*/  LDS R94, [R252+0x21c80] ;  /* 0x021c8000fc5e7984 */ /* 0x000e620000000800 */
[C---:B----4-:R-:W-:Y:S08]  /*362c0*/  HMMA.1688.F32.TF32 R80, R240.reuse, R6, R80 ;  /* 0x00000006f050723c */ /* 0x050ff00000081050 */
[----:B---3--:R-:W-:Y:S11]  /*362d0*/  HMMA.1688.F32.TF32 R160, R240, R14, R160 ;  /* 0x0000000ef0a0723c */ /* 0x008ff600000810a0 */
[----:B------:R-:W-:Y:S05]  /*362e0*/  @!UPT UIADD3 URZ, URZ, URZ, URZ ;  /* 0x0000003f3f3ff290 */ /* 0x000fea000fffe03f */
[----:B------:R-:W-:Y:S01]  /*362f0*/  MOV R17, R82 ;  /* 0x0000005200117202 */ /* 0x000fe20000000f00 */
[----:B------:R-:W-:-:S07]  /*36300*/  IMAD.MOV.U32 R16, RZ, RZ, R83 ;  /* 0x000000ffff107224 */ /* 0x000fce00078e0053 */
[----:B------:R-:W-:Y:S01]  /*36310*/  IMAD.MOV.U32 R5, RZ, RZ, R162 ;  /* 0x000000ffff057224 */ /* 0x000fe200078e00a2 */
[----:B------:R-:W-:Y:S01]  /*36320*/  MOV R4, R163 ;  /* 0x000000a300047202 */ /* 0x000fe20000000f00 */
[----:B------:R-:W-:Y:S01]  /*36330*/  IMAD.MOV.U32 R12, RZ, RZ, R161 ;  /* 0x000000ffff0c7224 */ /* 0x000fe200078e00a1 */
[----:B------:R-:W-:Y:S01]  /*36340*/  MOV R13, R160 ;  /* 0x000000a0000d7202 */ /* 0x000fe20000000f00 */
[----:B------:R-:W2:Y:S04]  /*36350*/  LDL.LU.64 R162, [R1+0x2d40] ;  /* 0x002d400001a27983 */ /* 0x000ea80000300a00 */
[----:B------:R-:W2:Y:S04]  /*36360*/  LDL.LU.64 R160, [R1+0x2d38] ;  /* 0x002d380001a07983 */ /* 0x000ea80000300a00 */
[----:B------:R-:W3:Y:S01]  /*36370*/  LDL R89, [R1+0x478] ;  /* 0x0004780001597983 */ /* 0x000ee20000100800 */
[----:B------:R-:W-:-:S03]  /*36380*/  IMAD.MOV.U32 R45, RZ, RZ, R80 ;  /* 0x000000ffff2d7224 */ /* 0x000fc600078e0050 */
[----:B------:R4:W-:Y:S01]  /*36390*/  STL [R1+0x2d08], R5 ;  /* 0x002d080501007387 */ /* 0x0009e20000100800 */
[----:B------:R-:W-:-:S03]  /*363a0*/  IMAD.MOV.U32 R44, RZ, RZ, R81 ;  /* 0x000000ffff2c7224 */ /* 0x000fc600078e0051 */
[----:B------:R5:W-:Y:S04]  /*363b0*/  STL [R1+0x2d04], R12 ;  /* 0x002d040c01007387 */ /* 0x000be80000100800 */
[----:B------:R1:W-:Y:S04]  /*363c0*/  STL [R1+0x2d00], R13 ;  /* 0x002d000d01007387 */ /* 0x0003e80000100800 */
[----:B------:R-:W2:Y:S04]  /*363d0*/  LDL.LU.64 R82, [R1+0x2d30] ;  /* 0x002d300001527983 */ /* 0x000ea80000300a00 */
[----:B------:R-:W2:Y:S01]  /*363e0*/  LDL.LU.64 R80, [R1+0x2d28] ;  /* 0x002d280001507983 */ /* 0x000ea20000300a00 */
[C---:B------:R-:W-:Y:S11]  /*363f0*/  HMMA.1688.F32.TF32 R116, R240.reuse, R146, R116 ;  /* 0x00000092f074723c */ /* 0x040ff60000081074 */
[----:B------:R-:W-:Y:S11]  /*36400*/  @!UPT UIADD3 URZ, URZ, URZ, URZ ;  /* 0x0000003f3f3ff290 */ /* 0x000ff6000fffe03f */
[----:B------:R-:W-:Y:S02]  /*36410*/  @!UPT UIADD3 URZ, URZ, URZ, URZ ;  /* 0x0000003f3f3ff290 */ /* 0x000fe4000fffe03f */
[----:B----4-:R-:W-:Y:S01]  /*36420*/  IMAD.MOV.U32 R5, RZ, RZ, R116 ;  /* 0x000000ffff057224 */ /* 0x010fe200078e0074 */
[----:B-----5:R-:W-:Y:S01]  /*36430*/  MOV R12, R117 ;  /* 0x00000075000c7202 */ /* 0x020fe20000000f00 */
[----:B-1----:R-:W-:Y:S01]  /*36440*/  IMAD.MOV.U32 R13, RZ, RZ, R118 ;  /* 0x000000ffff0d7224 */ /* 0x002fe200078e0076 */
[----:B--2---:R-:W-:Y:S11]  /*36450*/  HMMA.1688.F32.TF32 R80, R240, R90, R80 ;  /* 0x0000005af050723c */ /* 0x004ff60000081050 */
[----:B------:R-:W-:Y:S11]  /*36460*/  @!UPT UIADD3 URZ, URZ, URZ, URZ ;  /* 0x0000003f3f3ff290 */ /* 0x000ff6000fffe03f */
[----:B------:R-:W-:Y:S02]  /*36470*/  @!UPT UIADD3 URZ, URZ, URZ, URZ ;  /* 0x0000003f3f3ff290 */ /* 0x000fe4000fffe03f */
[----:B------:R-:W-:Y:S01]  /*36480*/  IMAD.MOV.U32 R121, RZ, RZ, R80 ;  /* 0x000000ffff797224 */ /* 0x000fe200078e0050 */
[----:B------:R-:W-:Y:S01]  /*36490*/  MOV R120, R81 ;  /* 0x0000005100787202 */ /* 0x000fe20000000f00 */
[----:B------:R-:W-:Y:S01]  /*364a0*/  IMAD.MOV.U32 R53, RZ, RZ, R82 ;  /* 0x000000ffff357224 */ /* 0x000fe200078e0052 */
[----:B------:R-:W2:Y:S01]  /*364b0*/  LDL.LU R80, [R1+0xb0] ;  /* 0x0000b00001507983 */ /* 0x000ea20000300800 */
[----:B------:R-:W-:-:S03]  /*364c0*/  MOV R82, R0 ;  /* 0x0000000000527202 */ /* 0x000fc60000000f00 */
[----:B------:R-:W2:Y:S04]  /*364d0*/  LDL.LU R81, [R1+0xb4] ;  /* 0x0000b40001517983 */ /* 0x000ea80000300800 */
[----:B------:R-:W4:Y:S04]  /*364e0*/  LDL.LU R0, [R1+0x2d20] ;  /* 0x002d200001007983 */ /* 0x000f280000300800 */
[----:B------:R-:W5:Y:S04]  /*364f0*/  LDL.LU R116, [R1+0xf0] ;  /* 0x0000f00001747983 */ /* 0x000f680000300800 */
[----:B------:R-:W5:Y:S04]  /*36500*/  LDL.LU R117, [R1+0xf4] ;  /* 0x0000f40001757983 */ /* 0x000f680000300800 */
[----:B------:R-:W5:Y:S01]  /*36510*/  LDL.LU R118, [R1+0xf8] ;  /* 0x0000f80001767983 */ /* 0x000f620000300800 */
[----:B------:R-:W-:Y:S01]  /*36520*/  HMMA.1688.F32.TF32 R84, R240, R142, R84 ;  /* 0x0000008ef054723c */ /* 0x000fe20000081054 */
[----:B------:R-:W-:-:S02]  /*36530*/  IMAD.MOV.U32 R52, RZ, RZ, R83 ;  /* 0x000000ffff347224 */ /* 0x000fc400078e0053 */
[----:B------:R-:W-:Y:S02]  /*36540*/  IMAD.MOV.U32 R83, RZ, RZ, R2 ;  /* 0x000000ffff537224 */ /* 0x000fe400078e0002 */
[----:B------:R-:W-:-:S03]  /*36550*/  IMAD.MOV.U32 R2, RZ, RZ, R119 ;  /* 0x000000ffff027224 */ /* 0x000fc600078e0077 */
[C---:B------:R-:W-:Y:S08]  /*36560*/  HMMA.1688.F32.TF32 R156, R240.reuse, R138, R156 ;  /* 0x0000008af09c723c */ /* 0x040ff0000008109c */
[C---:B------:R-:W-:Y:S08]  /*36570*/  HMMA.1688.F32.TF32 R108, R240.reuse, R134, R108 ;  /* 0x00000086f06c723c */ /* 0x040ff0000008106c */
[----:B------:R-:W-:Y:S01]  /*36580*/  HMMA.1688.F32.TF32 R72, R240, R150, R72 ;  /* 0x00000096f048723c */ /* 0x000fe20000081048 */
[----:B----4-:R-:W-:-:S02]  /*36590*/  MOV R119, R0 ;  /* 0x0000000000777202 */ /* 0x010fc40000000f00 */
[----:B------:R-:W4:Y:S04]  /*365a0*/  LDL.LU R0, [R1+0x2d1c] ;  /* 0x002d1c0001007983 */ /* 0x000f280000300800 */
[----:B------:R-:W-:Y:S04]  /*365b0*/  STL.64 [R1+0x1f0], R84 ;  /* 0x0001f05401007387 */ /* 0x000fe80000100a00 */
[----:B------:R1:W-:Y:S02]  /*365c0*/  STL.64 [R1+0x1f8], R86 ;  /* 0x0001f85601007387 */ /* 0x0003e40000100a00 */
[C---:B-1----:R-:W-:Y:S02]  /*365d0*/  HMMA.1688.F32.TF32 R84, R240.reuse, R130, R176 ;  /* 0x00000082f054723c */ /* 0x042fe400000810b0 */
[----:B------:R-:W-:Y:S04]  /*365e0*/  STL.64 [R1+0xe0], R156 ;  /* 0x0000e09c01007387 */ /* 0x000fe80000100a00 */
[----:B------:R1:W-:Y:S04]  /*365f0*/  STL.64 [R1+0xe8], R158 ;  /* 0x0000e89e01007387 */ /* 0x0003e80000100a00 */
[----:B------:R-:W-:Y:S04]  /*36600*/  STL.64 [R1+0x1e0], R108 ;  /* 0x0001e06c01007387 */ /* 0x000fe80000100a00 */
[----:B------:R2:W-:Y:S01]  /*36610*/  STL.64 [R1+0x1e8], R110 ;  /* 0x0001e86e01007387 */ /* 0x0005e20000100a00 */
[C---:B-1----:R-:W-:Y:S08]  /*36620*/  HMMA.1688.F32.TF32 R156, R240.reuse, R126, R192 ;  /* 0x0000007ef09c723c */ /* 0x042ff000000810c0 */
[----:B------:R-:W-:Y:S01]  /*36630*/  STL.64 [R1+0x1d0], R84 ;  /* 0x0001d05401007387 */ /* 0x000fe20000100a00 */
[C---:B--2---:R-:W-:Y:S03]  /*36640*/  HMMA.1688.F32.TF32 R108, R240.reuse, R122, R184 ;  /* 0x0000007af06c723c */ /* 0x044fe600000810b8 */
[----:B------:R1:W-:Y:S05]  /*36650*/  STL.64 [R1+0x1d8], R86 ;  /* 0x0001d85601007387 */ /* 0x0003ea0000100a00 */
[C---:B-1----:R-:W-:Y:S06]  /*36660*/  HMMA.1688.F32.TF32 R84, R240.reuse, R54, R164 ;  /* 0x00000036f054723c */ /* 0x042fec00000810a4 */
[----:B------:R-:W-:Y:S04]  /*36670*/  STL.64 [R1+0x1c0], R156 ;  /* 0x0001c09c01007387 */ /* 0x000fe80000100a00 */
[----:B------:R1:W-:Y:S05]  /*36680*/  STL.64 [R1+0x1c8], R158 ;  /* 0x0001c89e01007387 */ /* 0x0003ea0000100a00 */
[----:B------:R-:W-:Y:S04]  /*36690*/  STL.64 [R1+0xa0], R108 ;  /* 0x0000a06c01007387 */ /* 0x000fe80000100a00 */
[----:B------:R2:W-:Y:S01]  /*366a0*/  STL.64 [R1+0xa8], R110 ;  /* 0x0000a86e01007387 */ /* 0x0005e20000100a00 */
[C---:B-1----:R-:W-:Y:S03]  /*366b0*/  HMMA.1688.F32.TF32 R156, R240.reuse, R46, R172 ;  /* 0x0000002ef09c723c */ /* 0x042fe600000810ac */
[----:B------:R-:W-:Y:S05]  /*366c0*/  STL.64 [R1+0x1b0], R84 ;  /* 0x0001b05401007387 */ /* 0x000fea0000100a00 */
[C---:B--2---:R-:W-:Y:S01]  /*366d0*/  HMMA.1688.F32.TF32 R108, R240.reuse, R18, R168 ;  /* 0x00000012f06c723c */ /* 0x044fe200000810a8 */
[----:B------:R1:W-:Y:S04]  /*366e0*/  STL.64 [R1+0x1b8], R86 ;  /* 0x0001b85601007387 */ /* 0x0003e80000100a00 */
[----:B---3--:R-:W-:Y:S04]  /*366f0*/  LDS R169, [R89+0x21880] ;  /* 0x0218800059a97984 */ /* 0x008fe80000000800 */
[----:B------:R-:W-:Y:S01]  /*36700*/  LDS R171, [R89+0x21c80] ;  /* 0x021c800059ab7984 */ /* 0x000fe20000000800 */
[----:B-1----:R-:W-:Y:S05]  /*36710*/  HMMA.1688.F32.TF32 R84, R240, R154, R112 ;  /* 0x0000009af054723c */ /* 0x002fea0000081070 */
[----:B------:R-:W-:Y:S04]  /*36720*/  STL.64 [R1+0x1a0], R156 ;  /* 0x0001a09c01007387 */ /* 0x000fe80000100a00 */
[----:B------:R-:W-:Y:S04]  /*36730*/  STL.64 [R1+0x1a8], R158 ;  /* 0x0001a89e01007387 */ /* 0x000fe80000100a00 */
[----:B------:R-:W-:Y:S04]  /*36740*/  STL.64 [R1+0x190], R108 ;  /* 0x0001906c01007387 */ /* 0x000fe80000100a00 */
[----:B------:R-:W-:Y:S06]  /*36750*/  STL.64 [R1+0x198], R110 ;  /* 0x0001986e01007387 */ /* 0x000fec0000100a00 */
[----:B------:R-:W-:Y:S04]  /*36760*/  STL.64 [R1+0x180], R84 ;  /* 0x0001805401007387 */ /* 0x000fe80000100a00 */
[----:B------:R-:W-:Y:S04]  /*36770*/  STL.64 [R1+0x188], R86 ;  /* 0x0001885601007387 */ /* 0x000fe80000100a00 */
[----:B------:R-:W-:Y:S04]  /*36780*/  STL.64 [R1+0x170], R72 ;  /* 0x0001704801007387 */ /* 0x000fe80000100a00 */
[----:B------:R5:W-:Y:S02]  /*36790*/  STL.64 [R1+0x178], R74 ;  /* 0x0001784a01007387 */ /* 0x000be40000100a00 */
[C---:B-----5:R-:W-:Y:S11]  /*367a0*/  HMMA.1688.F32.TF32 R72, R92.reuse, R14, R116 ;  /* 0x0000000e5c48723c */ /* 0x060ff60000081074 */
[----:B------:R-:W-:Y:S11]  /*367b0*/  @!UPT UIADD3 URZ, URZ, URZ, URZ ;  /* 0x0000003f3f3ff290 */ /* 0x000ff6000fffe03f */
[----:B------:R-:W-:Y:S01]  /*367c0*/  @!UPT UIADD3 URZ, URZ, URZ, URZ ;  /* 0x0000003f3f3ff290 */ /* 0x000fe2000fffe03f */
[----:B------:R-:W-:Y:S04]  /*367d0*/  STL.64 [R1+0x300], R72 ;  /* 0x0003004801007387 */ /* 0x000fe80000100a00 */
[----:B------:R1:W-:Y:S02]  /*367e0*/  STL.64 [R1+0x308], R74 ;  /* 0x0003084a01007387 */ /* 0x0003e40000100a00 */
[C---:B-1----:R-:W-:Y:S11]  /*367f0*/  HMMA.1688.F32.TF32 R72, R92.reuse, R6, R80 ;  /* 0x000000065c48723c */ /* 0x042ff60000081050 */
[----:B------:R-:W-:Y:S11]  /*36800*/  @!UPT UIADD3 URZ, URZ, URZ, URZ ;  /* 0x0000003f3f3ff290 */ /* 0x000ff6000fffe03f */
[----:B------:R-:W-:Y:S01]  /*36810*/  @!UPT UIADD3 URZ, URZ, URZ, URZ ;  /* 0x0000003f3f3ff290 */ /* 0x000fe2000fffe03f */
[----:B------:R1:W-:Y:S01]  /*36820*/  STL.64 [R1+0x2f8], R74 ;  /* 0x0002f84a01007387 */ /* 0x0003e20000100a00 */
[----:B------:R-:W-:Y:S02]  /*36830*/  IMAD.MOV.U32 R233, RZ, RZ, R72 ;  /* 0x000000ffffe97224 */ /* 0x000fe400078e0048 */
[----:B------:R-:W-:Y:S02]  /*36840*/  IMAD.MOV.U32 R232, RZ, RZ, R73 ;  /* 0x000000ffffe87224 */ /* 0x000fe400078e0049 */
[----:B-1----:R-:W-:Y:S08]  /*36850*/  HMMA.1688.F32.TF32 R72, R92, R90, R160 ;  /* 0x0000005a5c48723c */ /* 0x002ff000000810a0 */
[----:B------:R-:W-:Y:S01]  /*36860*/  HMMA.1688.F32.TF32 R240, R240, R234, R104 ;  /* 0x000000eaf0f0723c */ /* 0x000fe20000081068 */
[----:B------:R-:W-:Y:S04]  /*36870*/  LDS R105, [R89+0x21800] ;  /* 0x0218000059697984 */ /* 0x000fe80000000800 */
[----:B------:R1:W-:Y:S11]  /*36880*/  LDS R107, [R89+0x21c00] ;  /* 0x021c0000596b7984 */ /* 0x0003f60000000800 */
[----:B------:R-:W-:Y:S01]  /*36890*/  MOV R193, R72 ;  /* 0x0000004800c17202 */ /* 0x000fe20000000f00 */
[----:B------:R-:W-:Y:S01]  /*368a0*/  IMAD.MOV.U32 R192, RZ, RZ, R73 ;  /* 0x000000ffffc07224 */ /* 0x000fe200078e0049 */
[----:B------:R-:W-:Y:S01]  /*368b0*/  MOV R88, R75 ;  /* 0x0000004b00587202 */ /* 0x000fe20000000f00 */
[----:B-1----:R-:W-:-:S02]  /*368c0*/  IMAD.MOV.U32 R89, RZ, RZ, R74 ;  /* 0x000000ffff597224 */ /* 0x002fc400078e004a */
[C---:B------:R-:W-:Y:S11]  /*368d0*/  HMMA.1688.F32.TF32 R72, R92.reuse, R146, R216 ;  /* 0x000000925c48723c */ /* 0x040ff600000810d8 */
[----:B------:R-:W-:Y:S11]  /*368e0*/  @!UPT UIADD3 URZ, URZ, URZ, URZ ;  /* 0x0000003f3f3ff290 */ /* 0x000ff6000fffe03f */
[----:B------:R-:W-:Y:S02]  /*368f0*/  @!UPT UIADD3 URZ, URZ, URZ, URZ ;  /* 0x0000003f3f3ff290 */ /* 0x000fe4000fffe03f */
[----:B------:R-:W-:Y:S01]  /*36900*/  IMAD.MOV.U32 R218, RZ, RZ, R72 ;  /* 0x000000ffffda7224 */ /* 0x000fe200078e0048 */
[----:B------:R-:W-:Y:S01]  /*36910*/  MOV R216, R74 ;  /* 0x0000004a00d87202 */ /* 0x000fe20000000f00 */
[----:B------:R-:W-:Y:S02]  /*36920*/  IMAD.MOV.U32 R217, RZ, RZ, R73 ;  /* 0x000000ffffd97224 */ /* 0x000fe400078e0049 */
[----:B------:R-:W-:Y:S02]  /*36930*/  IMAD.MOV.U32 R3, RZ, RZ, R75 ;  /* 0x000000ffff037224 */ /* 0x000fe400078e004b */
[C---:B------:R-:W-:Y:S08]  /*36940*/  HMMA.1688.F32.TF32 R72, R92.reuse, R142, R100 ;  /* 0x0000008e5c48723c */ /* 0x040ff00000081064 */
[C---:B------:R-:W-:Y:S01]  /*36950*/  HMMA.1688.F32.TF32 R68, R92.reuse, R54, R68 ;  /* 0x000000365c44723c */ /* 0x040fe20000081044 */
[----:B----4-:R-:W-:Y:S11]  /*36960*/  LDS R168, [R0+0x21880] ;  /* 0x0218800000a87984 */ /* 0x010ff60000000800 */
[----:B------:R-:W-:Y:S04]  /*36970*/  @!UPT UIADD3 URZ, URZ, URZ, URZ ;  /* 0x0000003f3f3ff290 */ /* 0x000fe8000fffe03f */
[----:B------:R-:W-:Y:S01]  /*36980*/  IMAD.MOV.U32 R195, RZ, RZ, R75 ;  /* 0x000000ffffc37224 */ /* 0x000fe200078e004b */
[----:B------:R-:W-:Y:S01]  /*36990*/  MOV R194, R74 ;  /* 0x0000004a00c27202 */ /* 0x000fe20000000f00 */
[----:B------:R-:W-:Y:S01]  /*369a0*/  IMAD.MOV.U32 R124, RZ, RZ, R72 ;  /* 0x000000ffff7c7224 */ /* 0x000fe200078e0048 */
[----:B------:R-:W-:Y:S01]  /*369b0*/  LDS R170, [R0+0x21c80] ;  /* 0x021c800000aa7984 */ /* 0x000fe20000000800 */
[----:B------:R-:W-:Y:S02]  /*369c0*/  IMAD.MOV.U32 R125, RZ, RZ, R73 ;  /* 0x000000ffff7d7224 */ /* 0x000fe400078e0049 */
[C---:B------:R-:W-:Y:S01]  /*369d0*/  HMMA.1688.F32.TF32 R72, R92.reuse, R138, R220 ;  /* 0x0000008a5c48723c */ /* 0x040fe200000810dc */
[----:B------:R-:W-:Y:S04]  /*369e0*/  LDS R104, [R0+0x21800] ;  /* 0x0218000000687984 */ /* 0x000fe80000000800 */
[----:B------:R-:W1:Y:S11]  /*369f0*/  LDS R106, [R0+0x21c00] ;  /* 0x021c0000006a7984 */ /* 0x000e760000000800 */
[----:B------:R-:W-:Y:S07]  /*36a00*/  @!UPT UIADD3 URZ, URZ, URZ, URZ ;  /* 0x0000003f3f3ff290 */ /* 0x000fee000fffe03f */
[----:B------:R2:W-:Y:S01]  /*36a10*/  STL.64 [R1+0x2b8], R74 ;  /* 0x0002b84a01007387 */ /* 0x0005e20000100a00 */
[----:B------:R-:W-:Y:S01]  /*36a20*/  MOV R128, R72 ;  /* 0x0000004800807202 */ /* 0x000fe20000000f00 */
[----:B------:R-:W-:Y:S02]  /*36a30*/  IMAD.MOV.U32 R129, RZ, RZ, R73 ;  /* 0x000000ffff817224 */ /* 0x000fe400078e0049 */
[C---:B--2---:R-:W-:Y:S03]  /*36a40*/  HMMA.1688.F32.TF32 R72, R92.reuse, R134, R200 ;  /* 0x000000865c48723c */ /* 0x044fe600000810c8 */
[----:B------:R-:W-:Y:S04]  /*36a50*/  STL [R1+0x2cc8], R129 ;  /* 0x002cc88101007387 */ /* 0x000fe80000100800 */
[----:B------:R-:W-:Y:S11]  /*36a60*/  STL [R1+0x2cc4], R128 ;  /* 0x002cc48001007387 */ /* 0x000ff60000100800 */
[----:B------:R-:W-:Y:S05]  /*36a70*/  @!UPT UIADD3 URZ, URZ, URZ, URZ ;  /* 0x0000003f3f3ff290 */ /* 0x000fea000fffe03f */
[----:B------:R2:W-:Y:S01]  /*36a80*/  STL.64 [R1+0x2a8], R74 ;  /* 0x0002a84a01007387 */ /* 0x0005e20000100a00 */
[----:B------:R-:W-:Y:S01]  /*36a90*/  IMAD.MOV.U32 R132, RZ, RZ, R72 ;  /* 0x000000ffff847224 */ /* 0x000fe200078e0048 */
[----:B------:R-:W-:Y:S02]  /*36aa0*/  MOV R133, R73 ;  /* 0x0000004900857202 */ /* 0x000fe40000000f00 */
[C---:B--2---:R-:W-:Y:S03]  /*36ab0*/  HMMA.1688.F32.TF32 R72, R92.reuse, R130, R228 ;  /* 0x000000825c48723c */ /* 0x044fe600000810e4 */
[----:B------:R-:W-:Y:S04]  /*36ac0*/  STL [R1+0x2cd0], R133 ;  /* 0x002cd08501007387 */ /* 0x000fe80000100800 */
[----:B------:R-:W-:Y:S11]  /*36ad0*/  STL [R1+0x2ccc], R132 ;  /* 0x002ccc8401007387 */ /* 0x000ff60000100800 */
[----:B------:R-:W-:Y:S05]  /*36ae0*/  @!UPT UIADD3 URZ, URZ, URZ, URZ ;  /* 0x0000003f3f3ff290 */ /* 0x000fea000fffe03f */
[----:B------:R2:W-:Y:S01]  /*36af0*/  STL.64 [R1+0x298], R74 ;  /* 0x0002984a01007387 */ /* 0x0005e20000100a00 */
[----:B------:R-:W-:Y:S02]  /*36b00*/  IMAD.MOV.U32 R136, RZ, RZ, R72 ;  /* 0x000000ffff887224 */ /* 0x000fe400078e0048 */
[----:B------:R-:W-:Y:S02]  /*36b10*/  IMAD.MOV.U32 R137, RZ, RZ, R73 ;  /* 0x000000ffff897224 */ /* 0x000fe400078e0049 */
[----:B--2---:R-:W-:Y:S03]  /*36b20*/  HMMA.1688.F32.TF32 R72, R92, R126, R204 ;  /* 0x0000007e5c48723c */ /* 0x004fe600000810cc */
[----:B------:R-:W-:Y:S04]  /*36b30*/  STL [R1+0x2cd8], R137 ;  /* 0x002cd88901007387 */ /* 0x000fe80000100800 */
[----:B------:R-:W-:Y:S01]  /*36b40*/  STL [R1+0x2cd4], R136 ;  /* 0x002cd48801007387 */ /* 0x000fe20000100800 */
[----:B------:R-:W-:Y:S01]  /*36b50*/  IMAD.MOV.U32 R148, RZ, RZ, R68 ;  /* 0x000000ffff947224 */ /* 0x000fe200078e0044 */
[----:B------:R-:W-:Y:S01]  /*36b60*/  MOV R129, R70 ;  /* 0x0000004600817202 */ /* 0x000fe20000000f00 */
[----:B------:R-:W-:-:S02]  /*36b70*/  IMAD.MOV.U32 R149, RZ, RZ, R69 ;  /* 0x000000ffff957224 */ /* 0x000fc400078e0045 */
[----:B------:R-:W-:-:S11]  /*36b80*/  IMAD.MOV.U32 R128, RZ, RZ, R71 ;  /* 0x000000ffff807224 */ /* 0x000fd600078e0047 */
[----:B------:R2:W-:Y:S01]  /*36b90*/  STL.64 [R1+0x288], R74 ;  /* 0x0002884a01007387 */ /* 0x0005e20000100a00 */
[----:B------:R-:W-:Y:S01]  /*36ba0*/  MOV R140, R72 ;  /* 0x00000048008c7202 */ /* 0x000fe20000000f00 */
[----:B------:R-:W-:Y:S02]  /*36bb0*/  IMAD.MOV.U32 R141, RZ, RZ, R73 ;  /* 0x000000ffff8d7224 */ /* 0x000fe400078e0049 */
[C---:B--2---:R-:W-:Y:S08]  /*36bc0*/  HMMA.1688.F32.TF32 R72, R92.reuse, R122, R224 ;  /* 0x0000007a5c48723c */ /* 0x044ff000000810e0 */
[----:B------:R-:W-:Y:S01]  /*36bd0*/  HMMA.1688.F32.TF32 R68, R92, R46, R208 ;  /* 0x0000002e5c44723c */ /* 0x000fe200000810d0 */
[----:B------:R-:W-:Y:S04]  /*36be0*/  STL [R1+0x2ce0], R141 ;  /* 0x002ce08d01007387 */ /* 0x000fe80000100800 */
[----:B------:R-:W-:Y:S11]  /*36bf0*/  STL [R1+0x2cdc], R140 ;  /* 0x002cdc8c01007387 */ /* 0x000ff60000100800 */
[----:B------:R-:W-:Y:S01]  /*36c00*/  MOV R145, R73 ;  /* 0x0000004900917202 */ /* 0x000fe20000000f00 */
[----:B------:R-:W-:Y:S01]  /*36c10*/  IMAD.MOV.U32 R144, RZ, RZ, R72 ;  /* 0x000000ffff907224 */ /* 0x000fe200078e0048 */
[----:B------:R-:W-:Y:S04]  /*36c20*/  STL.64 [R1+0x278], R74 ;  /* 0x0002784a01007387 */ /* 0x000fe80000100a00 */
[----:B------:R-:W-:Y:S04]  /*36c30*/  STL [R1+0x2ce8], R145 ;  /* 0x002ce89101007387 */ /* 0x000fe80000100800 */
[----:B------:R-:W-:Y:S04]  /*36c40*/  STL [R1+0x2ce4], R144 ;  /* 0x002ce49001007387 */ /* 0x000fe80000100800 */
[----:B------:R-:W-:Y:S01]  /*36c50*/  STL [R1+0x2cf8], R128 ;  /* 0x002cf88001007387 */ /* 0x000fe20000100800 */
[----:B------:R-:W-:-:S03]  /*36c60*/  IMAD.MOV.U32 R152, RZ, RZ, R68 ;  /* 0x000000ffff987224 */ /* 0x000fc600078e0044 */
[----:B------:R-:W-:Y:S01]  /*36c70*/  STL [R1+0x2cf4], R129 ;  /* 0x002cf48101007387 */ /* 0x000fe20000100800 */
[----:B------:R-:W-:-:S03]  /*36c80*/  MOV R153, R69 ;  /* 0x0000004500997202 */ /* 0x000fc60000000f00 */
[----:B------:R-:W-:Y:S04]  /*36c90*/  STL [R1+0x2cf0], R149 ;  /* 0x002cf09501007387 */ /* 0x000fe80000100800 */
[----:B------:R-:W-:Y:S04]  /*36ca0*/  STL [R1+0x2cec], R148 ;  /* 0x002cec9401007387 */ /* 0x000fe80000100800 */
[----:B------:R2:W-:Y:S04]  /*36cb0*/  STL.64 [R1+0x258], R70 ;  /* 0x0002584601007387 */ /* 0x0005e80000100a00 */
[----:B------:R-:W3:Y:S01]  /*36cc0*/  LDL.LU R172, [R1+0x370] ;  /* 0x0003700001ac7983 */ /* 0x000ee20000300800 */
[C---:B--2---:R-:W-:Y:S11]  /*36cd0*/  HMMA.1688.F32.TF32 R68, R92.reuse, R18, R76 ;  /* 0x000000125c44723c */ /* 0x044ff6000008104c */
[----:B------:R-:W-:Y:S11]  /*36ce0*/  @!UPT UIADD3 URZ, URZ, URZ, URZ ;  /* 0x0000003f3f3ff290 */ /* 0x000ff6000fffe03f */
[----:B------:R-:W-:Y:S02]  /*36cf0*/  @!UPT UIADD3 URZ, URZ, URZ, URZ ;  /* 0x0000003f3f3ff290 */ /* 0x000fe4000fffe03f */
[----:B------:R-:W-:Y:S01]  /*36d00*/  IMAD.MOV.U32 R137, RZ, RZ, R68 ;  /* 0x000000ffff897224 */ /* 0x000fe200078e0044 */
[----:B------:R-:W-:Y:S01]  /*36d10*/  MOV R133, R70 ;  /* 0x0000004600857202 */ /* 0x000fe20000000f00 */
[----:B------:R-:W-:Y:S02]  /*36d20*/  IMAD.MOV.U32 R136, RZ, RZ, R69 ;  /* 0x000000ffff887224 */ /* 0x000fe400078e0045 */
[----:B------:R-:W-:Y:S02]  /*36d30*/  IMAD.MOV.U32 R132, RZ, RZ, R71 ;  /* 0x000000ffff847224 */ /* 0x000fe400078e0047 */
[----:B------:R-:W-:Y:S11]  /*36d40*/  HMMA.1688.F32.TF32 R68, R92, R154, R212 ;  /* 0x0000009a5c44723c */ /* 0x000ff600000810d4 */
[----:B------:R-:W-:Y:S11]  /*36d50*/  @!UPT UIADD3 URZ, URZ, URZ, URZ ;  /* 0x0000003f3f3ff290 */ /* 0x000ff6000fffe03f */
[----:B------:R-:W-:Y:S01]  /*36d60*/  @!UPT UIADD3 URZ, URZ, URZ, URZ ;  /* 0x0000003f3f3ff290 */ /* 0x000fe2000fffe03f */
[----:B------:R-:W-:Y:S04]  /*36d70*/  STL.64 [R1+0x230], R68 ;  /* 0x0002304401007387 */ /* 0x000fe80000100a00 */
[----:B------:R2:W-:Y:S04]  /*36d80*/  STL.64 [R1+0x238], R70 ;  /* 0x0002384601007387 */ /* 0x0005e80000100a00 */
[----:B------:R-:W3:Y:S04]  /*36d90*/  LDL.LU R173, [R1+0x374] ;  /* 0x0003740001ad7983 */ /* 0x000ee80000300800 */
[----:B------:R-:W3:Y:S04]  /*36da0*/  LDL.LU R174, [R1+0x378] ;  /* 0x0003780001ae7983 */ /* 0x000ee80000300800 */
[----:B------:R-:W3:Y:S04]  /*36db0*/  LDL.LU R175, [R1+0x37c] ;  /* 0x00037c0001af7983 */ /* 0x000ee80000300800 */
[----:B------:R-:W4:Y:S04]  /*36dc0*/  LDL.LU R100, [R1] ;  /* 0x0000000001647983 */ /* 0x000f280000300800 */
[----:B------:R-:W4:Y:S04]  /*36dd0*/  LDL.LU R101, [R1+0x4] ;  /* 0x0000040001657983 */ /* 0x000f280000300800 */
[----:B------:R-:W4:Y:S04]  /*36de0*/  LDL.LU R102, [R1+0x8] ;  /* 0x0000080001667983 */ /* 0x000f280000300800 */
[----:B------:R-:W4:Y:S04]  /*36df0*/  LDL.LU R103, [R1+0xc] ;  /* 0x00000c0001677983 */ /* 0x000f280000300800 */
        /* <DEDUP_REMOVED lines=40> */
[----:B------:R-:W-:-:S03]  /*37080*/  IMAD.MOV.U32 R220, RZ, RZ, R248 ;  /* 0x000000ffffdc7224 */ /* 0x000fc600078e00f8 */
[----:B------:R-:W5:Y:S01]  /*37090*/  LDL.LU R200, [R1+0x50] ;  /* 0x0000500001c87983 */ /* 0x000f620000300800 */
[----:B------:R-:W-:-:S03]  /*370a0*/  MOV R221, R249 ;  /* 0x000000f900dd7202 */ /* 0x000fc60000000f00 */
[----:B------:R-:W5:Y:S01]  /*370b0*/  LDL.LU R201, [R1+0x54] ;  /* 0x0000540001c97983 */ /* 0x000f620000300800 */
[----:B------:R-:W-:-:S03]  /*370c0*/  IMAD.MOV.U32 R222, RZ, RZ, R250 ;  /* 0x000000ffffde7224 */ /* 0x000fc600078e00fa */
[----:B------:R-:W5:Y:S01]  /*370d0*/  LDL.LU R202, [R1+0x58] ;  /* 0x0000580001ca7983 */ /* 0x000f620000300800 */
[----:B------:R-:W-:-:S03]  /*370e0*/  IMAD.MOV.U32 R223, RZ, RZ, R251 ;  /* 0x000000ffffdf7224 */ /* 0x000fc600078e00fb */
        /* <DEDUP_REMOVED lines=13> */
[C---:B--2---:R-:W-:Y:S11]  /*371c0*/  HMMA.1688.F32.TF32 R68, R92.reuse, R150, R236 ;  /* 0x000000965c44723c */ /* 0x044ff600000810ec */
[----:B------:R-:W-:Y:S11]  /*371d0*/  @!UPT UIADD3 URZ, URZ, URZ, URZ ;  /* 0x0000003f3f3ff290 */ /* 0x000ff6000fffe03f */
[----:B------:R-:W-:Y:S02]  /*371e0*/  @!UPT UIADD3 URZ, URZ, URZ, URZ ;  /* 0x0000003f3f3ff290 */ /* 0x000fe4000fffe03f */
[----:B------:R-:W-:Y:S01]  /*371f0*/  MOV R145, R68 ;  /* 0x0000004400917202 */ /* 0x000fe20000000f00 */
[----:B------:R-:W-:Y:S01]  /*37200*/  IMAD.MOV.U32 R144, RZ, RZ, R69 ;  /* 0x000000ffff907224 */ /* 0x000fe200078e0045 */
[----:B------:R-:W-:Y:S01]  /*37210*/  MOV R140, R71 ;  /* 0x00000047008c7202 */ /* 0x000fe20000000f00 */
[----:B------:R-:W-:Y:S02]  /*37220*/  IMAD.MOV.U32 R141, RZ, RZ, R70 ;  /* 0x000000ffff8d7224 */ /* 0x000fe400078e0046 */
[----:B------:R-:W-:Y:S08]  /*37230*/  HMMA.1688.F32.TF32 R68, R92, R234, R96 ;  /* 0x000000ea5c44723c */ /* 0x000ff00000081060 */
[----:B-1----:R-:W-:Y:S11]  /*37240*/  HMMA.1688.F32.TF32 R92, R104, R18, R220 ;  /* 0x00000012685c723c */ /* 0x002ff600000810dc */
[----:B------:R-:W-:Y:S05]  /*37250*/  @!UPT UIADD3 URZ, URZ, URZ, URZ ;  /* 0x0000003f3f3ff290 */ /* 0x000fea000fffe03f */
[----:B------:R-:W-:Y:S01]  /*37260*/  IMAD.MOV.U32 R128, RZ, RZ, R68 ;  /* 0x000000ffff807224 */ /* 0x000fe200078e0044 */
[----:B---3--:R-:W-:Y:S01]  /*37270*/  HMMA.1688.F32.TF32 R172, R168, R14, R172 ;  /* 0x0000000ea8ac723c */ /* 0x008fe200000810ac */
[----:B------:R-:W-:Y:S01]  /*37280*/  IMAD.MOV.U32 R129, RZ, RZ, R69 ;  /* 0x000000ffff817224 */ /* 0x000fe200078e0045 */
[----:B------:R-:W-:Y:S01]  /*37290*/  MOV R149, R70 ;  /* 0x0000004600957202 */ /* 0x000fe20000000f00 */
[----:B------:R-:W-:-:S05]  /*372a0*/  IMAD.MOV.U32 R148, RZ, RZ, R71 ;  /* 0x000000ffff947224 */ /* 0x000fca00078e0047 */
[C---:B----4-:R-:W-:Y:S08]  /*372b0*/  HMMA.1688.F32.TF32 R96, R104.reuse, R154, R100 ;  /* 0x0000009a6860723c */ /* 0x050ff00000081064 */
[C---:B------:R-:W-:Y:S08]  /*372c0*/  HMMA.1688.F32.TF32 R100, R104.reuse, R150, R244 ;  /* 0x000000966864723c */ /* 0x040ff000000810f4 */
[C---:B-----5:R-:W-:Y:S08]  /*372d0*/  HMMA.1688.F32.TF32 R108, R104.reuse, R46, R108 ;  /* 0x0000002e686c723c */ /* 0x060ff0000008106c */
        /* <DEDUP_REMOVED lines=13> */
[----:B------:R-:W-:Y:S07]  /*373b0*/  STL [R1+0x2cac], R172 ;  /* 0x002cacac01007387 */ /* 0x000fee0000100800 */
[----:B------:R-:W-:Y:S01]  /*373c0*/  HMMA.1688.F32.TF32 R40, R168, R90, R184 ;  /* 0x0000005aa828723c */ /* 0x000fe200000810b8 */
[----:B------:R-:W-:Y:S01]  /*373d0*/  STL [R1+0x2ca8], R173 ;  /* 0x002ca8ad01007387 */ /* 0x000fe20000100800 */
[----:B------:R-:W-:Y:S01]  /*373e0*/  MOV R237, R233 ;  /* 0x000000e900ed7202 */ /* 0x000fe20000000f00 */
[----:B------:R-:W-:-:S05]  /*373f0*/  IMAD.MOV.U32 R238, RZ, RZ, R232 ;  /* 0x000000ffffee7224 */ /* 0x000fca00078e00e8 */
[C---:B------:R-:W-:Y:S01]  /*37400*/  HMMA.1688.F32.TF32 R28, R168.reuse, R142, R28 ;  /* 0x0000008ea81c723c */ /* 0x040fe2000008101c */
[----:B------:R-:W-:Y:S01]  /*37410*/  IMAD.MOV.U32 R236, RZ, RZ, R88 ;  /* 0x000000ffffec7224 */ /* 0x000fe200078e0058 */
[----:B------:R-:W-:Y:S06]  /*37420*/  LDS R90, [R252+0x22400] ;  /* 0x02240000fc5a7984 */ /* 0x000fec0000000800 */
[C---:B------:R-:W-:Y:S01]  /*37430*/  HMMA.1688.F32.TF32 R184, R168.reuse, R146, R56 ;  /* 0x00000092a8b8723c */ /* 0x040fe20000081038 */
[----:B------:R-:W-:Y:S04]  /*37440*/  STL [R1+0x2ca4], R174 ;  /* 0x002ca4ae01007387 */ /* 0x000fe80000100800 */
[----:B------:R-:W-:Y:S04]  /*37450*/  STL [R1+0x2ca0], R175 ;  /* 0x002ca0af01007387 */ /* 0x000fe80000100800 */
[----:B------:R-:W-:Y:S04]  /*37460*/  STL [R1+0x2cb8], R176 ;  /* 0x002cb8b001007387 */ /* 0x000fe80000100800 */
[----:B------:R-:W-:Y:S04]  /*37470*/  STL [R1+0x2cb4], R177 ;  /* 0x002cb4b101007387 */ /* 0x000fe80000100800 */
[----:B------:R-:W-:Y:S04]  /*37480*/  STL [R1+0x2cb0], R178 ;  /* 0x002cb0b201007387 */ /* 0x000fe80000100800 */
[----:B------:R-:W-:Y:S04]  /*37490*/  STL [R1+0x2c9c], R179 ;  /* 0x002c9cb301007387 */ /* 0x000fe80000100800 */
[----:B------:R-:W2:Y:S04]  /*374a0*/  LDL R15, [R1+0x470] ;  /* 0x00047000010f7983 */ /* 0x000ea80000100800 */
[----:B------:R-:W3:Y:S04]  /*374b0*/  LDL R239, [R1+0x478] ;  /* 0x0004780001ef7983 */ /* 0x000ee80000100800 */
[----:B------:R-:W-:Y:S01]  /*374c0*/  STL.64 [R1+0x160], R40 ;  /* 0x0001602801007387 */ /* 0x000fe20000100a00 */
[----:B------:R-:W-:Y:S03]  /*374d0*/  HMMA.1688.F32.TF32 R232, R168, R234, R196 ;  /* 0x000000eaa8e8723c */ /* 0x000fe600000810c4 */
[----:B------:R1:W-:Y:S04]  /*374e0*/  STL.64 [R1+0x168], R42 ;  /* 0x0001682a01007387 */ /* 0x0003e80000100a00 */
[----:B------:R-:W-:Y:S01]  /*374f0*/  STL [R1+0x2cc0], R184 ;  /* 0x002cc0b801007387 */ /* 0x000fe20000100800 */
[----:B------:R-:W-:-:S03]  /*37500*/  MOV R196, R5 ;  /* 0x0000000500c47202 */ /* 0x000fc60000000f00 */
[----:B------:R4:W-:Y:S01]  /*37510*/  STL [R1+0x2cbc], R185 ;  /* 0x002cbcb901007387 */ /* 0x0009e20000100800 */
[----:B------:R-:W-:-:S03]  /*37520*/  IMAD.MOV.U32 R197, RZ, RZ, R12 ;  /* 0x000000ffffc57224 */ /* 0x000fc600078e000c */
[----:B------:R-:W-:Y:S01]  /*37530*/  STL [R1+0x2c98], R186 ;  /* 0x002c98ba01007387 */ /* 0x000fe20000100800 */
[----:B------:R-:W-:-:S03]  /*37540*/  IMAD.MOV.U32 R198, RZ, RZ, R13 ;  /* 0x000000ffffc67224 */ /* 0x000fc600078e000d */
[----:B------:R-:W-:Y:S01]  /*37550*/  STL [R1+0x2c94], R187 ;  /* 0x002c94bb01007387 */ /* 0x000fe20000100800 */
[----:B------:R-:W-:-:S03]  /*37560*/  MOV R199, R2 ;  /* 0x0000000200c77202 */ /* 0x000fc60000000f00 */
[----:B------:R-:W5:Y:S04]  /*37570*/  LDL.LU R5, [R1+0x2d08] ;  /* 0x002d080001057983 */ /* 0x000f680000300800 */
[----:B------:R-:W5:Y:S04]  /*37580*/  LDL.LU R12, [R1+0x2d04] ;  /* 0x002d0400010c7983 */ /* 0x000f680000300800 */
[----:B------:R-:W5:Y:S04]  /*37590*/  LDL.LU R13, [R1+0x2d00] ;  /* 0x002d0000010d7983 */ /* 0x000f680000300800 */
[----:B------:R-:W5:Y:S01]  /*375a0*/  LDL.LU R2, [R1+0x2cfc] ;  /* 0x002cfc0001027983 */ /* 0x000f620000300800 */
[----:B-1----:R-:W-:Y:S01]  /*375b0*/  MOV R43, R89 ;  /* 0x00000059002b7202 */ /* 0x002fe20000000f00 */
[----:B------:R-:W-:Y:S02]  /*375c0*/  HMMA.1688.F32.TF32 R200, R168, R130, R64 ;  /* 0x00000082a8c8723c */ /* 0x000fe40000081040 */
[----:B------:R-:W-:Y:S01]  /*375d0*/  LDS R88, [R252+0x22000] ;  /* 0x02200000fc587984 */ /* 0x000fe20000000800 */
[----:B------:R-:W-:Y:S01]  /*375e0*/  IMAD.MOV.U32 R178, RZ, RZ, R28 ;  /* 0x000000ffffb27224 */ /* 0x000fe200078e001c */
[----:B------:R-:W-:Y:S01]  /*375f0*/  MOV R172, R29 ;  /* 0x0000001d00ac7202 */ /* 0x000fe20000000f00 */
[----:B------:R-:W-:-:S02]  /*37600*/  IMAD.MOV.U32 R173, RZ, RZ, R30 ;  /* 0x000000ffffad7224 */ /* 0x000fc400078e001e */
[----:B------:R-:W-:Y:S02]  /*37610*/  IMAD.MOV.U32 R174, RZ, RZ, R31 ;  /* 0x000000ffffae7224 */ /* 0x000fe400078e001f */
[C---:B------:R-:W-:Y:S01]  /*37620*/  HMMA.1688.F32.TF32 R28, R168.reuse, R134, R32 ;  /* 0x00000086a81c723c */ /* 0x040fe20000081020 */
[----:B------:R-:W-:Y:S01]  /*37630*/  IMAD.MOV.U32 R244, RZ, RZ, R195 ;  /* 0x000000fffff47224 */ /* 0x000fe200078e00c3 */
[----:B------:R-:W-:Y:S01]  /*37640*/  MOV R40, R194 ;  /* 0x000000c200287202 */ /* 0x000fe20000000f00 */
[----:B------:R-:W-:Y:S02]  /*37650*/  IMAD.MOV.U32 R41, RZ, RZ, R193 ;  /* 0x000000ffff297224 */ /* 0x000fe400078e00c1 */
[----:B------:R-:W-:Y:S01]  /*37660*/  IMAD.MOV.U32 R42, RZ, RZ, R192 ;  /* 0x000000ffff2a7224 */ /* 0x000fe200078e00c0 */
[----:B------:R-:W-:Y:S02]  /*37670*/  MOV R245, R218 ;  /* 0x000000da00f57202 */ /* 0x000fe40000000f00 */
[----:B------:R-:W-:Y:S01]  /*37680*/  HMMA.1688.F32.TF32 R192, R168, R138, R60 ;  /* 0x0000008aa8c0723c */ /* 0x000fe2000008103c */
[----:B------:R-:W-:-:S02]  /*37690*/  IMAD.MOV.U32 R246, RZ, RZ, R217 ;  /* 0x000000fffff67224 */ /* 0x000fc400078e00d9 */
[----:B------:R-:W-:-:S05]  /*376a0*/  IMAD.MOV.U32 R247, RZ, RZ, R216 ;  /* 0x000000fffff77224 */ /* 0x000fca00078e00d8 */
[C---:B------:R-:W-:Y:S08]  /*376b0*/  HMMA.1688.F32.TF32 R212, R168.reuse, R54, R8 ;  /* 0x00000036a8d4723c */ /* 0x040ff00000081008 */
[C---:B------:R-:W-:Y:S08]  /*376c0*/  HMMA.1688.F32.TF32 R204, R168.reuse, R126, R36 ;  /* 0x0000007ea8cc723c */ /* 0x040ff00000081024 */
[C---:B------:R-:W-:Y:S08]  /*376d0*/  HMMA.1688.F32.TF32 R208, R168.reuse, R122, R180 ;  /* 0x0000007aa8d0723c */ /* 0x040ff000000810b4 */
[----:B------:R-:W-:Y:S01]  /*376e0*/  HMMA.1688.F32.TF32 R220, R168, R18, R20 ;  /* 0x00000012a8dc723c */ /* 0x000fe20000081014 */
[----:B------:R-:W-:-:S07]  /*376f0*/  IMAD.MOV.U32 R182, RZ, RZ, R53 ;  /* 0x000000ffffb67224 */ /* 0x000fce00078e0035 */
[----:B------:R-:W-:Y:S01]  /*37700*/  HMMA.1688.F32.TF32 R224, R168, R154, R188 ;  /* 0x0000009aa8e0723c */ /* 0x000fe200000810bc */
[----:B------:R-:W-:-:S07]  /*37710*/  IMAD.MOV.U32 R183, RZ, RZ, R52 ;  /* 0x000000ffffb77224 */ /* 0x000fce00078e0034 */
[C---:B------:R-:W-:Y:S08]  /*37720*/  HMMA.1688.F32.TF32 R228, R168.reuse, R150, R24 ;  /* 0x00000096a8e4723c */ /* 0x040ff00000081018 */
[----:B------:R-:W-:Y:S01]  /*37730*/  HMMA.1688.F32.TF32 R216, R168, R46, R48 ;  /* 0x0000002ea8d8723c */ /* 0x000fe20000081030 */
[----:B------:R-:W-:Y:S01]  /*37740*/  IMAD.MOV.U32 R142, RZ, RZ, R40 ;  /* 0x000000ffff8e7224 */ /* 0x000fe200078e0028 */
[----:B------:R-:W-:Y:S01]  /*37750*/  MOV R146, R42 ;  /* 0x0000002a00927202 */ /* 0x000fe20000000f00 */
[----:B------:R-:W-:-:S02]  /*37760*/  IMAD.MOV.U32 R143, RZ, RZ, R41 ;  /* 0x000000ffff8f7224 */ /* 0x000fc400078e0029 */
[----:B------:R-:W-:Y:S01]  /*37770*/  IMAD.MOV.U32 R147, RZ, RZ, R43 ;  /* 0x000000ffff937224 */ /* 0x000fe200078e002b */
[----:B----4-:R-:W-:Y:S01]  /*37780*/  MOV R185, R29 ;  /* 0x0000001d00b97202 */ /* 0x010fe20000000f00 */
        /* <DEDUP_REMOVED lines=8> */
[----:B--2---:R-:W-:Y:S04]  /*37810*/  LDS R89, [R15+0x22000] ;  /* 0x022000000f597984 */ /* 0x004fe80000000800 */
[----:B------:R-:W-:Y:S04]  /*37820*/  LDS R91, [R15+0x22400] ;  /* 0x022400000f5b7984 */ /* 0x000fe80000000800 */
[----:B------:R-:W-:Y:S04]  /*37830*/  LDS R122, [R0+0x22400] ;  /* 0x02240000007a7984 */ /* 0x000fe80000000800 */
[----:B---3--:R-:W-:Y:S04]  /*37840*/  LDS R123, [R239+0x22400] ;  /* 0x02240000ef7b7984 */ /* 0x008fe80000000800 */
[----:B-----5:R-:W1:Y:S01]  /*37850*/  LDSM.16.M88.4 R64, [R2+0x80] ;  /* 0x000080000240783b */ /* 0x020e620000000200 */
[----:B------:R-:W-:-:S03]  /*37860*/  MOV R170, R5 ;  /* 0x0000000500aa7202 */ /* 0x000fc60000000f00 */
[----:B------:R-:W2:Y:S04]  /*37870*/  LDSM.16.M88.4 R60, [R2+0x1080] ;  /* 0x00108000023c783b */ /* 0x000ea80000000200 */
[----:B------:R-:W3:Y:S04]  /*37880*/  LDSM.16.M88.4 R8, [R2+0x2080] ;  /* 0x002080000208783b */ /* 0x000ee80000000200 */
[----:B------:R-:W4:Y:S04]  /*37890*/  LDSM.16.M88.4 R4, [R2+0x3080] ;  /* 0x003080000204783b */ /* 0x000f280000000200 */
[----:B------:R-:W5:Y:S04]  /*378a0*/  LDSM.16.M88.4 R56, [R2+0x4080] ;  /* 0x004080000238783b */ /* 0x000f680000000200 */
[----:B------:R-:W2:Y:S04]  /*378b0*/  LDSM.16.M88.4 R52, [R2+0x5080] ;  /* 0x005080000234783b */ /* 0x000ea80000000200 */
[----:B------:R-:W2:Y:S04]  /*378c0*/  LDSM.16.M88.4 R48, [R2+0x6080] ;  /* 0x006080000230783b */ /* 0x000ea80000000200 */
[----:B------:R-:W3:Y:S04]  /*378d0*/  LDSM.16.M88.4 R44, [R2+0x7080] ;  /* 0x00708000022c783b */ /* 0x000ee80000000200 */
[----:B------:R-:W3:Y:S01]  /*378e0*/  LDSM.16.M88.4 R40, [R2+0x8080] ;  /* 0x008080000228783b */ /* 0x000ee20000000200 */
[----:B------:R-:W-:-:S03]  /*378f0*/  IMAD.MOV.U32 R168, RZ, RZ, R13 ;  /* 0x000000ffffa87224 */ /* 0x000fc600078e000d */
[----:B------:R-:W4:Y:S01]  /*37900*/  LDSM.16.M88.4 R36, [R2+0x9080] ;  /* 0x009080000224783b */ /* 0x000f220000000200 */
[----:B------:R-:W-:-:S03]  /*37910*/  IMAD.MOV.U32 R169, RZ, RZ, R12 ;  /* 0x000000ffffa97224 */ /* 0x000fc600078e000c */
[----:B------:R-:W4:Y:S04]  /*37920*/  LDSM.16.M88.4 R32, [R2+0xa080] ;  /* 0x00a080000220783b */ /* 0x000f280000000200 */
[----:B------:R-:W5:Y:S01]  /*37930*/  LDSM.16.M88.4 R28, [R2+0xb080] ;  /* 0x00b08000021c783b */ /* 0x000f620000000200 */
[----:B-1----:R-:W-:Y:S03]  /*37940*/  HMMA.1688.F32.TF32 R168, R88, R64, R168 ;  /* 0x0000004058a8723c */ /* 0x002fe600000810a8 */
[----:B------:R-:W1:Y:S04]  /*37950*/  LDSM.16.M88.4 R24, [R2+0xc080] ;  /* 0x00c080000218783b */ /* 0x000e680000000200 */
[----:B------:R-:W1:Y:S04]  /*37960*/  LDSM.16.M88.4 R20, [R2+0xd080] ;  /* 0x00d080000214783b */ /* 0x000e680000000200 */
[----:B------:R-:W1:Y:S04]  /*37970*/  LDSM.16.M88.4 R16, [R2+0xe080] ;  /* 0x00e080000210783b */ /* 0x000e680000000200 */
[----:B------:R-:W1:Y:S04]  /*37980*/  LDSM.16.M88.4 R12, [R2+0xf080] ;  /* 0x00f08000020c783b */ /* 0x000e680000000200 */
[----:B--2---:R-:W-:Y:S04]  /*37990*/  STL [R1+0x2ba8], R62 ;  /* 0x002ba83e01007387 */ /* 0x004fe80000100800 */
[----:B------:R-:W-:Y:S04]  /*379a0*/  STL [R1+0x2ba4], R63 ;  /* 0x002ba43f01007387 */ /* 0x000fe80000100800 */
[----:B---3--:R-:W-:Y:S04]  /*379b0*/  STL [R1+0x2b9c], R10 ;  /* 0x002b9c0a01007387 */ /* 0x008fe80000100800 */
[----:B------:R-:W-:Y:S04]  /*379c0*/  STL [R1+0x2b98], R11 ;  /* 0x002b980b01007387 */ /* 0x000fe80000100800 */
[----:B----4-:R-:W-:Y:S04]  /*379d0*/  STL [R1+0x2ba0], R6 ;  /* 0x002ba00601007387 */ /* 0x010fe80000100800 */
[----:B------:R-:W-:Y:S01]  /*379e0*/  STL [R1+0x2b94], R7 ;  /* 0x002b940701007387 */ /* 0x000fe20000100800 */
[----:B------:R-:W-:-:S03]  /*379f0*/  IMAD.MOV.U32 R175, RZ, RZ, R168 ;  /* 0x000000ffffaf7224 */ /* 0x000fc600078e00a8 */
[----:B-----5:R-:W-:Y:S01]  /*37a00*/  STL [R1+0x2bb0], R58 ;  /* 0x002bb03a01007387 */ /* 0x020fe20000100800 */
[----:B------:R-:W-:Y:S01]  /*37a10*/  MOV R179, R169 ;  /* 0x000000a900b37202 */ /* 0x000fe20000000f00 */
[----:B------:R-:W-:Y:S02]  /*37a20*/  IMAD.MOV.U32 R186, RZ, RZ, R170 ;  /* 0x000000ffffba7224 */ /* 0x000fe400078e00aa */
[----:B------:R-:W-:Y:S01]  /*37a30*/  STL [R1+0x2bac], R59 ;  /* 0x002bac3b01007387 */ /* 0x000fe20000100800 */
[----:B------:R-:W-:-:S03]  /*37a40*/  IMAD.MOV.U32 R187, RZ, RZ, R171 ;  /* 0x000000ffffbb7224 */ /* 0x000fc600078e00ab */
[----:B------:R-:W-:Y:S01]  /*37a50*/  STL [R1+0x2bb8], R54 ;  /* 0x002bb83601007387 */ /* 0x000fe20000100800 */
[----:B------:R-:W-:Y:S03]  /*37a60*/  HMMA.1688.F32.TF32 R168, R88, R60, R188 ;  /* 0x0000003c58a8723c */ /* 0x000fe600000810bc */
[----:B------:R-:W-:Y:S04]  /*37a70*/  STL [R1+0x2bb4], R55 ;  /* 0x002bb43701007387 */ /* 0x000fe80000100800 */
        /* <DEDUP_REMOVED lines=12> */
[----:B-1----:R-:W-:Y:S04]  /*37b40*/  STL [R1+0x2bf0], R26 ;  /* 0x002bf01a01007387 */ /* 0x002fe80000100800 */
[----:B------:R-:W-:Y:S04]  /*37b50*/  STL [R1+0x2bec], R27 ;  /* 0x002bec1b01007387 */ /* 0x000fe80000100800 */
[----:B------:R-:W-:Y:S04]  /*37b60*/  STL [R1+0x2bf8], R22 ;  /* 0x002bf81601007387 */ /* 0x000fe80000100800 */
[----:B------:R-:W-:Y:S04]  /*37b70*/  STL [R1+0x2bf4], R23 ;  /* 0x002bf41701007387 */ /* 0x000fe80000100800 */
[----:B------:R-:W-:Y:S04]  /*37b80*/  STL [R1+0x2c00], R18 ;  /* 0x002c001201007387 */ /* 0x000fe80000100800 */
[----:B------:R-:W-:Y:S04]  /*37b90*/  STL [R1+0x2bfc], R19 ;  /* 0x002bfc1301007387 */ /* 0x000fe80000100800 */
[----:B------:R-:W-:Y:S04]  /*37ba0*/  STL [R1+0x2c08], R14 ;  /* 0x002c080e01007387 */ /* 0x000fe80000100800 */
[----:B------:R-:W-:Y:S04]  /*37bb0*/  STL [R1+0x2c04], R15 ;  /* 0x002c040f01007387 */ /* 0x000fe80000100800 */
[----:B------:R1:W-:Y:S04]  /*37bc0*/  STL [R1+0x2854], R2 ;  /* 0x0028540201007387 */ /* 0x0003e80000100800 */
[----:B-1----:R-:W2:Y:S04]  /*37bd0*/  LDL R2, [R1+0x470] ;  /* 0x0004700001027983 */ /* 0x002ea80000100800 */
[----:B------:R-:W3:Y:S04]  /*37be0*/  LDL.LU R188, [R1+0x1f0] ;  /* 0x0001f00001bc7983 */ /* 0x000ee80000300800 */
[----:B------:R-:W-:Y:S04]  /*37bf0*/  STL.64 [R1+0x120], R168 ;  /* 0x000120a801007387 */ /* 0x000fe80000100a00 */
[----:B------:R1:W-:Y:S04]  /*37c00*/  STL.64 [R1+0x128], R170 ;  /* 0x000128aa01007387 */ /* 0x0003e80000100a00 */
[----:B------:R-:W3:Y:S04]  /*37c10*/  LDL.LU R189, [R1+0x1f4] ;  /* 0x0001f40001bd7983 */ /* 0x000ee80000300800 */
[----:B------:R-:W3:Y:S04]  /*37c20*/  LDL.LU R190, [R1+0x1f8] ;  /* 0x0001f80001be7983 */ /* 0x000ee80000300800 */
[----:B------:R-:W3:Y:S01]  /*37c30*/  LDL.LU R191, [R1+0x1fc] ;  /* 0x0001fc0001bf7983 */ /* 0x000ee20000300800 */
[----:B------:R-:W-:Y:S01]  /*37c40*/  IMAD.MOV.U32 R180, RZ, RZ, R121 ;  /* 0x000000ffffb47224 */ /* 0x000fe200078e0079 */
[----:B------:R-:W-:-:S02]  /*37c50*/  MOV R181, R120 ;  /* 0x0000007800b57202 */ /* 0x000fc40000000f00 */
[----:B------:R-:W-:Y:S04]  /*37c60*/  LDS R120, [R0+0x22000] ;  /* 0x0220000000787984 */ /* 0x000fe80000000800 */
[----:B------:R-:W4:Y:S01]  /*37c70*/  LDS R121, [R239+0x22000] ;  /* 0x02200000ef797984 */ /* 0x000f220000000800 */
[----:B-1----:R-:W-:Y:S11]  /*37c80*/  HMMA.1688.F32.TF32 R168, R88, R8, R180 ;  /* 0x0000000858a8723c */ /* 0x002ff600000810b4 */
[----:B------:R-:W-:Y:S11]  /*37c90*/  @!UPT UIADD3 URZ, URZ, URZ, URZ ;  /* 0x0000003f3f3ff290 */ /* 0x000ff6000fffe03f */
[----:B------:R-:W-:Y:S01]  /*37ca0*/  @!UPT UIADD3 URZ, URZ, URZ, URZ ;  /* 0x0000003f3f3ff290 */ /* 0x000fe2000fffe03f */
[----:B------:R1:W-:Y:S04]  /*37cb0*/  STL [R1+0x110], R168 ;  /* 0x000110a801007387 */ /* 0x0003e80000100800 */
[----:B------:R-:W5:Y:S04]  /*37cc0*/  LDL.LU R180, [R1+0xe0] ;  /* 0x0000e00001b47983 */ /* 0x000f680000300800 */
[----:B------:R-:W5:Y:S04]  /*37cd0*/  LDL.LU R181, [R1+0xe4] ;  /* 0x0000e40001b57983 */ /* 0x000f680000300800 */
[----:B------:R-:W5:Y:S04]  /*37ce0*/  LDL.LU R182, [R1+0xe8] ;  /* 0x0000e80001b67983 */ /* 0x000f680000300800 */
[----:B------:R-:W5:Y:S01]  /*37cf0*/  LDL.LU R183, [R1+0xec] ;  /* 0x0000ec0001b77983 */ /* 0x000f620000300800 */
[----:B------:R-:W-:Y:S01]  /*37d00*/  MOV R14, R169 ;  /* 0x000000a9000e7202 */ /* 0x000fe20000000f00 */
[----:B------:R-:W-:-:S02]  /*37d10*/  IMAD.MOV.U32 R15, RZ, RZ, R170 ;  /* 0x000000ffff0f7224 */ /* 0x000fc400078e00aa */
[----:B------:R-:W-:Y:S02]  /*37d20*/  IMAD.MOV.U32 R18, RZ, RZ, R171 ;  /* 0x000000ffff127224 */ /* 0x000fe400078e00ab */
[C---:B-1----:R-:W-:Y:S03]  /*37d30*/  HMMA.1688.F32.TF32 R168, R88.reuse, R4, R196 ;  /* 0x0000000458a8723c */ /* 0x042fe600000810c4 */
[----:B------:R-:W-:Y:S11]  /*37d40*/  STL [R1+0x2c14], R18 ;  /* 0x002c141201007387 */ /* 0x000ff60000100800 */
[----:B------:R-:W-:Y:S10]  /*37d50*/  @!UPT UIADD3 URZ, URZ, URZ, URZ ;  /* 0x0000003f3f3ff290 */ /* 0x000ff4000fffe03f */
[----:B------:R-:W-:Y:S01]  /*37d60*/  MOV R19, R168 ;  /* 0x000000a800137202 */ /* 0x000fe20000000f00 */
[----:B------:R-:W-:Y:S01]  /*37d70*/  IMAD.MOV.U32 R22, RZ, RZ, R169 ;  /* 0x000000ffff167224 */ /* 0x000fe200078e00a9 */
[----:B------:R-:W-:Y:S01]  /*37d80*/  MOV R26, R171 ;  /* 0x000000ab001a7202 */ /* 0x000fe20000000f00 */
[----:B------:R-:W-:Y:S01]  /*37d90*/  IMAD.MOV.U32 R23, RZ, RZ, R170 ;  /* 0x000000ffff177224 */ /* 0x000fe200078e00aa */
[----:B------:R-:W-:Y:S04]  /*37da0*/  STL [R1+0x2c10], R15 ;  /* 0x002c100f01007387 */ /* 0x000fe80000100800 */
[----:B------:R1:W-:Y:S04]  /*37db0*/  STL [R1+0x2c0c], R14 ;  /* 0x002c0c0e01007387 */ /* 0x0003e80000100800 */
[----:B------:R-:W-:Y:S04]  /*37dc0*/  STL [R1+0x2c24], R26 ;  /* 0x002c241a01007387 */ /* 0x000fe80000100800 */
[----:B------:R-:W-:Y:S04]  /*37dd0*/  STL [R1+0x2c20], R23 ;  /* 0x002c201701007387 */ /* 0x000fe80000100800 */
[----:B------:R-:W-:Y:S04]  /*37de0*/  STL [R1+0x2c1c], R22 ;  /* 0x002c1c1601007387 */ /* 0x000fe80000100800 */
[----:B------:R-:W-:Y:S01]  /*37df0*/  STL [R1+0x2c18], R19 ;  /* 0x002c181301007387 */ /* 0x000fe20000100800 */
[----:B---3--:R-:W-:Y:S11]  /*37e00*/  HMMA.1688.F32.TF32 R168, R88, R56, R188 ;  /* 0x0000003858a8723c */ /* 0x008ff600000810bc */
[----:B------:R-:W-:Y:S11]  /*37e10*/  @!UPT UIADD3 URZ, URZ, URZ, URZ ;  /* 0x0000003f3f3ff290 */ /* 0x000ff6000fffe03f */
[----:B------:R-:W-:Y:S01]  /*37e20*/  @!UPT UIADD3 URZ, URZ, URZ, URZ ;  /* 0x0000003f3f3ff290 */ /* 0x000fe2000fffe03f */
[----:B------:R5:W-:Y:S04]  /*37e30*/  STL [R1+0xf0], R168 ;  /* 0x0000f0a801007387 */ /* 0x000be80000100800 */
[----:B------:R-:W3:Y:S04]  /*37e40*/  LDL.LU R188, [R1+0x1e0] ;  /* 0x0001e00001bc7983 */ /* 0x000ee80000300800 */
[----:B------:R-:W3:Y:S04]  /*37e50*/  LDL.LU R189, [R1+0x1e4] ;  /* 0x0001e40001bd7983 */ /* 0x000ee80000300800 */
[----:B------:R-:W3:Y:S04]  /*37e60*/  LDL.LU R190, [R1+0x1e8] ;  /* 0x0001e80001be7983 */ /* 0x000ee80000300800 */
[----:B------:R-:W3:Y:S01]  /*37e70*/  LDL.LU R191, [R1+0x1ec] ;  /* 0x0001ec0001bf7983 */ /* 0x000ee20000300800 */
[----:B-1----:R-:W-:Y:S01]  /*37e80*/  MOV R14, R171 ;  /* 0x000000ab000e7202 */ /* 0x002fe20000000f00 */
[----:B------:R-:W-:-:S02]  /*37e90*/  IMAD.MOV.U32 R15, RZ, RZ, R170 ;  /* 0x000000ffff0f7224 */ /* 0x000fc400078e00aa */
[----:B------:R-:W-:Y:S02]  /*37ea0*/  IMAD.MOV.U32 R18, RZ, RZ, R169 ;  /* 0x000000ffff127224 */ /* 0x000fe400078e00a9 */
[----:B------:R1:W-:Y:S04]  /*37eb0*/  STL [R1+0x2c30], R14 ;  /* 0x002c300e01007387 */ /* 0x0003e80000100800 */
[----:B------:R1:W-:Y:S04]  /*37ec0*/  STL [R1+0x2c2c], R15 ;  /* 0x002c2c0f01007387 */ /* 0x0003e80000100800 */
[----:B------:R1:W-:Y:S04]  /*37ed0*/  STL [R1+0x2c28], R18 ;  /* 0x002c281201007387 */ /* 0x0003e80000100800 */
[----:B------:R-:W2:Y:S04]  /*37ee0*/  LDL.LU R196, [R1+0x1d0] ;  /* 0x0001d00001c47983 */ /* 0x000ea80000300800 */
[----:B------:R-:W2:Y:S04]  /*37ef0*/  LDL.LU R197, [R1+0x1d4] ;  /* 0x0001d40001c57983 */ /* 0x000ea80000300800 */
[----:B------:R-:W2:Y:S04]  /*37f00*/  LDL.LU R198, [R1+0x1d8] ;  /* 0x0001d80001c67983 */ /* 0x000ea80000300800 */
[----:B------:R-:W2:Y:S01]  /*37f10*/  LDL.LU R199, [R1+0x1dc] ;  /* 0x0001dc0001c77983 */ /* 0x000ea20000300800 */
[----:B-----5:R-:W-:Y:S03]  /*37f20*/  HMMA.1688.F32.TF32 R168, R88, R52, R180 ;  /* 0x0000003458a8723c */ /* 0x020fe600000810b4 */
[----:B------:R-:W5:Y:S04]  /*37f30*/  LDL.LU R180, [R1+0x1c0] ;  /* 0x0001c00001b47983 */ /* 0x000f680000300800 */
[----:B------:R-:W5:Y:S04]  /*37f40*/  LDL.LU R181, [R1+0x1c4] ;  /* 0x0001c40001b57983 */ /* 0x000f680000300800 */
[----:B------:R-:W5:Y:S04]  /*37f50*/  LDL.LU R182, [R1+0x1c8] ;  /* 0x0001c80001b67983 */ /* 0x000f680000300800 */
[----:B------:R-:W5:Y:S09]  /*37f60*/  LDL.LU R183, [R1+0x1cc] ;  /* 0x0001cc0001b77983 */ /* 0x000f720000300800 */
[----:B------:R-:W-:Y:S01]  /*37f70*/  IMAD.MOV.U32 R26, RZ, RZ, R168 ;  /* 0x000000ffff1a7224 */ /* 0x000fe200078e00a8 */
[----:B------:R-:W-:Y:S01]  /*37f80*/  MOV R22, R170 ;  /* 0x000000aa00167202 */ /* 0x000fe20000000f00 */
[----:B------:R-:W-:-:S02]  /*37f90*/  IMAD.MOV.U32 R23, RZ, RZ, R169 ;  /* 0x000000ffff177224 */ /* 0x000fc400078e00a9 */
[----:B------:R-:W-:-:S05]  /*37fa0*/  IMAD.MOV.U32 R19, RZ, RZ, R171 ;  /* 0x000000ffff137224 */ /* 0x000fca00078e00ab */
        /* <DEDUP_REMOVED lines=12> */
[----:B-1----:R-:W-:Y:S01]  /*38070*/  IMAD.MOV.U32 R14, RZ, RZ, R169 ;  /* 0x000000ffff0e7224 */ /* 0x002fe200078e00a9 */
[----:B------:R-:W-:Y:S01]  /*38080*/  MOV R15, R170 ;  /* 0x000000aa000f7202 */ /* 0x000fe20000000f00 */
[----:B------:R-:W-:-:S02]  /*38090*/  IMAD.MOV.U32 R18, RZ, RZ, R171 ;  /* 0x000000ffff127224 */ /* 0x000fc400078e00ab */
[C---:B--2---:R-:W-:Y:S03]  /*380a0*/  HMMA.1688.F32.TF32 R168, R88.reuse, R44, R196 ;  /* 0x0000002c58a8723c */ /* 0x044fe600000810c4 */
[----:B------:R-:W-:Y:S04]  /*380b0*/  STL [R1+0x2c4c], R18 ;  /* 0x002c4c1201007387 */ /* 0x000fe80000100800 */
[----:B------:R-:W-:Y:S04]  /*380c0*/  STL [R1+0x2c48], R15 ;  /* 0x002c480f01007387 */ /* 0x000fe80000100800 */
[----:B------:R-:W-:Y:S11]  /*380d0*/  STL [R1+0x2c44], R14 ;  /* 0x002c440e01007387 */ /* 0x000ff60000100800 */
[----:B------:R-:W-:Y:S02]  /*380e0*/  @!UPT UIADD3 URZ, URZ, URZ, URZ ;  /* 0x0000003f3f3ff290 */ /* 0x000fe4000fffe03f */
[----:B------:R-:W-:Y:S01]  /*380f0*/  IMAD.MOV.U32 R34, RZ, RZ, R171 ;  /* 0x000000ffff227224 */ /* 0x000fe200078e00ab */
[----:B------:R-:W-:Y:S01]  /*38100*/  MOV R30, R169 ;  /* 0x000000a9001e7202 */ /* 0x000fe20000000f00 */
[----:B------:R-:W-:Y:S02]  /*38110*/  IMAD.MOV.U32 R31, RZ, RZ, R170 ;  /* 0x000000ffff1f7224 */ /* 0x000fe400078e00aa */
[----:B------:R-:W-:Y:S01]  /*38120*/  IMAD.MOV.U32 R27, RZ, RZ, R168 ;  /* 0x000000ffff1b7224 */ /* 0x000fe200078e00a8 */
[----:B------:R-:W-:Y:S01]  /*38130*/  STL [R1+0x2c5c], R34 ;  /* 0x002c5c2201007387 */ /* 0x000fe20000100800 */
[----:B-----5:R-:W-:Y:S03]  /*38140*/  HMMA.1688.F32.TF32 R168, R88, R40, R180 ;  /* 0x0000002858a8723c */ /* 0x020fe600000810b4 */
[----:B------:R-:W-:Y:S04]  /*38150*/  STL [R1+0x2c58], R31 ;  /* 0x002c581f01007387 */ /* 0x000fe80000100800 */
[----:B------:R-:W-:Y:S04]  /*38160*/  STL [R1+0x2c54], R30 ;  /* 0x002c541e01007387 */ /* 0x000fe80000100800 */
[----:B------:R1:W-:Y:S04]  /*38170*/  STL [R1+0x2c50], R27 ;  /* 0x002c501b01007387 */ /* 0x0003e80000100800 */
[----:B------:R-:W2:Y:S04]  /*38180*/  LDL.LU R180, [R1+0x1b0] ;  /* 0x0001b00001b47983 */ /* 0x000ea80000300800 */
[----:B------:R-:W2:Y:S04]  /*38190*/  LDL.LU R181, [R1+0x1b4] ;  /* 0x0001b40001b57983 */ /* 0x000ea80000300800 */
[----:B------:R-:W2:Y:S04]  /*381a0*/  LDL.LU R182, [R1+0x1b8] ;  /* 0x0001b80001b67983 */ /* 0x000ea80000300800 */
[----:B------:R-:W2:Y:S01]  /*381b0*/  LDL.LU R183, [R1+0x1bc] ;  /* 0x0001bc0001b77983 */ /* 0x000ea20000300800 */
[----:B------:R-:W-:Y:S01]  /*381c0*/  MOV R19, R168 ;  /* 0x000000a800137202 */ /* 0x000fe20000000f00 */
[----:B------:R-:W-:Y:S01]  /*381d0*/  IMAD.MOV.U32 R22, RZ, RZ, R169 ;  /* 0x000000ffff167224 */ /* 0x000fe200078e00a9 */
[----:B------:R-:W-:Y:S01]  /*381e0*/  MOV R23, R171 ;  /* 0x000000ab00177202 */ /* 0x000fe20000000f00 */
[----:B------:R-:W-:-:S04]  /*381f0*/  IMAD.MOV.U32 R26, RZ, RZ, R170 ;  /* 0x000000ffff1a7224 */ /* 0x000fc800078e00aa */
[----:B------:R-:W-:Y:S04]  /*38200*/  STL [R1+0x2c6c], R23 ;  /* 0x002c6c1701007387 */ /* 0x000fe80000100800 */
[----:B------:R-:W-:Y:S04]  /*38210*/  STL [R1+0x2c68], R26 ;  /* 0x002c681a01007387 */ /* 0x000fe80000100800 */
[----:B------:R-:W-:Y:S04]  /*38220*/  STL [R1+0x2c64], R22 ;  /* 0x002c641601007387 */ /* 0x000fe80000100800 */
[----:B------:R5:W-:Y:S04]  /*38230*/  STL [R1+0x2c60], R19 ;  /* 0x002c601301007387 */ /* 0x000be80000100800 */
[----:B------:R-:W4:Y:S04]  /*38240*/  LDL.LU R196, [R1+0x190] ;  /* 0x0001900001c47983 */ /* 0x000f280000300800 */
[----:B------:R-:W4:Y:S04]  /*38250*/  LDL.LU R197, [R1+0x194] ;  /* 0x0001940001c57983 */ /* 0x000f280000300800 */
[----:B------:R-:W4:Y:S04]  /*38260*/  LDL.LU R198, [R1+0x198] ;  /* 0x0001980001c67983 */ /* 0x000f280000300800 */
[----:B------:R-:W4:Y:S01]  /*38270*/  LDL.LU R199, [R1+0x19c] ;  /* 0x00019c0001c77983 */ /* 0x000f220000300800 */
[----:B---3--:R-:W-:Y:S11]  /*38280*/  HMMA.1688.F32.TF32 R168, R88, R36, R188 ;  /* 0x0000002458a8723c */ /* 0x008ff600000810bc */
[----:B------:R-:W-:Y:S11]  /*38290*/  @!UPT UIADD3 URZ, URZ, URZ, URZ ;  /* 0x0000003f3f3ff290 */ /* 0x000ff6000fffe03f */
[----:B------:R-:W-:Y:S02]  /*382a0*/  @!UPT UIADD3 URZ, URZ, URZ, URZ ;  /* 0x0000003f3f3ff290 */ /* 0x000fe4000fffe03f */
[----:B-1----:R-:W-:Y:S01]  /*382b0*/  IMAD.MOV.U32 R27, RZ, RZ, R168 ;  /* 0x000000ffff1b7224 */ /* 0x002fe200078e00a8 */
[----:B------:R-:W-:Y:S01]  /*382c0*/  MOV R15, R170 ;  /* 0x000000aa000f7202 */ /* 0x000fe20000000f00 */
[----:B------:R-:W-:Y:S01]  /*382d0*/  IMAD.MOV.U32 R18, RZ, RZ, R169 ;  /* 0x000000ffff127224 */ /* 0x000fe200078e00a9 */
[----:B------:R-:W3:Y:S01]  /*382e0*/  LDL.LU R168, [R1+0x1a0] ;  /* 0x0001a00001a87983 */ /* 0x000ee20000300800 */
[----:B------:R-:W-:-:S03]  /*382f0*/  IMAD.MOV.U32 R14, RZ, RZ, R171 ;  /* 0x000000ffff0e7224 */ /* 0x000fc600078e00ab */
[----:B------:R-:W3:Y:S04]  /*38300*/  LDL.LU R169, [R1+0x1a4] ;  /* 0x0001a40001a97983 */ /* 0x000ee80000300800 */
[----:B------:R-:W3:Y:S04]  /*38310*/  LDL.LU R170, [R1+0x1a8] ;  /* 0x0001a80001aa7983 */ /* 0x000ee80000300800 */
[----:B------:R-:W3:Y:S04]  /*38320*/  LDL.LU R171, [R1+0x1ac] ;  /* 0x0001ac0001ab7983 */ /* 0x000ee80000300800 */
[----:B------:R-:W-:Y:S04]  /*38330*/  STL [R1+0x2c7c], R14 ;  /* 0x002c7c0e01007387 */ /* 0x000fe80000100800 */
[----:B------:R-:W-:Y:S04]  /*38340*/  STL [R1+0x2c78], R15 ;  /* 0x002c780f01007387 */ /* 0x000fe80000100800 */
[----:B------:R-:W-:Y:S04]  /*38350*/  STL [R1+0x2c74], R18 ;  /* 0x002c741201007387 */ /* 0x000fe80000100800 */
[----:B------:R1:W-:Y:S04]  /*38360*/  STL [R1+0x2c70], R27 ;  /* 0x002c701b01007387 */ /* 0x0003e80000100800 */
[----:B------:R-:W3:Y:S01]  /*38370*/  LDL.LU R188, [R1+0x180] ;  /* 0x0001800001bc7983 */ /* 0x000ee20000300800 */
[----:B--2---:R-:W-:Y:S03]  /*38380*/  HMMA.1688.F32.TF32 R180, R88, R32, R180 ;  /* 0x0000002058b4723c */ /* 0x004fe600000810b4 */
[----:B------:R-:W2:Y:S04]  /*38390*/  LDL.LU R189, [R1+0x184] ;  /* 0x0001840001bd7983 */ /* 0x000ea80000300800 */
[----:B------:R-:W2:Y:S04]  /*383a0*/  LDL.LU R190, [R1+0x188] ;  /* 0x0001880001be7983 */ /* 0x000ea80000300800 */
[----:B------:R-:W2:Y:S11]  /*383b0*/  LDL.LU R191, [R1+0x18c] ;  /* 0x00018c0001bf7983 */ /* 0x000eb60000300800 */
[----:B------:R-:W-:Y:S02]  /*383c0*/  @!UPT UIADD3 URZ, URZ, URZ, URZ ;  /* 0x0000003f3f3ff290 */ /* 0x000fe4000fffe03f */
[----:B-----5:R-:W-:Y:S01]  /*383d0*/  IMAD.MOV.U32 R19, RZ, RZ, R180 ;  /* 0x000000ffff137224 */ /* 0x020fe200078e00b4 */
[----:B------:R-:W-:Y:S01]  /*383e0*/  MOV R34, R181 ;  /* 0x000000b500227202 */ /* 0x000fe20000000f00 */
[----:B------:R-:W5:Y:S01]  /*383f0*/  LDL.LU R180, [R1+0x170] ;  /* 0x0001700001b47983 */ /* 0x000f620000300800 */
[----:B------:R-:W-:Y:S02]  /*38400*/  IMAD.MOV.U32 R31, RZ, RZ, R182 ;  /* 0x000000ffff1f7224 */ /* 0x000fe400078e00b6 */
[----:B------:R-:W-:Y:S01]  /*38410*/  IMAD.MOV.U32 R30, RZ, RZ, R183 ;  /* 0x000000ffff1e7224 */ /* 0x000fe200078e00b7 */
[----:B------:R-:W5:Y:S04]  /*38420*/  LDL.LU R181, [R1+0x174] ;  /* 0x0001740001b57983 */ /* 0x000f680000300800 */
[----:B------:R-:W5:Y:S04]  /*38430*/  LDL.LU R182, [R1+0x178] ;  /* 0x0001780001b67983 */ /* 0x000f680000300800 */
[----:B------:R-:W5:Y:S01]  /*38440*/  LDL.LU R183, [R1+0x17c] ;  /* 0x00017c0001b77983 */ /* 0x000f620000300800 */
[----:B------:R-:W-:Y:S01]  /*38450*/  MOV R134, R244 ;  /* 0x000000f400867202 */ /* 0x000fe20000000f00 */
[----:B------:R-:W-:Y:S01]  /*38460*/  IMAD.MOV.U32 R135, RZ, RZ, R245 ;  /* 0x000000ffff877224 */ /* 0x000fe200078e00f5 */
[----:B------:R-:W-:Y:S01]  /*38470*/  MOV R139, R247 ;  /* 0x000000f7008b7202 */ /* 0x000fe20000000f00 */
[----:B------:R-:W-:-:S02]  /*38480*/  IMAD.MOV.U32 R138, RZ, RZ, R246 ;  /* 0x000000ffff8a7224 */ /* 0x000fc400078e00f6 */
[----:B----4-:R-:W-:Y:S01]  /*38490*/  HMMA.1688.F32.TF32 R244, R120, R64, R156 ;  /* 0x0000004078f4723c */ /* 0x010fe2000008109c */
[----:B------:R-:W-:Y:S04]  /*384a0*/  STL [R1+0x2c8c], R30 ;  /* 0x002c8c1e01007387 */ /* 0x000fe80000100800 */
[----:B------:R-:W-:Y:S04]  /*384b0*/  STL [R1+0x2c88], R31 ;  /* 0x002c881f01007387 */ /* 0x000fe80000100800 */
[----:B------:R-:W-:Y:S04]  /*384c0*/  STL [R1+0x2c84], R34 ;  /* 0x002c842201007387 */ /* 0x000fe80000100800 */
[----:B------:R4:W-:Y:S01]  /*384d0*/  STL [R1+0x2c80], R19 ;  /* 0x002c801301007387 */ /* 0x0009e20000100800 */
[C---:B---3--:R-:W-:Y:S11]  /*384e0*/  HMMA.1688.F32.TF32 R168, R88.reuse, R28, R168 ;  /* 0x0000001c58a8723c */ /* 0x048ff600000810a8 */
[----:B------:R-:W-:Y:S11]  /*384f0*/  @!UPT UIADD3 URZ, URZ, URZ, URZ ;  /* 0x0000003f3f3ff290 */ /* 0x000ff6000fffe03f */
[----:B------:R-:W-:Y:S02]  /*38500*/  @!UPT UIADD3 URZ, URZ, URZ, URZ ;  /* 0x0000003f3f3ff290 */ /* 0x000fe4000fffe03f */
[----:B------:R-:W-:Y:S01]  /*38510*/  MOV R35, R168 ;  /* 0x000000a800237202 */ /* 0x000fe20000000f00 */
[----:B------:R-:W-:Y:S01]  /*38520*/  IMAD.MOV.U32 R38, RZ, RZ, R169 ;  /* 0x000000ffff267224 */ /* 0x000fe200078e00a9 */
[----:B------:R-:W-:Y:S01]  /*38530*/  MOV R42, R171 ;  /* 0x000000ab002a7202 */ /* 0x000fe20000000f00 */
[----:B------:R-:W-:Y:S02]  /*38540*/  IMAD.MOV.U32 R39, RZ, RZ, R170 ;  /* 0x000000ffff277224 */ /* 0x000fe400078e00aa */
[C---:B------:R-:W-:Y:S01]  /*38550*/  HMMA.1688.F32.TF32 R168, R88.reuse, R24, R196 ;  /* 0x0000001858a8723c */ /* 0x040fe200000810c4 */
[----:B------:R3:W-:Y:S11]  /*38560*/  STL [R1+0x2c90], R35 ;  /* 0x002c902301007387 */ /* 0x0007f60000100800 */
[----:B------:R-:W-:Y:S11]  /*38570*/  @!UPT UIADD3 URZ, URZ, URZ, URZ ;  /* 0x0000003f3f3ff290 */ /* 0x000ff6000fffe03f */
[----:B------:R-:W-:Y:S01]  /*38580*/  @!UPT UIADD3 URZ, URZ, URZ, URZ ;  /* 0x0000003f3f3ff290 */ /* 0x000fe2000fffe03f */
[----:B-1----:R-:W-:Y:S01]  /*38590*/  IMAD.MOV.U32 R27, RZ, RZ, R168 ;  /* 0x000000ffff1b7224 */ /* 0x002fe200078e00a8 */
[----:B------:R-:W-:Y:S01]  /*385a0*/  MOV R26, R170 ;  /* 0x000000aa001a7202 */ /* 0x000fe20000000f00 */
[----:B------:R-:W-:Y:S02]  /*385b0*/  IMAD.MOV.U32 R23, RZ, RZ, R169 ;  /* 0x000000ffff177224 */ /* 0x000fe400078e00a9 */
[----:B------:R-:W-:Y:S02]  /*385c0*/  IMAD.MOV.U32 R22, RZ, RZ, R171 ;  /* 0x000000ffff167224 */ /* 0x000fe400078e00ab */
[----:B--2---:R-:W-:Y:S01]  /*385d0*/  HMMA.1688.F32.TF32 R168, R88, R20, R188 ;  /* 0x0000001458a8723c */ /* 0x004fe200000810bc */
[----:B------:R1:W-:Y:S04]  /*385e0*/  STL.64 [R1+0x2aa8], R246 ;  /* 0x002aa8f601007387 */ /* 0x0003e80000100a00 */
[----:B------:R3:W-:Y:S04]  /*385f0*/  STL.64 [R1+0x2aa0], R244 ;  /* 0x002aa0f401007387 */ /* 0x0007e80000100a00 */
[----:B------:R-:W2:Y:S04]  /*38600*/  LDL.LU R198, [R1+0x2f8] ;  /* 0x0002f80001c67983 */ /* 0x000ea80000300800 */
[----:B------:R-:W2:Y:S11]  /*38610*/  LDL.LU R199, [R1+0x2fc] ;  /* 0x0002fc0001c77983 */ /* 0x000eb60000300800 */
[----:B----4-:R-:W-:Y:S01]  /*38620*/  IMAD.MOV.U32 R19, RZ, RZ, R168 ;  /* 0x000000ffff137224 */ /* 0x010fe200078e00a8 */
[----:B------:R-:W-:Y:S01]  /*38630*/  MOV R14, R169 ;  /* 0x000000a9000e7202 */ /* 0x000fe20000000f00 */
[----:B------:R-:W-:-:S02]  /*38640*/  IMAD.MOV.U32 R15, RZ, RZ, R170 ;  /* 0x000000ffff0f7224 */ /* 0x000fc400078e00aa */
[----:B------:R-:W-:Y:S02]  /*38650*/  IMAD.MOV.U32 R18, RZ, RZ, R171 ;  /* 0x000000ffff127224 */ /* 0x000fe400078e00ab */
[C---:B-----5:R-:W-:Y:S08]  /*38660*/  HMMA.1688.F32.TF32 R168, R88.reuse, R16, R180 ;  /* 0x0000001058a8723c */ /* 0x060ff000000810b4 */
[----:B------:R-:W-:Y:S01]  /*38670*/  HMMA.1688.F32.TF32 R88, R88, R12, R240 ;  /* 0x0000000c5858723c */ /* 0x000fe200000810f0 */
[----:B------:R-:W4:Y:S04]  /*38680*/  LDL.LU R240, [R1+0x300] ;  /* 0x0003000001f07983 */ /* 0x000f280000300800 */
[----:B------:R-:W4:Y:S04]  /*38690*/  LDL.LU R241, [R1+0x304] ;  /* 0x0003040001f17983 */ /* 0x000f280000300800 */
[----:B------:R-:W4:Y:S04]  /*386a0*/  LDL.LU R242, [R1+0x308] ;  /* 0x0003080001f27983 */ /* 0x000f280000300800 */
[----:B------:R-:W4:Y:S11]  /*386b0*/  LDL.LU R243, [R1+0x30c] ;  /* 0x00030c0001f37983 */ /* 0x000f360000300800 */
[----:B------:R-:W-:Y:S01]  /*386c0*/  IMAD.MOV.U32 R43, RZ, RZ, R88 ;  /* 0x000000ffff2b7224 */ /* 0x000fe200078e0058 */
[----:B------:R-:W-:Y:S01]  /*386d0*/  MOV R47, R90 ;  /* 0x0000005a002f7202 */ /* 0x000fe20000000f00 */
[----:B------:R-:W-:-:S02]  /*386e0*/  IMAD.MOV.U32 R46, RZ, RZ, R89 ;  /* 0x000000ffff2e7224 */ /* 0x000fc400078e0059 */
[----:B------:R-:W-:Y:S02]  /*386f0*/  IMAD.MOV.U32 R50, RZ, RZ, R91 ;  /* 0x000000ffff327224 */ /* 0x000fe400078e005b */
[C---:B------:R-:W-:Y:S11]  /*38700*/  HMMA.1688.F32.TF32 R88, R120.reuse, R60, R160 ;  /* 0x0000003c7858723c */ /* 0x040ff600000810a0 */
[----:B------:R-:W-:Y:S11]  /*38710*/  @!UPT UIADD3 URZ, URZ, URZ, URZ ;  /* 0x0000003f3f3ff290 */ /* 0x000ff6000fffe03f */
[----:B------:R-:W-:Y:S02]  /*38720*/  @!UPT UIADD3 URZ, URZ, URZ, URZ ;  /* 0x0000003f3f3ff290 */ /* 0x000fe4000fffe03f */
[----:B------:R-:W-:Y:S01]  /*38730*/  IMAD.MOV.U32 R59, RZ, RZ, R88 ;  /* 0x000000ffff3b7224 */ /* 0x000fe200078e0058 */
[----:B------:R-:W-:Y:S01]  /*38740*/  MOV R62, R89 ;  /* 0x00000059003e7202 */ /* 0x000fe20000000f00 */
[----:B------:R-:W-:Y:S02]  /*38750*/  IMAD.MOV.U32 R63, RZ, RZ, R90 ;  /* 0x000000ffff3f7224 */ /* 0x000fe400078e005a */
[----:B------:R-:W-:Y:S02]  /*38760*/  IMAD.MOV.U32 R6, RZ, RZ, R91 ;  /* 0x000000ffff067224 */ /* 0x000fe400078e005b */
[----:B------:R-:W-:Y:S01]  /*38770*/  HMMA.1688.F32.TF32 R88, R120, R8, R164 ;  /* 0x000000087858723c */ /* 0x000fe200000810a4 */
[----:B---3--:R-:W-:Y:S01]  /*38780*/  MOV R35, R168 ;  /* 0x000000a800237202 */ /* 0x008fe20000000f00 */
[----:B------:R-:W-:Y:S01]  /*38790*/  IMAD.MOV.U32 R30, RZ, RZ, R169 ;  /* 0x000000ffff1e7224 */ /* 0x000fe200078e00a9 */
[----:B------:R-:W-:Y:S01]  /*387a0*/  MOV R34, R171 ;  /* 0x000000ab00227202 */ /* 0x000fe20000000f00 */
[----:B------:R-:W-:Y:S01]  /*387b0*/  IMAD.MOV.U32 R31, RZ, RZ, R170 ;  /* 0x000000ffff1f7224 */ /* 0x000fe200078e00aa */
[----:B------:R-:W-:Y:S01]  /*387c0*/  LDS R168, [R252+0x22080] ;  /* 0x02208000fca87984 */ /* 0x000fe20000000800 */
[----:B------:R-:W-:-:S03]  /*387d0*/  IMAD.MOV.U32 R131, RZ, RZ, R142 ;  /* 0x000000ffff837224 */ /* 0x000fc600078e008e */
[----:B------:R-:W-:Y:S11]  /*387e0*/  LDS R170, [R252+0x22480] ;  /* 0x02248000fcaa7984 */ /* 0x000ff60000000800 */
[----:B------:R-:W-:Y:S04]  /*387f0*/  @!UPT UIADD3 URZ, URZ, URZ, URZ ;  /* 0x0000003f3f3ff290 */ /* 0x000fe8000fffe03f */
[----:B------:R-:W-:Y:S01]  /*38800*/  MOV R51, R88 ;  /* 0x0000005800337202 */ /* 0x000fe20000000f00 */
[----:B------:R-:W-:Y:S01]  /*38810*/  IMAD.MOV.U32 R54, RZ, RZ, R89 ;  /* 0x000000ffff367224 */ /* 0x000fe200078e0059 */
[----:B------:R-:W-:Y:S01]  /*38820*/  MOV R58, R91 ;  /* 0x0000005b003a7202 */ /* 0x000fe20000000f00 */
[----:B------:R-:W-:Y:S01]  /*38830*/  IMAD.MOV.U32 R55, RZ, RZ, R90 ;  /* 0x000000ffff377224 */ /* 0x000fe200078e005a */
[----:B------:R-:W-:Y:S01]  /*38840*/  LDS R169, [R2+0x22080] ;  /* 0x0220800002a97984 */ /* 0x000fe20000000800 */
[----:B------:R-:W-:Y:S03]  /*38850*/  HMMA.1688.F32.TF32 R88, R120, R4, R116 ;  /* 0x000000047858723c */ /* 0x000fe60000081074 */
[----:B------:R-:W3:Y:S01]  /*38860*/  LDS R171, [R2+0x22480] ;  /* 0x0224800002ab7984 */ /* 0x000ee20000000800 */
[----:B------:R-:W-:-:S04]  /*38870*/  IMAD.MOV.U32 R142, RZ, RZ, R3 ;  /* 0x000000ffff8e7224 */ /* 0x000fc800078e0003 */
[C---:B------:R-:W-:Y:S11]  /*38880*/  HMMA.1688.F32.TF32 R248, R120.reuse, R52, R248 ;  /* 0x0000003478f8723c */ /* 0x040ff600000810f8 */
[----:B------:R-:W-:Y:S05]  /*38890*/  @!UPT UIADD3 URZ, URZ, URZ, URZ ;  /* 0x0000003f3f3ff290 */ /* 0x000fea000fffe03f */
[----:B------:R-:W-:Y:S01]  /*388a0*/  IMAD.MOV.U32 R10, RZ, RZ, R88 ;  /* 0x000000ffff0a7224 */ /* 0x000fe200078e0058 */
[----:B------:R-:W-:Y:S01]  /*388b0*/  MOV R7, R90 ;  /* 0x0000005a00077202 */ /* 0x000fe20000000f00 */
[----:B------:R-:W-:Y:S02]  /*388c0*/  IMAD.MOV.U32 R11, RZ, RZ, R89 ;  /* 0x000000ffff0b7224 */ /* 0x000fe400078e0059 */
[----:B------:R-:W-:Y:S02]  /*388d0*/  IMAD.MOV.U32 R3, RZ, RZ, R91 ;  /* 0x000000ffff037224 */ /* 0x000fe400078e005b */
[C---:B------:R-:W-:Y:S08]  /*388e0*/  HMMA.1688.F32.TF32 R88, R120.reuse, R56, R112 ;  /* 0x000000387858723c */ /* 0x040ff00000081070 */
[C---:B------:R-:W-:Y:S08]  /*388f0*/  HMMA.1688.F32.TF32 R68, R120.reuse, R48, R68 ;  /* 0x000000307844723c */ /* 0x040ff00000081044 */
[C---:B------:R-:W-:Y:S08]  /*38900*/  HMMA.1688.F32.TF32 R72, R120.reuse, R44, R72 ;  /* 0x0000002c7848723c */ /* 0x040ff00000081048 */
[----:B------:R-:W-:Y:S01]  /*38910*/  HMMA.1688.F32.TF32 R76, R120, R40, R76 ;  /* 0x00000028784c723c */ /* 0x000fe2000008104c */
[----:B-1----:R-:W-:Y:S01]  /*38920*/  IMAD.MOV.U32 R247, RZ, RZ, R88 ;  /* 0x000000fffff77224 */ /* 0x002fe200078e0058 */
[----:B------:R-:W-:Y:S01]  /*38930*/  MOV R246, R89 ;  /* 0x0000005900f67202 */ /* 0x000fe20000000f00 */
[----:B------:R-:W-:-:S02]  /*38940*/  IMAD.MOV.U32 R245, RZ, RZ, R90 ;  /* 0x000000fffff57224 */ /* 0x000fc400078e005a */
[----:B------:R-:W-:-:S03]  /*38950*/  IMAD.MOV.U32 R244, RZ, RZ, R91 ;  /* 0x000000fffff47224 */ /* 0x000fc600078e005b */
[----:B------:R-:W-:Y:S01]  /*38960*/  HMMA.1688.F32.TF32 R80, R120, R36, R80 ;  /* 0x000000247850723c */ /* 0x000fe20000081050 */
[----:B------:R-:W-:-:S07]  /*38970*/  IMAD.MOV.U32 R196, RZ, RZ, R237 ;  /* 0x000000ffffc47224 */ /* 0x000fce00078e00ed */
[----:B------:R-:W-:Y:S01]  /*38980*/  HMMA.1688.F32.TF32 R84, R120, R32, R84 ;  /* 0x000000207854723c */ /* 0x000fe20000081054 */
[----:B------:R-:W-:Y:S01]  /*38990*/  IMAD.MOV.U32 R197, RZ, RZ, R238 ;  /* 0x000000ffffc57224 */ /* 0x000fe200078e00ee */
[----:B------:R-:W-:Y:S01]  /*389a0*/  MOV R188, R143 ;  /* 0x0000008f00bc7202 */ /* 0x000fe20000000f00 */
[----:B------:R-:W-:-:S05]  /*389b0*/  IMAD.MOV.U32 R189, RZ, RZ, R146 ;  /* 0x000000ffffbd7224 */ /* 0x000fca00078e0092 */
[----:B------:R-:W-:Y:S01]  /*389c0*/  HMMA.1688.F32.TF32 R92, R120, R24, R92 ;  /* 0x00000018785c723c */ /* 0x000fe2000008105c */
[----:B------:R-:W-:Y:S01]  /*389d0*/  IMAD.MOV.U32 R190, RZ, RZ, R147 ;  /* 0x000000ffffbe7224 */ /* 0x000fe200078e0093 */
[----:B------:R-:W-:Y:S01]  /*389e0*/  MOV R191, R236 ;  /* 0x000000ec00bf7202 */ /* 0x000fe20000000f00 */
[----:B------:R-:W-:-:S05]  /*389f0*/  IMAD.MOV.U32 R180, RZ, RZ, R135 ;  /* 0x000000ffffb47224 */ /* 0x000fca00078e0087 */
[----:B------:R-:W-:Y:S01]  /*38a00*/  HMMA.1688.F32.TF32 R96, R120, R20, R96 ;  /* 0x000000147860723c */ /* 0x000fe20000081060 */
[----:B------:R-:W-:Y:S01]  /*38a10*/  MOV R181, R138 ;  /* 0x0000008a00b57202 */ /* 0x000fe20000000f00 */
[----:B------:R-:W-:Y:S02]  /*38a20*/  IMAD.MOV.U32 R182, RZ, RZ, R139 ;  /* 0x000000ffffb67224 */ /* 0x000fe400078e008b */
[----:B------:R-:W-:-:S04]  /*38a30*/  IMAD.MOV.U32 R183, RZ, RZ, R142 ;  /* 0x000000ffffb77224 */ /* 0x000fc800078e008e */
[C---:B------:R-:W-:Y:S01]  /*38a40*/  HMMA.1688.F32.TF32 R100, R120.reuse, R16, R100 ;  /* 0x000000107864723c */ /* 0x040fe20000081064 */
[----:B------:R-:W-:Y:S07]  /*38a50*/  STL.64 [R1+0x2a68], R250 ;  /* 0x002a68fa01007387 */ /* 0x000fee0000100a00 */
[C---:B------:R-:W-:Y:S01]  /*38a60*/  HMMA.1688.F32.TF32 R88, R120.reuse, R28, R108 ;  /* 0x0000001c7858723c */ /* 0x040fe2000008106c */
[----:B------:R1:W-:Y:S07]  /*38a70*/  STL.64 [R1+0x2a60], R248 ;  /* 0x002a60f801007387 */ /* 0x0003ee0000100a00 */
[----:B------:R-:W-:Y:S01]  /*38a80*/  HMMA.1688.F32.TF32 R104, R120, R12, R104 ;  /* 0x0000000c7868723c */ /* 0x000fe20000081068 */
[----:B------:R-:W-:Y:S04]  /*38a90*/  STL.64 [R1+0x2a78], R70 ;  /* 0x002a784601007387 */ /* 0x000fe80000100a00 */
[----:B------:R-:W-:Y:S03]  /*38aa0*/  STL.64 [R1+0x2a70], R68 ;  /* 0x002a704401007387 */ /* 0x000fe60000100a00 */
[C---:B---3--:R-:W-:Y:S01]  /*38ab0*/  HMMA.1688.F32.TF32 R116, R168.reuse, R8, R188 ;  /* 0x00000008a874723c */ /* 0x048fe200000810bc */
[----:B------:R-:W-:Y:S04]  /*38ac0*/  STL.64 [R1+0x2a88], R74 ;  /* 0x002a884a01007387 */ /* 0x000fe80000100a00 */
[----:B------:R-:W-:Y:S03]  /*38ad0*/  STL.64 [R1+0x2a80], R72 ;  /* 0x002a804801007387 */ /* 0x000fe60000100a00 */
[----:B------:R-:W-:Y:S01]  /*38ae0*/  HMMA.1688.F32.TF32 R120, R168, R4, R180 ;  /* 0x00000004a878723c */ /* 0x000fe200000810b4 */
[----:B------:R-:W-:Y:S04]  /*38af0*/  STL.64 [R1+0x2a98], R78 ;  /* 0x002a984e01007387 */ /* 0x000fe80000100a00 */
[----:B------:R-:W-:Y:S04]  /*38b00*/  STL.64 [R1+0x2a90], R76 ;  /* 0x002a904c01007387 */ /* 0x000fe80000100a00 */
[----:B------:R-:W-:Y:S04]  /*38b10*/  STL.64 [R1+0x2ab8], R82 ;  /* 0x002ab85201007387 */ /* 0x000fe80000100a00 */
[----:B------:R3:W-:Y:S04]  /*38b20*/  STL.64 [R1+0x2ab0], R80 ;  /* 0x002ab05001007387 */ /* 0x0007e80000100a00 */
[----:B------:R-:W-:Y:S04]  /*38b30*/  STL.64 [R1+0x2ac8], R86 ;  /* 0x002ac85601007387 */ /* 0x000fe80000100a00 */
[----:B------:R5:W-:Y:S04]  /*38b40*/  STL.64 [R1+0x2ac0], R84 ;  /* 0x002ac05401007387 */ /* 0x000be80000100a00 */
[----:B------:R-:W-:Y:S04]  /*38b50*/  STL.64 [R1+0x2ad8], R90 ;  /* 0x002ad85a01007387 */ /* 0x000fe80000100a00 */
[----:B------:R1:W-:Y:S04]  /*38b60*/  STL.64 [R1+0x2ad0], R88 ;  /* 0x002ad05801007387 */ /* 0x0003e80000100a00 */
[----:B------:R-:W-:Y:S04]  /*38b70*/  STL.64 [R1+0x2ae8], R94 ;  /* 0x002ae85e01007387 */ /* 0x000fe80000100a00 */
[----:B------:R-:W-:Y:S04]  /*38b80*/  STL.64 [R1+0x2ae0], R92 ;  /* 0x002ae05c01007387 */ /* 0x000fe80000100a00 */
[----:B------:R-:W-:Y:S01]  /*38b90*/  STL.64 [R1+0x2af8], R98 ;  /* 0x002af86201007387 */ /* 0x000fe20000100a00 */
        /* <DEDUP_REMOVED lines=10> */
[----:B------:R-:W-:Y:S01]  /*38c40*/  LDS R237, [R239+0x22080] ;  /* 0x02208000efed7984 */ /* 0x000fe20000000800 */
[C---:B--2---:R-:W-:Y:S03]  /*38c50*/  HMMA.1688.F32.TF32 R112, R168.reuse, R60, R196 ;  /* 0x0000003ca870723c */ /* 0x044fe600000810c4 */
[----:B------:R-:W-:Y:S04]  /*38c60*/  STL.64 [R1+0x2af0], R96 ;  /* 0x002af06001007387 */ /* 0x000fe80000100a00 */
[----:B------:R-:W-:Y:S04]  /*38c70*/  STL.64 [R1+0x2b08], R102 ;  /* 0x002b086601007387 */ /* 0x000fe80000100a00 */
[----:B------:R-:W-:Y:S04]  /*38c80*/  STL.64 [R1+0x2b00], R100 ;  /* 0x002b006401007387 */ /* 0x000fe80000100a00 */
[----:B------:R-:W-:Y:S04]  /*38c90*/  STL.64 [R1+0x2b18], R106 ;  /* 0x002b186a01007387 */ /* 0x000fe80000100a00 */
[----:B------:R-:W-:Y:S04]  /*38ca0*/  LDS R236, [R0+0x22080] ;  /* 0x0220800000ec7984 */ /* 0x000fe80000000800 */
[----:B------:R-:W-:Y:S01]  /*38cb0*/  LDS R238, [R0+0x22480] ;  /* 0x0224800000ee7984 */ /* 0x000fe20000000800 */
[----:B----4-:R-:W-:Y:S03]  /*38cc0*/  HMMA.1688.F32.TF32 R108, R168, R64, R240 ;  /* 0x00000040a86c723c */ /* 0x010fe600000810f0 */
[----:B------:R-:W-:Y:S01]  /*38cd0*/  STL.64 [R1+0x2b10], R104 ;  /* 0x002b106801007387 */ /* 0x000fe20000100a00 */
[----:B------:R-:W-:Y:S01]  /*38ce0*/  MOV R188, R178 ;  /* 0x000000b200bc7202 */ /* 0x000fe20000000f00 */
[----:B------:R-:W-:Y:S01]  /*38cf0*/  IMAD.MOV.U32 R189, RZ, RZ, R172 ;  /* 0x000000ffffbd7224 */ /* 0x000fe200078e00ac */
[----:B------:R-:W-:Y:S01]  /*38d00*/  MOV R191, R174 ;  /* 0x000000ae00bf7202 */ /* 0x000fe20000000f00 */
[----:B------:R-:W-:Y:S01]  /*38d10*/  IMAD.MOV.U32 R190, RZ, RZ, R173 ;  /* 0x000000ffffbe7224 */ /* 0x000fe200078e00ad */
[----:B------:R-:W2:Y:S01]  /*38d20*/  LDS R239, [R239+0x22480] ;  /* 0x02248000efef7984 */ /* 0x000ea20000000800 */
[----:B------:R-:W-:Y:S01]  /*38d30*/  MOV R240, R128 ;  /* 0x0000008000f07202 */ /* 0x000fe20000000f00 */
[----:B------:R-:W-:Y:S11]  /*38d40*/  IMAD.MOV.U32 R241, RZ, RZ, R129 ;  /* 0x000000fffff17224 */ /* 0x000ff600078e0081 */
[----:B------:R-:W-:Y:S02]  /*38d50*/  @!UPT UIADD3 URZ, URZ, URZ, URZ ;  /* 0x0000003f3f3ff290 */ /* 0x000fe4000fffe03f */
[----:B------:R-:W-:Y:S04]  /*38d60*/  STL.64 [R1+0x2b28], R110 ;  /* 0x002b286e01007387 */ /* 0x000fe80000100a00 */
[----:B------:R-:W-:Y:S04]  /*38d70*/  STL.64 [R1+0x2b20], R108 ;  /* 0x002b206c01007387 */ /* 0x000fe80000100a00 */
[----:B------:R-:W-:Y:S04]  /*38d80*/  STL.64 [R1+0x2b38], R114 ;  /* 0x002b387201007387 */ /* 0x000fe80000100a00 */
[----:B------:R4:W-:Y:S04]  /*38d90*/  STL.64 [R1+0x2b30], R112 ;  /* 0x002b307001007387 */ /* 0x0009e80000100a00 */
[----:B------:R1:W-:Y:S04]  /*38da0*/  STL.64 [R1+0x2b48], R118 ;  /* 0x002b487601007387 */ /* 0x0003e80000100a00 */
[----:B------:R1:W-:Y:S04]  /*38db0*/  STL.64 [R1+0x2b40], R116 ;  /* 0x002b407401007387 */ /* 0x0003e80000100a00 */
[----:B------:R-:W-:Y:S04]  /*38dc0*/  STL.64 [R1+0x2b58], R122 ;  /* 0x002b587a01007387 */ /* 0x000fe80000100a00 */
[----:B------:R1:W-:Y:S04]  /*38dd0*/  STL.64 [R1+0x2b50], R120 ;  /* 0x002b507801007387 */ /* 0x0003e80000100a00 */
[----:B------:R-:W2:Y:S04]  /*38de0*/  LDL.LU R128, [R1+0x2cf8] ;  /* 0x002cf80001807983 */ /* 0x000ea80000300800 */
[----:B------:R-:W3:Y:S01]  /*38df0*/  LDL.LU R129, [R1+0x2cf4] ;  /* 0x002cf40001817983 */ /* 0x000ee20000300800 */
[----:B------:R-:W-:Y:S01]  /*38e00*/  IMAD.MOV.U32 R242, RZ, RZ, R149 ;  /* 0x000000fffff27224 */ /* 0x000fe200078e0095 */
[----:B------:R-:W-:-:S02]  /*38e10*/  MOV R243, R148 ;  /* 0x0000009400f37202 */ /* 0x000fc40000000f00 */
        /* <DEDUP_REMOVED lines=10> */
[----:B--2---:R-:W-:Y:S01]  /*38ec0*/  IMAD.MOV.U32 R151, RZ, RZ, R128 ;  /* 0x000000ffff977224 */ /* 0x004fe200078e0080 */
[----:B---3--:R-:W-:-:S02]  /*38ed0*/  MOV R150, R129 ;  /* 0x0000008100967202 */ /* 0x008fc40000000f00 */
[----:B------:R-:W2:Y:S04]  /*38ee0*/  LDL.LU R129, [R1+0x2cc8] ;  /* 0x002cc80001817983 */ /* 0x000ea80000300800 */
[----:B------:R-:W2:Y:S04]  /*38ef0*/  LDL.LU R128, [R1+0x2cc4] ;  /* 0x002cc40001807983 */ /* 0x000ea80000300800 */
[----:B------:R-:W3:Y:S04]  /*38f00*/  LDL.LU R142, [R1+0x288] ;  /* 0x00028800018e7983 */ /* 0x000ee80000300800 */
[----:B------:R-:W3:Y:S04]  /*38f10*/  LDL.LU R143, [R1+0x28c] ;  /* 0x00028c00018f7983 */ /* 0x000ee80000300800 */
[----:B------:R-:W4:Y:S04]  /*38f20*/  LDL.LU R134, [R1+0x2a8] ;  /* 0x0002a80001867983 */ /* 0x000f280000300800 */
[----:B------:R-:W4:Y:S04]  /*38f30*/  LDL.LU R135, [R1+0x2ac] ;  /* 0x0002ac0001877983 */ /* 0x000f280000300800 */
[----:B------:R-:W2:Y:S04]  /*38f40*/  LDL.LU R130, [R1+0x2b8] ;  /* 0x0002b80001827983 */ /* 0x000ea80000300800 */
[----:B------:R-:W2:Y:S01]  /*38f50*/  LDL.LU R131, [R1+0x2bc] ;  /* 0x0002bc0001837983 */ /* 0x000ea20000300800 */
[----:B------:R-:W-:Y:S03]  /*38f60*/  HMMA.1688.F32.TF32 R124, R168, R56, R124 ;  /* 0x00000038a87c723c */ /* 0x000fe6000008107c */
[----:B------:R-:W3:Y:S04]  /*38f70*/  LDL.LU R138, [R1+0x298] ;  /* 0x00029800018a7983 */ /* 0x000ee80000300800 */
[----:B------:R-:W3:Y:S04]  /*38f80*/  LDL.LU R139, [R1+0x29c] ;  /* 0x00029c00018b7983 */ /* 0x000ee80000300800 */
[----:B------:R-:W3:Y:S04]  /*38f90*/  LDL.LU R146, [R1+0x278] ;  /* 0x0002780001927983 */ /* 0x000ee80000300800 */
[----:B------:R-:W3:Y:S04]  /*38fa0*/  LDL.LU R147, [R1+0x27c] ;  /* 0x00027c0001937983 */ /* 0x000ee80000300800 */
[----:B------:R-:W3:Y:S04]  /*38fb0*/  LDL.LU R154, [R1+0x258] ;  /* 0x00025800019a7983 */ /* 0x000ee80000300800 */
[----:B------:R-:W3:Y:S01]  /*38fc0*/  LDL.LU R155, [R1+0x25c] ;  /* 0x00025c00019b7983 */ /* 0x000ee20000300800 */
[----:B------:R-:W-:-:S03]  /*38fd0*/  IMAD.MOV.U32 R196, RZ, RZ, R184 ;  /* 0x000000ffffc47224 */ /* 0x000fc600078e00b8 */
[----:B------:R-:W3:Y:S01]  /*38fe0*/  LDL.LU R160, [R1+0x230] ;  /* 0x0002300001a07983 */ /* 0x000ee20000300800 */
[----:B------:R-:W-:-:S03]  /*38ff0*/  MOV R197, R185 ;  /* 0x000000b900c57202 */ /* 0x000fc60000000f00 */
[----:B------:R-:W3:Y:S01]  /*39000*/  LDL.LU R161, [R1+0x234] ;  /* 0x0002340001a17983 */ /* 0x000ee20000300800 */
[----:B------:R-:W-:-:S03]  /*39010*/  IMAD.MOV.U32 R198, RZ, RZ, R176 ;  /* 0x000000ffffc67224 */ /* 0x000fc600078e00b0 */
[----:B------:R-:W3:Y:S01]  /*39020*/  LDL.LU R162, [R1+0x238] ;  /* 0x0002380001a27983 */ /* 0x000ee20000300800 */
[----:B------:R-:W-:-:S03]  /*39030*/  IMAD.MOV.U32 R199, RZ, RZ, R177 ;  /* 0x000000ffffc77224 */ /* 0x000fc600078e00b1 */
        /* <DEDUP_REMOVED lines=13> */
[----:B------:R-:W-:Y:S04]  /*39110*/  STL.64 [R1+0x2b68], R126 ;  /* 0x002b687e01007387 */ /* 0x000fe80000100a00 */
[----:B------:R-:W-:Y:S01]  /*39120*/  STL.64 [R1+0x2b60], R124 ;  /* 0x002b607c01007387 */ /* 0x000fe20000100a00 */
[----:B-1----:R-:W-:-:S02]  /*39130*/  IMAD.MOV.U32 R248, RZ, RZ, R175 ;  /* 0x000000fffff87224 */ /* 0x002fc400078e00af */
[----:B------:R-:W-:Y:S01]  /*39140*/  IMAD.MOV.U32 R249, RZ, RZ, R179 ;  /* 0x000000fffff97224 */ /* 0x000fe200078e00b3 */
[C---:B----4-:R-:W-:Y:S08]  /*39150*/  HMMA.1688.F32.TF32 R132, R168.reuse, R48, R132 ;  /* 0x00000030a884723c */ /* 0x050ff00000081084 */
[----:B--2---:R-:W-:Y:S11]  /*39160*/  HMMA.1688.F32.TF32 R128, R168, R52, R128 ;  /* 0x00000034a880723c */ /* 0x004ff60000081080 */
[----:B------:R-:W-:Y:S11]  /*39170*/  @!UPT UIADD3 URZ, URZ, URZ, URZ ;  /* 0x0000003f3f3ff290 */ /* 0x000ff6000fffe03f */
[----:B------:R-:W-:Y:S01]  /*39180*/  @!UPT UIADD3 URZ, URZ, URZ, URZ ;  /* 0x0000003f3f3ff290 */ /* 0x000fe2000fffe03f */
[----:B------:R-:W-:Y:S04]  /*39190*/  STL.64 [R1+0x2b78], R130 ;  /* 0x002b788201007387 */ /* 0x000fe80000100a00 */
[----:B------:R-:W-:Y:S04]  /*391a0*/  STL.64 [R1+0x2b70], R128 ;  /* 0x002b708001007387 */ /* 0x000fe80000100a00 */
[----:B------:R-:W-:Y:S04]  /*391b0*/  STL.64 [R1+0x2b88], R134 ;  /* 0x002b888601007387 */ /* 0x000fe80000100a00 */
[----:B------:R1:W-:Y:S04]  /*391c0*/  STL.64 [R1+0x2b80], R132 ;  /* 0x002b808401007387 */ /* 0x0003e80000100a00 */
[----:B------:R-:W2:Y:S04]  /*391d0*/  LDL.LU R175, [R1+0x2ca0] ;  /* 0x002ca00001af7983 */ /* 0x000ea80000300800 */
[----:B------:R-:W3:Y:S01]  /*391e0*/  LDL.LU R179, [R1+0x2c9c] ;  /* 0x002c9c0001b37983 */ /* 0x000ee20000300800 */
[----:B------:R-:W-:Y:S01]  /*391f0*/  MOV R250, R186 ;  /* 0x000000ba00fa7202 */ /* 0x000fe20000000f00 */
[----:B------:R-:W-:-:S02]  /*39200*/  IMAD.MOV.U32 R251, RZ, RZ, R187 ;  /* 0x000000fffffb7224 */ /* 0x000fc400078e00bb */
[----:B------:R-:W4:Y:S01]  /*39210*/  LDL.LU R186, [R1+0x2c98] ;  /* 0x002c980001ba7983 */ /* 0x000f220000300800 */
[----:B------:R-:W-:-:S03]  /*39220*/  IMAD.MOV.U32 R80, RZ, RZ, R35 ;  /* 0x000000ffff507224 */ /* 0x000fc600078e0023 */
[----:B------:R-:W4:Y:S01]  /*39230*/  LDL.LU R187, [R1+0x2c94] ;  /* 0x002c940001bb7983 */ /* 0x000f220000300800 */
[----:B------:R-:W-:Y:S01]  /*39240*/  IMAD.MOV.U32 R81, RZ, RZ, R30 ;  /* 0x000000ffff517224 */ /* 0x000fe200078e001e */
[----:B------:R-:W-:Y:S01]  /*39250*/  MOV R82, R31 ;  /* 0x0000001f00527202 */ /* 0x000fe20000000f00 */
[----:B------:R-:W-:Y:S01]  /*39260*/  IMAD.MOV.U32 R83, RZ, RZ, R34 ;  /* 0x000000ffff537224 */ /* 0x000fe200078e0022 */
[----:B-----5:R-:W-:Y:S01]  /*39270*/  MOV R85, R14 ;  /* 0x0000000e00557202 */ /* 0x020fe20000000f00 */
[----:B------:R-:W-:Y:S02]  /*39280*/  IMAD.MOV.U32 R84, RZ, RZ, R19 ;  /* 0x000000ffff547224 */ /* 0x000fe400078e0013 */
[----:B------:R-:W-:Y:S01]  /*39290*/  IMAD.MOV.U32 R86, RZ, RZ, R15 ;  /* 0x000000ffff567224 */ /* 0x000fe200078e000f */
[----:B------:R-:W-:Y:S01]  /*392a0*/  MOV R88, R27 ;  /* 0x0000001b00587202 */ /* 0x000fe20000000f00 */
[----:B------:R-:W-:Y:S01]  /*392b0*/  IMAD.MOV.U32 R87, RZ, RZ, R18 ;  /* 0x000000ffff577224 */ /* 0x000fe200078e0012 */
[----:B---3--:R-:W-:Y:S01]  /*392c0*/  HMMA.1688.F32.TF32 R176, R236, R60, R176 ;  /* 0x0000003cecb0723c */ /* 0x008fe200000810b0 */
[----:B------:R-:W3:Y:S04]  /*392d0*/  LDL R61, [R1+0x478] ;  /* 0x00047800013d7983 */ /* 0x000ee80000100800 */
[----:B------:R-:W5:Y:S04]  /*392e0*/  LDL.LU R35, [R1+0x2c90] ;  /* 0x002c900001237983 */ /* 0x000f680000300800 */
[----:B------:R-:W2:Y:S04]  /*392f0*/  LDL.LU R30, [R1+0x2c8c] ;  /* 0x002c8c00011e7983 */ /* 0x000ea80000300800 */
        /* <DEDUP_REMOVED lines=10> */
[----:B------:R-:W5:Y:S04]  /*393a0*/  LDL.LU R23, [R1+0x2c6c] ;  /* 0x002c6c0001177983 */ /* 0x000f680000300800 */
[----:B------:R-:W5:Y:S04]  /*393b0*/  LDL.LU R26, [R1+0x2c68] ;  /* 0x002c6800011a7983 */ /* 0x000f680000300800 */
[----:B------:R-:W5:Y:S01]  /*393c0*/  LDL.LU R22, [R1+0x2c64] ;  /* 0x002c640001167983 */ /* 0x000f620000300800 */
        /* <DEDUP_REMOVED lines=11> */
[----:B------:R-:W3:Y:S01]  /*39480*/  LDL.LU R27, [R1+0x2c50] ;  /* 0x002c5000011b7983 */ /* 0x000ee20000300800 */
[----:B------:R-:W-:-:S03]  /*39490*/  IMAD.MOV.U32 R103, RZ, RZ, R14 ;  /* 0x000000ffff677224 */ /* 0x000fc600078e000e */
[----:B------:R-:W3:Y:S04]  /*394a0*/  LDL.LU R18, [R1+0x2c4c] ;  /* 0x002c4c0001127983 */ /* 0x000ee80000300800 */
[----:B------:R-:W4:Y:S04]  /*394b0*/  LDL.LU R15, [R1+0x2c48] ;  /* 0x002c4800010f7983 */ /* 0x000f280000300800 */
[----:B------:R-:W5:Y:S01]  /*394c0*/  LDL.LU R14, [R1+0x2c44] ;  /* 0x002c4400010e7983 */ /* 0x000f620000300800 */
[----:B------:R-:W-:Y:S01]  /*394d0*/  IMAD.MOV.U32 R105, RZ, RZ, R22 ;  /* 0x000000ffff697224 */ /* 0x000fe200078e0016 */
[----:B------:R-:W-:Y:S01]  /*394e0*/  MOV R107, R23 ;  /* 0x00000017006b7202 */ /* 0x000fe20000000f00 */
[----:B------:R-:W-:Y:S01]  /*394f0*/  IMAD.MOV.U32 R106, RZ, RZ, R26 ;  /* 0x000000ffff6a7224 */ /* 0x000fe200078e001a */
[----:B--2---:R-:W-:-:S02]  /*39500*/  MOV R104, R19 ;  /* 0x0000001300687202 */ /* 0x004fc40000000f00 */
[----:B------:R-:W2:Y:S04]  /*39510*/  LDL.LU R19, [R1+0x2c40] ;  /* 0x002c400001137983 */ /* 0x000ea80000300800 */
[----:B------:R-:W2:Y:S04]  /*39520*/  LDL.LU R22, [R1+0x2c3c] ;  /* 0x002c3c0001167983 */ /* 0x000ea80000300800 */
[----:B------:R-:W2:Y:S04]  /*39530*/  LDL.LU R26, [R1+0x2c38] ;  /* 0x002c3800011a7983 */ /* 0x000ea80000300800 */
[----:B------:R-:W2:Y:S04]  /*39540*/  LDL.LU R23, [R1+0x2c34] ;  /* 0x002c340001177983 */ /* 0x000ea80000300800 */
[----:B------:R-:W2:Y:S01]  /*39550*/  LDL.LU R112, [R1+0xd0] ;  /* 0x0000d00001707983 */ /* 0x000ea20000300800 */
[----:B---3--:R-:W-:Y:S01]  /*39560*/  MOV R115, R18 ;  /* 0x0000001200737202 */ /* 0x008fe20000000f00 */
[----:B----4-:R-:W-:-:S02]  /*39570*/  IMAD.MOV.U32 R114, RZ, RZ, R15 ;  /* 0x000000ffff727224 */ /* 0x010fc400078e000f */
[----:B-----5:R-:W-:Y:S02]  /*39580*/  IMAD.MOV.U32 R113, RZ, RZ, R14 ;  /* 0x000000ffff717224 */ /* 0x020fe400078e000e */
[----:B------:R-:W3:Y:S04]  /*39590*/  LDL.LU R14, [R1+0x2c30] ;  /* 0x002c3000010e7983 */ /* 0x000ee80000300800 */
[----:B------:R-:W4:Y:S04]  /*395a0*/  LDL.LU R15, [R1+0x2c2c] ;  /* 0x002c2c00010f7983 */ /* 0x000f280000300800 */
[----:B------:R-:W5:Y:S01]  /*395b0*/  LDL.LU R18, [R1+0x2c28] ;  /* 0x002c280001127983 */ /* 0x000f620000300800 */
[----:B--2---:R-:W-:Y:S01]  /*395c0*/  IMAD.MOV.U32 R119, RZ, RZ, R19 ;  /* 0x000000ffff777224 */ /* 0x004fe200078e0013 */
[----:B------:R-:W-:Y:S01]  /*395d0*/  MOV R118, R22 ;  /* 0x0000001600767202 */ /* 0x000fe20000000f00 */
[----:B------:R-:W-:-:S02]  /*395e0*/  IMAD.MOV.U32 R116, RZ, RZ, R26 ;  /* 0x000000ffff747224 */ /* 0x000fc400078e001a */
[----:B------:R-:W2:Y:S01]  /*395f0*/  LDL.LU R26, [R1+0x2c24] ;  /* 0x002c2400011a7983 */ /* 0x000ea20000300800 */
[----:B------:R-:W-:-:S03]  /*39600*/  IMAD.MOV.U32 R117, RZ, RZ, R23 ;  /* 0x000000ffff757224 */ /* 0x000fc600078e0017 */
[----:B------:R-:W2:Y:S04]  /*39610*/  LDL.LU R23, [R1+0x2c20] ;  /* 0x002c200001177983 */ /* 0x000ea80000300800 */
[----:B------:R-:W2:Y:S04]  /*39620*/  LDL.LU R22, [R1+0x2c1c] ;  /* 0x002c1c0001167983 */ /* 0x000ea80000300800 */
[----:B------:R-:W2:Y:S04]  /*39630*/  LDL.LU R19, [R1+0x2c18] ;  /* 0x002c180001137983 */ /* 0x000ea80000300800 */
[----:B------:R-:W2:Y:S01]  /*39640*/  LDL.LU R120, [R1+0xf0] ;  /* 0x0000f00001787983 */ /* 0x000ea20000300800 */
[----:B---3--:R-:W-:Y:S01]  /*39650*/  IMAD.MOV.U32 R123, RZ, RZ, R14 ;  /* 0x000000ffff7b7224 */ /* 0x008fe200078e000e */
[----:B----4-:R-:W-:Y:S01]  /*39660*/  MOV R122, R15 ;  /* 0x0000000f007a7202 */ /* 0x010fe20000000f00 */
[----:B-----5:R-:W-:-:S02]  /*39670*/  IMAD.MOV.U32 R121, RZ, RZ, R18 ;  /* 0x000000ffff797224 */ /* 0x020fc400078e0012 */
[----:B------:R-:W3:Y:S04]  /*39680*/  LDL.LU R18, [R1+0x2c14] ;  /* 0x002c140001127983 */ /* 0x000ee80000300800 */
[----:B------:R-:W4:Y:S04]  /*39690*/  LDL.LU R15, [R1+0x2c10] ;  /* 0x002c1000010f7983 */ /* 0x000f280000300800 */
[----:B------:R-:W5:Y:S01]  /*396a0*/  LDL.LU R14, [R1+0x2c0c] ;  /* 0x002c0c00010e7983 */ /* 0x000f620000300800 */
[C---:B------:R-:W-:Y:S03]  /*396b0*/  HMMA.1688.F32.TF32 R136, R168.reuse, R44, R136 ;  /* 0x0000002ca888723c */ /* 0x040fe60000081088 */
[----:B-1----:R-:W5:Y:S04]  /*396c0*/  LDL.LU R132, [R1+0x120] ;  /* 0x0001200001847983 */ /* 0x002f680000300800 */
[----:B------:R-:W5:Y:S01]  /*396d0*/  LDL.LU R133, [R1+0x124] ;  /* 0x0001240001857983 */ /* 0x000f620000300800 */
[C---:B------:R-:W-:Y:S03]  /*396e0*/  HMMA.1688.F32.TF32 R140, R168.reuse, R40, R140 ;  /* 0x00000028a88c723c */ /* 0x040fe6000008108c */
[----:B------:R-:W5:Y:S04]  /*396f0*/  LDL.LU R134, [R1+0x128] ;  /* 0x0001280001867983 */ /* 0x000f680000300800 */
[----:B------:R-:W5:Y:S01]  /*39700*/  LDL.LU R135, [R1+0x12c] ;  /* 0x00012c0001877983 */ /* 0x000f620000300800 */
[C---:B------:R-:W-:Y:S03]  /*39710*/  HMMA.1688.F32.TF32 R144, R168.reuse, R36, R144 ;  /* 0x00000024a890723c */ /* 0x040fe60000081090 */
[----:B------:R-:W5:Y:S05]  /*39720*/  LDL.LU R128, [R1+0x110] ;  /* 0x0001100001807983 */ /* 0x000f6a0000300800 */
        /* <DEDUP_REMOVED lines=8> */
[----:B------:R-:W-:Y:S04]  /*397b0*/  LDS R241, [R2+0x22800] ;  /* 0x0228000002f17984 */ /* 0x000fe80000000800 */
[----:B------:R-:W1:Y:S01]  /*397c0*/  LDS R243, [R2+0x22c00] ;  /* 0x022c000002f37984 */ /* 0x000e620000000800 */
[----:B------:R-:W-:Y:S01]  /*397d0*/  MOV R108, R27 ;  /* 0x0000001b006c7202 */ /* 0x000fe20000000f00 */
[----:B------:R-:W-:Y:S01]  /*397e0*/  IMAD.MOV.U32 R109, RZ, RZ, R30 ;  /* 0x000000ffff6d7224 */ /* 0x000fe200078e001e */
[----:B------:R-:W-:Y:S01]  /*397f0*/  MOV R111, R34 ;  /* 0x00000022006f7202 */ /* 0x000fe20000000f00 */
[----:B------:R-:W-:-:S02]  /*39800*/  IMAD.MOV.U32 R110, RZ, RZ, R31 ;  /* 0x000000ffff6e7224 */ /* 0x000fc400078e001f */
[----:B------:R-:W-:Y:S01]  /*39810*/  IMAD.MOV.U32 R92, RZ, RZ, R35 ;  /* 0x000000ffff5c7224 */ /* 0x000fe200078e0023 */
[----:B------:R-:W-:Y:S01]  /*39820*/  MOV R94, R39 ;  /* 0x00000027005e7202 */ /* 0x000fe20000000f00 */
        /* <DEDUP_REMOVED lines=8> */
[----:B------:R-:W-:Y:S01]  /*398b0*/  IMAD.MOV.U32 R77, RZ, RZ, R62 ;  /* 0x000000ffff4d7224 */ /* 0x000fe200078e003e */
[----:B-1----:R-:W-:Y:S07]  /*398c0*/  HMMA.1688.F32.TF32 R68, R240, R66, R248 ;  /* 0x00000042f044723c */ /* 0x002fee00000810f8 */
        /* <DEDUP_REMOVED lines=8> */
[----:B------:R-:W-:Y:S01]  /*39950*/  HMMA.1688.F32.TF32 R180, R236, R8, R180 ;  /* 0x00000008ecb4723c */ /* 0x000fe200000810b4 */
[----:B------:R-:W-:-:S06]  /*39960*/  IMAD.MOV.U32 R79, RZ, RZ, R6 ;  /* 0x000000ffff4f7224 */ /* 0x000fcc00078e0006 */
[----:B------:R-:W-:Y:S01]  /*39970*/  IMAD.MOV.U32 R9, RZ, RZ, R68 ;  /* 0x000000ffff097224 */ /* 0x000fe200078e0044 */
[----:B------:R-:W-:Y:S01]  /*39980*/  MOV R8, R69 ;  /* 0x0000004500087202 */ /* 0x000fe20000000f00 */
[----:B------:R-:W-:Y:S01]  /*39990*/  IMAD.MOV.U32 R68, RZ, RZ, R10 ;  /* 0x000000ffff447224 */ /* 0x000fe200078e000a */
[----:B------:R-:W-:Y:S01]  /*399a0*/  MOV R69, R11 ;  /* 0x0000000b00457202 */ /* 0x000fe20000000f00 */
[----:B------:R-:W-:Y:S07]  /*399b0*/  HMMA.1688.F32.TF32 R184, R236, R4, R184 ;  /* 0x00000004ecb8723c */ /* 0x000fee00000810b8 */
[----:B------:R-:W-:-:S02]  /*399c0*/  IMAD.MOV.U32 R5, RZ, RZ, R70 ;  /* 0x000000ffff057224 */ /* 0x000fc400078e0046 */
[----:B------:R-:W-:Y:S02]  /*399d0*/  IMAD.MOV.U32 R70, RZ, RZ, R7 ;  /* 0x000000ffff467224 */ /* 0x000fe400078e0007 */
[----:B--2---:R-:W-:Y:S02]  /*399e0*/  IMAD.MOV.U32 R127, RZ, RZ, R26 ;  /* 0x000000ffff7f7224 */ /* 0x004fe400078e001a */
[----:B------:R-:W-:Y:S01]  /*399f0*/  IMAD.MOV.U32 R126, RZ, RZ, R23 ;  /* 0x000000ffff7e7224 */ /* 0x000fe200078e0017 */
[----:B------:R-:W-:Y:S01]  /*39a00*/  MOV R125, R22 ;  /* 0x00000016007d7202 */ /* 0x000fe20000000f00 */
[----:B------:R-:W-:Y:S02]  /*39a10*/  IMAD.MOV.U32 R124, RZ, RZ, R19 ;  /* 0x000000ffff7c7224 */ /* 0x000fe400078e0013 */
[----:B---3--:R-:W-:Y:S01]  /*39a20*/  IMAD.MOV.U32 R131, RZ, RZ, R18 ;  /* 0x000000ffff837224 */ /* 0x008fe200078e0012 */
[----:B----4-:R-:W-:Y:S01]  /*39a30*/  MOV R130, R15 ;  /* 0x0000000f00827202 */ /* 0x010fe20000000f00 */
[----:B-----5:R-:W-:-:S02]  /*39a40*/  IMAD.MOV.U32 R129, RZ, RZ, R14 ;  /* 0x000000ffff817224 */ /* 0x020fc400078e000e */
[----:B------:R-:W2:Y:S04]  /*39a50*/  LDL.LU R14, [R1+0x2c08] ;  /* 0x002c0800010e7983 */ /* 0x000ea80000300800 */
[----:B------:R-:W2:Y:S04]  /*39a60*/  LDL.LU R15, [R1+0x2c04] ;  /* 0x002c0400010f7983 */ /* 0x000ea80000300800 */
[----:B------:R-:W3:Y:S04]  /*39a70*/  LDL.LU R18, [R1+0x2c00] ;  /* 0x002c000001127983 */ /* 0x000ee80000300800 */
[----:B------:R-:W3:Y:S04]  /*39a80*/  LDL.LU R19, [R1+0x2bfc] ;  /* 0x002bfc0001137983 */ /* 0x000ee80000300800 */
[----:B------:R-:W4:Y:S04]  /*39a90*/  LDL.LU R22, [R1+0x2bf8] ;  /* 0x002bf80001167983 */ /* 0x000f280000300800 */
[----:B------:R-:W4:Y:S04]  /*39aa0*/  LDL.LU R23, [R1+0x2bf4] ;  /* 0x002bf40001177983 */ /* 0x000f280000300800 */
[----:B------:R-:W5:Y:S04]  /*39ab0*/  LDL.LU R26, [R1+0x2bf0] ;  /* 0x002bf000011a7983 */ /* 0x000f680000300800 */
[----:B------:R-:W5:Y:S04]  /*39ac0*/  LDL.LU R27, [R1+0x2bec] ;  /* 0x002bec00011b7983 */ /* 0x000f680000300800 */
        /* <DEDUP_REMOVED lines=22> */
[----:B------:R-:W-:Y:S01]  /*39c30*/  IMAD.MOV.U32 R4, RZ, RZ, R71 ;  /* 0x000000ffff047224 */ /* 0x000fe200078e0047 */
[----:B------:R-:W-:Y:S01]  /*39c40*/  HMMA.1688.F32.TF32 R232, R236, R12, R232 ;  /* 0x0000000cece8723c */ /* 0x000fe200000810e8 */
[----:B------:R-:W-:-:S02]  /*39c50*/  IMAD.MOV.U32 R71, RZ, RZ, R3 ;  /* 0x000000ffff477224 */ /* 0x000fc400078e0003 */
[----:B------:R-:W2:Y:S05]  /*39c60*/  LDL.LU R3, [R1+0x2b90] ;  /* 0x002b900001037983 */ /* 0x000eaa0000300800 */
[----:B------:R-:W-:Y:S08]  /*39c70*/  HMMA.1688.F32.TF32 R228, R236, R16, R228 ;  /* 0x00000010ece4723c */ /* 0x000ff000000810e4 */
[C---:B---3--:R-:W-:Y:S08]  /*39c80*/  HMMA.1688.F32.TF32 R80, R240.reuse, R18, R80 ;  /* 0x00000012f050723c */ /* 0x048ff00000081050 */
[C---:B----4-:R-:W-:Y:S08]  /*39c90*/  HMMA.1688.F32.TF32 R84, R240.reuse, R22, R84 ;  /* 0x00000016f054723c */ /* 0x050ff00000081054 */
[C---:B-----5:R-:W-:Y:S08]  /*39ca0*/  HMMA.1688.F32.TF32 R88, R240.reuse, R26, R88 ;  /* 0x0000001af058723c */ /* 0x060ff00000081058 */
[C---:B--2---:R-:W-:Y:S08]  /*39cb0*/  HMMA.1688.F32.TF32 R92, R240.reuse, R30, R92 ;  /* 0x0000001ef05c723c */ /* 0x044ff0000008105c */
        /* <DEDUP_REMOVED lines=9> */
[C---:B------:R-:W-:Y:S01]  /*39d50*/  HMMA.1688.F32.TF32 R120, R240.reuse, R58, R120 ;  /* 0x0000003af078723c */ /* 0x040fe20000081078 */
[----:B------:R-:W-:Y:S01]  /*39d60*/  IMAD.MOV.U32 R13, RZ, RZ, R134 ;  /* 0x000000ffff0d7224 */ /* 0x000fe200078e0086 */
[----:B------:R-:W-:Y:S01]  /*39d70*/  MOV R12, R135 ;  /* 0x00000087000c7202 */ /* 0x000fe20000000f00 */
[----:B------:R-:W-:Y:S01]  /*39d80*/  IMAD.MOV.U32 R16, RZ, RZ, R133 ;  /* 0x000000ffff107224 */ /* 0x000fe200078e0085 */
[----:B------:R-:W-:Y:S01]  /*39d90*/  MOV R17, R132 ;  /* 0x0000008400117202 */ /* 0x000fe20000000f00 */
[----:B------:R-:W2:Y:S04]  /*39da0*/  LDL.LU.64 R134, [R1+0x2b88] ;  /* 0x002b880001867983 */ /* 0x000ea80000300a00 */
[----:B------:R-:W2:Y:S04]  /*39db0*/  LDL.LU.64 R132, [R1+0x2b80] ;  /* 0x002b800001847983 */ /* 0x000ea80000300a00 */
[----:B------:R-:W-:Y:S04]  /*39dc0*/  STL.64 [R1+0x350], R128 ;  /* 0x0003508001007387 */ /* 0x000fe80000100a00 */
[----:B------:R1:W-:Y:S04]  /*39dd0*/  STL.64 [R1+0x358], R130 ;  /* 0x0003588201007387 */ /* 0x0003e80000100a00 */
[----:B-1----:R-:W3:Y:S04]  /*39de0*/  LDL.LU.64 R130, [R1+0x2b78] ;  /* 0x002b780001827983 */ /* 0x002ee80000300a00 */
[----:B------:R-:W3:Y:S04]  /*39df0*/  LDL.LU.64 R128, [R1+0x2b70] ;  /* 0x002b700001807983 */ /* 0x000ee80000300a00 */
[----:B------:R-:W-:Y:S04]  /*39e00*/  STL.64 [R1+0x340], R124 ;  /* 0x0003407c01007387 */ /* 0x000fe80000100a00 */
[----:B------:R1:W-:Y:S04]  /*39e10*/  STL.64 [R1+0x348], R126 ;  /* 0x0003487e01007387 */ /* 0x0003e80000100a00 */
[----:B-1----:R-:W4:Y:S04]  /*39e20*/  LDL.LU.64 R126, [R1+0x2b68] ;  /* 0x002b6800017e7983 */ /* 0x002f280000300a00 */
[----:B------:R-:W4:Y:S04]  /*39e30*/  LDL.LU.64 R124, [R1+0x2b60] ;  /* 0x002b6000017c7983 */ /* 0x000f280000300a00 */
[----:B------:R-:W-:Y:S04]  /*39e40*/  STL.64 [R1+0x330], R120 ;  /* 0x0003307801007387 */ /* 0x000fe80000100a00 */
[----:B------:R1:W-:Y:S04]  /*39e50*/  STL.64 [R1+0x338], R122 ;  /* 0x0003387a01007387 */ /* 0x0003e80000100a00 */
[----:B-1----:R-:W5:Y:S04]  /*39e60*/  LDL.LU.64 R122, [R1+0x2b58] ;  /* 0x002b5800017a7983 */ /* 0x002f680000300a00 */
[----:B------:R-:W5:Y:S04]  /*39e70*/  LDL.LU.64 R120, [R1+0x2b50] ;  /* 0x002b500001787983 */ /* 0x000f680000300a00 */
[----:B------:R-:W-:Y:S04]  /*39e80*/  STL.64 [R1+0x320], R116 ;  /* 0x0003207401007387 */ /* 0x000fe80000100a00 */
[----:B------:R1:W-:Y:S04]  /*39e90*/  STL.64 [R1+0x328], R118 ;  /* 0x0003287601007387 */ /* 0x0003e80000100a00 */
[----:B-1----:R-:W2:Y:S04]  /*39ea0*/  LDL.LU.64 R118, [R1+0x2b48] ;  /* 0x002b480001767983 */ /* 0x002ea80000300a00 */
[----:B------:R-:W2:Y:S04]  /*39eb0*/  LDL.LU.64 R116, [R1+0x2b40] ;  /* 0x002b400001747983 */ /* 0x000ea80000300a00 */
        /* <DEDUP_REMOVED lines=25> */
[----:B------:R1:W-:Y:S01]  /*3a050*/  STL.64 [R1+0x2b8], R90 ;  /* 0x0002b85a01007387 */ /* 0x0003e20000100a00 */
[----:B------:R-:W-:Y:S03]  /*3a060*/  HMMA.1688.F32.TF32 R240, R240, R14, R244 ;  /* 0x0000000ef0f0723c */ /* 0x000fe600000810f4 */
        /* <DEDUP_REMOVED lines=10> */
[----:B------:R-:W2:Y:S04]  /*3a110*/  LDL.LU.64 R246, [R1+0x2aa8] ;  /* 0x002aa80001f67983 */ /* 0x000ea80000300a00 */
[----:B------:R-:W2:Y:S01]  /*3a120*/  LDL.LU.64 R244, [R1+0x2aa0] ;  /* 0x002aa00001f47983 */ /* 0x000ea20000300a00 */
        /* <DEDUP_REMOVED lines=14> */
[----:B------:R-:W1:Y:S04]  /*3a210*/  LDS R239, [R61+0x22c00] ;  /* 0x022c00003def7984 */ /* 0x000e680000000800 */
[----:B------:R-:W-:Y:S04]  /*3a220*/  STL.64 [R1+0x1c0], R240 ;  /* 0x0001c0f001007387 */ /* 0x000fe80000100a00 */
[----:B------:R-:W-:Y:S04]  /*3a230*/  STL.64 [R1+0x1c8], R242 ;  /* 0x0001c8f201007387 */ /* 0x000fe80000100a00 */
[----:B------:R-:W-:Y:S04]  /*3a240*/  LDS R240, [R252+0x22880] ;  /* 0x02288000fcf07984 */ /* 0x000fe80000000800 */
[----:B------:R-:W-:Y:S04]  /*3a250*/  LDS R242, [R252+0x22c80] ;  /* 0x022c8000fcf27984 */ /* 0x000fe80000000800 */
[----:B------:R-:W-:Y:S04]  /*3a260*/  LDS R241, [R2+0x22880] ;  /* 0x0228800002f17984 */ /* 0x000fe80000000800 */
[----:B------:R-:W2:Y:S01]  /*3a270*/  LDS R243, [R2+0x22c80] ;  /* 0x022c800002f37984 */ /* 0x000ea20000000800 */
[C---:B-1----:R-:W-:Y:S08]  /*3a280*/  HMMA.1688.F32.TF32 R76, R236.reuse, R62, R76 ;  /* 0x0000003eec4c723c */ /* 0x042ff0000008104c */
[C---:B------:R-:W-:Y:S08]  /*3a290*/  HMMA.1688.F32.TF32 R72, R236.reuse, R10, R72 ;  /* 0x0000000aec48723c */ /* 0x040ff00000081048 */
[C---:B------:R-:W-:Y:S08]  /*3a2a0*/  HMMA.1688.F32.TF32 R68, R236.reuse, R6, R68 ;  /* 0x00000006ec44723c */ /* 0x040ff00000081044 */
[C---:B------:R-:W-:Y:S08]  /*3a2b0*/  HMMA.1688.F32.TF32 R248, R236.reuse, R58, R248 ;  /* 0x0000003aecf8723c */ /* 0x040ff000000810f8 */
[C---:B--2---:R-:W-:Y:S11]  /*3a2c0*/  HMMA.1688.F32.TF32 R244, R236.reuse, R66, R244 ;  /* 0x00000042ecf4723c */ /* 0x044ff600000810f4 */
[----:B------:R-:W-:Y:S11]  /*3a2d0*/  @!UPT UIADD3 URZ, URZ, URZ, URZ ;  /* 0x0000003f3f3ff290 */ /* 0x000ff6000fffe03f */
[----:B------:R-:W-:Y:S01]  /*3a2e0*/  @!UPT UIADD3 URZ, URZ, URZ, URZ ;  /* 0x0000003f3f3ff290 */ /* 0x000fe2000fffe03f */
[----:B------:R-:W-:Y:S04]  /*3a2f0*/  STL.64 [R1+0x1b0], R244 ;  /* 0x0001b0f401007387 */ /* 0x000fe80000100a00 */
[----:B------:R-:W-:Y:S04]  /*3a300*/  STL.64 [R1+0x1b8], R246 ;  /* 0x0001b8f601007387 */ /* 0x000fe80000100a00 */
[----:B------:R-:W-:Y:S04]  /*3a310*/  STL.64 [R1+0x130], R76 ;  /* 0x0001304c01007387 */ /* 0x000fe80000100a00 */
[----:B------:R1:W-:Y:S01]  /*3a320*/  STL.64 [R1+0x138], R78 ;  /* 0x0001384e01007387 */ /* 0x0003e20000100a00 */
[----:B------:R-:W-:Y:S03]  /*3a330*/  HMMA.1688.F32.TF32 R88, R236, R30, R88 ;  /* 0x0000001eec58723c */ /* 0x000fe60000081058 */
[----:B------:R-:W-:Y:S04]  /*3a340*/  LDS R244, [R0+0x22880] ;  /* 0x0228800000f47984 */ /* 0x000fe80000000800 */
[----:B------:R-:W-:Y:S04]  /*3a350*/  LDS R246, [R0+0x22c80] ;  /* 0x022c800000f67984 */ /* 0x000fe80000000800 */
[----:B-1----:R-:W2:Y:S04]  /*3a360*/  LDL.LU.64 R78, [R1+0x2a98] ;  /* 0x002a9800014e7983 */ /* 0x002ea80000300a00 */
[----:B------:R-:W2:Y:S04]  /*3a370*/  LDL.LU.64 R76, [R1+0x2a90] ;  /* 0x002a9000014c7983 */ /* 0x000ea80000300a00 */
[----:B------:R-:W-:Y:S04]  /*3a380*/  STL.64 [R1+0x120], R72 ;  /* 0x0001204801007387 */ /* 0x000fe80000100a00 */
[----:B------:R1:W-:Y:S04]  /*3a390*/  STL.64 [R1+0x128], R74 ;  /* 0x0001284a01007387 */ /* 0x0003e80000100a00 */
[----:B------:R-:W-:Y:S04]  /*3a3a0*/  LDS R245, [R61+0x22880] ;  /* 0x022880003df57984 */ /* 0x000fe80000000800 */
[----:B------:R-:W2:Y:S04]  /*3a3b0*/  LDS R247, [R61+0x22c80] ;  /* 0x022c80003df77984 */ /* 0x000ea80000000800 */
        /* <DEDUP_REMOVED lines=8> */
[----:B-1----:R-:W3:Y:S04]  /*3a440*/  LDL.LU.64 R250, [R1+0x2a68] ;  /* 0x002a680001fa7983 */ /* 0x002ee80000300a00 */
[----:B------:R-:W3:Y:S01]  /*3a450*/  LDL.LU.64 R248, [R1+0x2a60] ;  /* 0x002a600001f87983 */ /* 0x000ee20000300a00 */
[----:B------:R-:W-:Y:S08]  /*3a460*/  HMMA.1688.F32.TF32 R136, R240, R46, R136 ;  /* 0x0000002ef088723c */ /* 0x000ff00000081088 */
[C---:B--2---:R-:W-:Y:S08]  /*3a470*/  HMMA.1688.F32.TF32 R68, R236.reuse, R50, R68 ;  /* 0x00000032ec44723c */ /* 0x044ff00000081044 */
[C---:B---3--:R-:W-:Y:S11]  /*3a480*/  HMMA.1688.F32.TF32 R248, R236.reuse, R54, R248 ;  /* 0x00000036ecf8723c */ /* 0x048ff600000810f8 */
[----:B------:R-:W-:Y:S11]  /*3a490*/  @!UPT UIADD3 URZ, URZ, URZ, URZ ;  /* 0x0000003f3f3ff290 */ /* 0x000ff6000fffe03f */
[----:B------:R-:W-:Y:S01]  /*3a4a0*/  @!UPT UIADD3 URZ, URZ, URZ, URZ ;  /* 0x0000003f3f3ff290 */ /* 0x000fe2000fffe03f */
[----:B------:R-:W-:Y:S04]  /*3a4b0*/  STL.64 [R1+0xf0], R248 ;  /* 0x0000f0f801007387 */ /* 0x000fe80000100a00 */
[----:B------:R1:W-:Y:S04]  /*3a4c0*/  STL.64 [R1+0xf8], R250 ;  /* 0x0000f8fa01007387 */ /* 0x0003e80000100a00 */
[----:B------:R-:W-:Y:S04]  /*3a4d0*/  STL.64 [R1+0xe0], R68 ;  /* 0x0000e04401007387 */ /* 0x000fe80000100a00 */
[----:B------:R2:W-:Y:S01]  /*3a4e0*/  STL.64 [R1+0xe8], R70 ;  /* 0x0000e84601007387 */ /* 0x0005e20000100a00 */
[C---:B-1----:R-:W-:Y:S08]  /*3a4f0*/  HMMA.1688.F32.TF32 R248, R236.reuse, R46, R72 ;  /* 0x0000002eecf8723c */ /* 0x042ff00000081048 */
[C---:B--2---:R-:W-:Y:S08]  /*3a500*/  HMMA.1688.F32.TF32 R68, R236.reuse, R38, R80 ;  /* 0x00000026ec44723c */ /* 0x044ff00000081050 */
[C---:B------:R-:W-:Y:S07]  /*3a510*/  HMMA.1688.F32.TF32 R72, R236.reuse, R42, R76 ;  /* 0x0000002aec48723c */ /* 0x040fee000008104c */
[----:B------:R-:W-:Y:S01]  /*3a520*/  STL.64 [R1+0x1a0], R248 ;  /* 0x0001a0f801007387 */ /* 0x000fe20000100a00 */
[----:B------:R-:W-:Y:S03]  /*3a530*/  HMMA.1688.F32.TF32 R76, R236, R34, R84 ;  /* 0x00000022ec4c723c */ /* 0x000fe60000081054 */
[----:B------:R-:W-:Y:S04]  /*3a540*/  STL.64 [R1+0x1a8], R250 ;  /* 0x0001a8fa01007387 */ /* 0x000fe80000100a00 */
[----:B------:R-:W-:Y:S01]  /*3a550*/  STL.64 [R1+0x180], R68 ;  /* 0x0001804401007387 */ /* 0x000fe20000100a00 */
[----:B------:R-:W-:Y:S01]  /*3a560*/  IMAD.MOV.U32 R0, RZ, RZ, R71 ;  /* 0x000000ffff007224 */ /* 0x000fe200078e0047 */
[----:B------:R-:W-:Y:S02]  /*3a570*/  HMMA.1688.F32.TF32 R80, R240, R66, R108 ;  /* 0x00000042f050723c */ /* 0x000fe4000008106c */
[----:B------:R-:W-:Y:S04]  /*3a580*/  LDSM.16.M88.4 R248, [R3+0xf080] ;  /* 0x00f0800003f8783b */ /* 0x000fe80000000200 */
[----:B------:R-:W-:Y:S04]  /*3a590*/  STL.64 [R1+0x190], R72 ;  /* 0x0001904801007387 */ /* 0x000fe80000100a00 */
[----:B------:R-:W-:Y:S04]  /*3a5a0*/  STL.64 [R1+0x198], R74 ;  /* 0x0001984a01007387 */ /* 0x000fe80000100a00 */
[----:B------:R1:W-:Y:S02]  /*3a5b0*/  STL [R1+0x188], R70 ;  /* 0x0001884601007387 */ /* 0x0003e40000100800 */
[----:B-1----:R-:W-:Y:S02]  /*3a5c0*/  HMMA.1688.F32.TF32 R68, R236, R22, R96 ;  /* 0x00000016ec44723c */ /* 0x002fe40000081060 */
[----:B------:R1:W-:Y:S04]  /*3a5d0*/  STL [R1+0x2a50], R76 ;  /* 0x002a504c01007387 */ /* 0x0003e80000100800 */
[----:B------:R2:W-:Y:S04]  /*3a5e0*/  STL [R1+0x2a4c], R77 ;  /* 0x002a4c4d01007387 */ /* 0x0005e80000100800 */
[----:B------:R-:W-:Y:S04]  /*3a5f0*/  STL [R1+0x2a48], R78 ;  /* 0x002a484e01007387 */ /* 0x000fe80000100800 */
[----:B------:R-:W-:Y:S04]  /*3a600*/  STL [R1+0x2a44], R79 ;  /* 0x002a444f01007387 */ /* 0x000fe80000100800 */
[----:B------:R3:W-:Y:S04]  /*3a610*/  STL [R1+0x2a58], R90 ;  /* 0x002a585a01007387 */ /* 0x0007e80000100800 */
[----:B------:R4:W-:Y:S02]  /*3a620*/  STL [R1+0x2a54], R91 ;  /* 0x002a545b01007387 */ /* 0x0009e40000100800 */
[----:B-1----:R-:W-:-:S02]  /*3a630*/  IMAD.MOV.U32 R76, RZ, RZ, R70 ;  /* 0x000000ffff4c7224 */ /* 0x002fc400078e0046 */
[----:B--2---:R-:W-:Y:S02]  /*3a640*/  IMAD.MOV.U32 R77, RZ, RZ, R71 ;  /* 0x000000ffff4d7224 */ /* 0x004fe400078e0047 */
[----:B---3--:R-:W-:Y:S01]  /*3a650*/  IMAD.MOV.U32 R90, RZ, RZ, R68 ;  /* 0x000000ffff5a7224 */ /* 0x008fe200078e0044 */
[----:B----4-:R-:W-:Y:S02]  /*3a660*/  MOV R91, R69 ;  /* 0x00000045005b7202 */ /* 0x010fe40000000f00 */
[C---:B------:R-:W-:Y:S08]  /*3a670*/  HMMA.1688.F32.TF32 R68, R236.reuse, R18, R100 ;  /* 0x00000012ec44723c */ /* 0x040ff00000081064 */
[----:B------:R-:W-:Y:S11]  /*3a680*/  HMMA.1688.F32.TF32 R72, R236, R26, R92 ;  /* 0x0000001aec48723c */ /* 0x000ff6000008105c */
[----:B------:R-:W-:Y:S05]  /*3a690*/  @!UPT UIADD3 URZ, URZ, URZ, URZ ;  /* 0x0000003f3f3ff290 */ /* 0x000fea000fffe03f */
[----:B------:R-:W-:Y:S01]  /*3a6a0*/  MOV R78, R68 ;  /* 0x00000044004e7202 */ /* 0x000fe20000000f00 */
[----:B------:R-:W-:Y:S01]  /*3a6b0*/  IMAD.MOV.U32 R79, RZ, RZ, R69 ;  /* 0x000000ffff4f7224 */ /* 0x000fe200078e0045 */
[----:B------:R-:W-:Y:S01]  /*3a6c0*/  MOV R64, R71 ;  /* 0x0000004700407202 */ /* 0x000fe20000000f00 */
[----:B------:R-:W-:Y:S02]  /*3a6d0*/  IMAD.MOV.U32 R65, RZ, RZ, R70 ;  /* 0x000000ffff417224 */ /* 0x000fe400078e0046 */
[----:B------:R-:W-:Y:S02]  /*3a6e0*/  HMMA.1688.F32.TF32 R68, R240, R10, R116 ;  /* 0x0000000af044723c */ /* 0x000fe40000081074 */
[----:B------:R-:W-:Y:S06]  /*3a6f0*/  STL.64 [R1+0x280], R72 ;  /* 0x0002804801007387 */ /* 0x000fec0000100a00 */
[----:B------:R-:W-:Y:S01]  /*3a700*/  HMMA.1688.F32.TF32 R236, R236, R14, R104 ;  /* 0x0000000eecec723c */ /* 0x000fe20000081068 */
[----:B------:R1:W-:Y:S07]  /*3a710*/  STL.64 [R1+0x288], R74 ;  /* 0x0002884a01007387 */ /* 0x0003ee0000100a00 */
[----:B-1----:R-:W-:Y:S08]  /*3a720*/  HMMA.1688.F32.TF32 R72, R240, R62, R112 ;  /* 0x0000003ef048723c */ /* 0x002ff00000081070 */
[----:B------:R-:W-:Y:S01]  /*3a730*/  IMAD.MOV.U32 R119, RZ, RZ, R68 ;  /* 0x000000ffff777224 */ /* 0x000fe200078e0044 */
[----:B------:R-:W-:Y:S01]  /*3a740*/  MOV R117, R70 ;  /* 0x0000004600757202 */ /* 0x000fe20000000f00 */
[----:B------:R-:W-:-:S02]  /*3a750*/  IMAD.MOV.U32 R118, RZ, RZ, R69 ;  /* 0x000000ffff767224 */ /* 0x000fc400078e0045 */
[----:B------:R-:W-:Y:S02]  /*3a760*/  IMAD.MOV.U32 R116, RZ, RZ, R71 ;  /* 0x000000ffff747224 */ /* 0x000fe400078e0047 */
[----:B------:R-:W-:Y:S01]  /*3a770*/  HMMA.1688.F32.TF32 R68, R240, R58, R124 ;  /* 0x0000003af044723c */ /* 0x000fe2000008107c */
[----:B------:R-:W-:Y:S04]  /*3a780*/  STL [R1+0x2a38], R236 ;  /* 0x002a38ec01007387 */ /* 0x000fe80000100800 */
[----:B------:R-:W-:Y:S04]  /*3a790*/  STL [R1+0x2a34], R237 ;  /* 0x002a34ed01007387 */ /* 0x000fe80000100800 */
[----:B------:R-:W-:Y:S04]  /*3a7a0*/  STL [R1+0x2a30], R238 ;  /* 0x002a30ee01007387 */ /* 0x000fe80000100800 */
[----:B------:R-:W-:Y:S04]  /*3a7b0*/  STL [R1+0x2a2c], R239 ;  /* 0x002a2cef01007387 */ /* 0x000fe80000100800 */
[----:B------:R-:W-:Y:S04]  /*3a7c0*/  STL.64 [R1+0x250], R80 ;  /* 0x0002505001007387 */ /* 0x000fe80000100a00 */
[----:B------:R-:W-:Y:S04]  /*3a7d0*/  STL.64 [R1+0x258], R82 ;  /* 0x0002585201007387 */ /* 0x000fe80000100a00 */
[----:B------:R-:W-:Y:S01]  /*3a7e0*/  STL.64 [R1+0x240], R72 ;  /* 0x0002404801007387 */ /* 0x000fe20000100a00 */
[----:B------:R-:W-:Y:S01]  /*3a7f0*/  IMAD.MOV.U32 R127, RZ, RZ, R68 ;  /* 0x000000ffff7f7224 */ /* 0x000fe200078e0044 */
[----:B------:R-:W-:Y:S01]  /*3a800*/  MOV R126, R69 ;  /* 0x00000045007e7202 */ /* 0x000fe20000000f00 */
[----:B------:R-:W-:Y:S01]  /*3a810*/  IMAD.MOV.U32 R125, RZ, RZ, R70 ;  /* 0x000000ffff7d7224 */ /* 0x000fe200078e0046 */
[----:B------:R5:W-:Y:S01]  /*3a820*/  STL.64 [R1+0x248], R74 ;  /* 0x0002484a01007387 */ /* 0x000be20000100a00 */
[----:B------:R-:W-:-:S02]  /*3a830*/  IMAD.MOV.U32 R124, RZ, RZ, R71 ;  /* 0x000000ffff7c7224 */ /* 0x000fc400078e0047 */
[C---:B------:R-:W-:Y:S08]  /*3a840*/  HMMA.1688.F32.TF32 R68, R240.reuse, R54, R128 ;  /* 0x00000036f044723c */ /* 0x040ff00000081080 */
[C---:B-----5:R-:W-:Y:S01]  /*3a850*/  HMMA.1688.F32.TF32 R72, R240.reuse, R6, R120 ;  /* 0x00000006f048723c */ /* 0x060fe20000081078 */
[----:B------:R1:W-:Y:S04]  /*3a860*/  STL [R1+0x2a40], R119 ;  /* 0x002a407701007387 */ /* 0x0003e80000100800 */
[----:B------:R2:W-:Y:S03]  /*3a870*/  STL [R1+0x2a3c], R117 ;  /* 0x002a3c7501007387 */ /* 0x0005e60000100800 */
[----:B------:R-:W-:Y:S01]  /*3a880*/  HMMA.1688.F32.TF32 R92, R240, R42, R140 ;  /* 0x0000002af05c723c */ /* 0x000fe2000008108c */
[----:B------:R-:W-:Y:S04]  /*3a890*/  LDS R129, [R61+0x23000] ;  /* 0x023000003d817984 */ /* 0x000fe80000000800 */
[----:B------:R-:W-:Y:S03]  /*3a8a0*/  LDS R131, [R61+0x23400] ;  /* 0x023400003d837984 */ /* 0x000fe60000000800 */
[----:B-1----:R-:W-:Y:S01]  /*3a8b0*/  MOV R119, R68 ;  /* 0x0000004400777202 */ /* 0x002fe20000000f00 */
[----:B--2---:R-:W-:-:S06]  /*3a8c0*/  IMAD.MOV.U32 R117, RZ, RZ, R69 ;  /* 0x000000ffff757224 */ /* 0x004fcc00078e0045 */
[----:B------:R-:W-:Y:S04]  /*3a8d0*/  STL.64 [R1+0x220], R72 ;  /* 0x0002204801007387 */ /* 0x000fe80000100a00 */
[----:B------:R-:W-:Y:S04]  /*3a8e0*/  STL.64 [R1+0x228], R74 ;  /* 0x0002284a01007387 */ /* 0x000fe80000100a00 */
[----:B------:R1:W-:Y:S02]  /*3a8f0*/  STL.64 [R1+0x208], R70 ;  /* 0x0002084601007387 */ /* 0x0003e40000100a00 */
[C---:B-1----:R-:W-:Y:S11]  /*3a900*/  HMMA.1688.F32.TF32 R68, R240.reuse, R50, R132 ;  /* 0x00000032f044723c */ /* 0x042ff60000081084 */
        /* <DEDUP_REMOVED lines=8> */
[----:B------:R-:W-:Y:S11]  /*3a990*/  STL [R1+0x2a0c], R136 ;  /* 0x002a0c8801007387 */ /* 0x000ff60000100800 */
[----:B------:R-:W-:Y:S04]  /*3a9a0*/  @!UPT UIADD3 URZ, URZ, URZ, URZ ;  /* 0x0000003f3f3ff290 */ /* 0x000fe8000fffe03f */
[----:B------:R-:W-:Y:S01]  /*3a9b0*/  MOV R236, R68 ;  /* 0x0000004400ec7202 */ /* 0x000fe20000000f00 */
[----:B------:R-:W-:Y:S01]  /*3a9c0*/  IMAD.MOV.U32 R237, RZ, RZ, R69 ;  /* 0x000000ffffed7224 */ /* 0x000fe200078e0045 */
[----:B------:R-:W-:Y:S01]  /*3a9d0*/  MOV R239, R71 ;  /* 0x0000004700ef7202 */ /* 0x000fe20000000f00 */
[----:B------:R-:W-:Y:S02]  /*3a9e0*/  IMAD.MOV.U32 R238, RZ, RZ, R70 ;  /* 0x000000ffffee7224 */ /* 0x000fe400078e0046 */
[C---:B------:R-:W-:Y:S01]  /*3a9f0*/  HMMA.1688.F32.TF32 R68, R240.reuse, R14, R168 ;  /* 0x0000000ef044723c */ /* 0x040fe200000810a8 */
[----:B------:R-:W-:Y:S04]  /*3aa00*/  STL [R1+0x2a08], R137 ;  /* 0x002a088901007387 */ /* 0x000fe80000100800 */
[----:B------:R-:W-:Y:S04]  /*3aa10*/  STL [R1+0x2a04], R138 ;  /* 0x002a048a01007387 */ /* 0x000fe80000100800 */
[----:B------:R-:W-:Y:S04]  /*3aa20*/  STL [R1+0x2a00], R139 ;  /* 0x002a008b01007387 */ /* 0x000fe80000100800 */
[----:B------:R-:W-:Y:S04]  /*3aa30*/  STL [R1+0x2a18], R92 ;  /* 0x002a185c01007387 */ /* 0x000fe80000100800 */
[----:B------:R-:W-:Y:S04]  /*3aa40*/  STL [R1+0x2a14], R93 ;  /* 0x002a145d01007387 */ /* 0x000fe80000100800 */
[----:B------:R-:W-:Y:S01]  /*3aa50*/  STL [R1+0x2a10], R94 ;  /* 0x002a105e01007387 */ /* 0x000fe20000100800 */
[----:B------:R-:W-:Y:S03]  /*3aa60*/  HMMA.1688.F32.TF32 R72, R240, R34, R148 ;  /* 0x00000022f048723c */ /* 0x000fe60000081094 */
[----:B------:R-:W-:Y:S04]  /*3aa70*/  STL [R1+0x29fc], R95 ;  /* 0x0029fc5f01007387 */ /* 0x000fe80000100800 */
[----:B------:R1:W-:Y:S01]  /*3aa80*/  STL [R1+0x2a28], R140 ;  /* 0x002a288c01007387 */ /* 0x0003e20000100800 */
[C---:B------:R-:W-:Y:S03]  /*3aa90*/  HMMA.1688.F32.TF32 R168, R244.reuse, R66, R172 ;  /* 0x00000042f4a8723c */ /* 0x040fe600000810ac */
[----:B------:R2:W-:Y:S04]  /*3aaa0*/  STL [R1+0x2a24], R141 ;  /* 0x002a248d01007387 */ /* 0x0005e80000100800 */
[----:B------:R3:W-:Y:S01]  /*3aab0*/  STL [R1+0x2a20], R142 ;  /* 0x002a208e01007387 */ /* 0x0007e20000100800 */
[----:B------:R-:W-:Y:S01]  /*3aac0*/  HMMA.1688.F32.TF32 R172, R244, R62, R176 ;  /* 0x0000003ef4ac723c */ /* 0x000fe200000810b0 */
[----:B-1----:R-:W-:-:S02]  /*3aad0*/  IMAD.MOV.U32 R140, RZ, RZ, R68 ;  /* 0x000000ffff8c7224 */ /* 0x002fc400078e0044 */
[----:B------:R1:W-:Y:S01]  /*3aae0*/  STL [R1+0x2a1c], R143 ;  /* 0x002a1c8f01007387 */ /* 0x0003e20000100800 */
[----:B--2---:R-:W-:-:S03]  /*3aaf0*/  IMAD.MOV.U32 R141, RZ, RZ, R69 ;  /* 0x000000ffff8d7224 */ /* 0x004fc600078e0045 */
[----:B------:R-:W2:Y:S01]  /*3ab00*/  LDSM.16.M88.4 R60, [R3+0x80] ;  /* 0x00008000033c783b */ /* 0x000ea20000000200 */
[----:B------:R-:W-:Y:S01]  /*3ab10*/  HMMA.1688.F32.TF32 R176, R244, R10, R180 ;  /* 0x0000000af4b0723c */ /* 0x000fe200000810b4 */
[----:B---3--:R-:W-:Y:S01]  /*3ab20*/  MOV R142, R70 ;  /* 0x00000046008e7202 */ /* 0x008fe20000000f00 */
[----:B-1----:R-:W-:-:S06]  /*3ab30*/  IMAD.MOV.U32 R143, RZ, RZ, R71 ;  /* 0x000000ffff8f7224 */ /* 0x002fcc00078e0047 */
[C---:B------:R-:W-:Y:S08]  /*3ab40*/  HMMA.1688.F32.TF32 R68, R244.reuse, R6, R184 ;  /* 0x00000006f444723c */ /* 0x040ff000000810b8 */
[C---:B------:R-:W-:Y:S08]  /*3ab50*/  HMMA.1688.F32.TF32 R184, R244.reuse, R58, R188 ;  /* 0x0000003af4b8723c */ /* 0x040ff000000810bc */
[C---:B------:R-:W-:Y:S08]  /*3ab60*/  HMMA.1688.F32.TF32 R112, R244.reuse, R50, R196 ;  /* 0x00000032f470723c */ /* 0x040ff000000810c4 */
[C---:B------:R-:W-:Y:S01]  /*3ab70*/  HMMA.1688.F32.TF32 R144, R244.reuse, R42, R204 ;  /* 0x0000002af490723c */ /* 0x040fe200000810cc */
[----:B------:R-:W-:Y:S04]  /*3ab80*/  STL.64 [R1+0x1e0], R72 ;  /* 0x0001e04801007387 */ /* 0x000fe80000100a00 */
[----:B------:R-:W1:Y:S03]  /*3ab90*/  LDSM.16.M88.4 R56, [R3+0x1080] ;  /* 0x001080000338783b */ /* 0x000e660000000200 */
[C---:B------:R-:W-:Y:S08]  /*3aba0*/  HMMA.1688.F32.TF32 R188, R244.reuse, R46, R200 ;  /* 0x0000002ef4bc723c */ /* 0x040ff000000810c8 */
[----:B------:R-:W-:Y:S01]  /*3abb0*/  HMMA.1688.F32.TF32 R36, R244, R38, R208 ;  /* 0x00000026f424723c */ /* 0x000fe200000810d0 */
[----:B------:R-:W-:Y:S04]  /*3abc0*/  STL.64 [R1+0x1e8], R74 ;  /* 0x0001e84a01007387 */ /* 0x000fe80000100a00 */
[----:B------:R3:W-:Y:S04]  /*3abd0*/  STL [R1+0x29f8], R178 ;  /* 0x0029f8b201007387 */ /* 0x0007e80000100800 */
[----:B------:R4:W-:Y:S04]  /*3abe0*/  STL [R1+0x29f4], R179 ;  /* 0x0029f4b301007387 */ /* 0x0009e80000100800 */
[----:B------:R5:W-:Y:S04]  /*3abf0*/  STL [R1+0x29f0], R187 ;  /* 0x0029f0bb01007387 */ /* 0x000be80000100800 */
        /* <DEDUP_REMOVED lines=8> */
[----:B------:R-:W-:Y:S01]  /*3ac80*/  STL [R1+0x29ec], R144 ;  /* 0x0029ec9001007387 */ /* 0x000fe20000100800 */
[----:B---3--:R-:W-:-:S03]  /*3ac90*/  IMAD.MOV.U32 R178, RZ, RZ, R36 ;  /* 0x000000ffffb27224 */ /* 0x008fc600078e0024 */
[----:B------:R-:W-:Y:S01]  /*3aca0*/  STL [R1+0x29e8], R145 ;  /* 0x0029e89101007387 */ /* 0x000fe20000100800 */
[----:B----4-:R-:W-:Y:S01]  /*3acb0*/  IMAD.MOV.U32 R179, RZ, RZ, R37 ;  /* 0x000000ffffb37224 */ /* 0x010fe200078e0025 */
[----:B-----5:R-:W-:Y:S02]  /*3acc0*/  MOV R187, R38 ;  /* 0x0000002600bb7202 */ /* 0x020fe40000000f00 */
[----:B------:R-:W-:Y:S01]  /*3acd0*/  STL [R1+0x29e4], R146 ;  /* 0x0029e49201007387 */ /* 0x000fe20000100800 */
[----:B------:R-:W-:Y:S03]  /*3ace0*/  HMMA.1688.F32.TF32 R148, R244, R34, R212 ;  /* 0x00000022f494723c */ /* 0x000fe600000810d4 */
[----:B------:R-:W-:Y:S04]  /*3acf0*/  STL [R1+0x29c0], R147 ;  /* 0x0029c09301007387 */ /* 0x000fe80000100800 */
[----:B------:R-:W3:Y:S04]  /*3ad00*/  LDSM.16.M88.4 R40, [R3+0x5080] ;  /* 0x005080000328783b */ /* 0x000ee80000000200 */
[----:B------:R-:W-:Y:S01]  /*3ad10*/  STL [R1+0x14c], R39 ;  /* 0x00014c2701007387 */ /* 0x000fe20000100800 */
[----:B------:R-:W-:-:S03]  /*3ad20*/  IMAD.MOV.U32 R137, RZ, RZ, R68 ;  /* 0x000000ffff897224 */ /* 0x000fc600078e0044 */
[----:B------:R-:W4:Y:S01]  /*3ad30*/  LDSM.16.M88.4 R36, [R3+0x6080] ;  /* 0x006080000324783b */ /* 0x000f220000000200 */
[----:B------:R-:W-:Y:S01]  /*3ad40*/  MOV R138, R69 ;  /* 0x00000045008a7202 */ /* 0x000fe20000000f00 */
[----:B------:R-:W-:Y:S01]  /*3ad50*/  IMAD.MOV.U32 R139, RZ, RZ, R70 ;  /* 0x000000ffff8b7224 */ /* 0x000fe200078e0046 */
[----:B------:R-:W-:Y:S01]  /*3ad60*/  HMMA.1688.F32.TF32 R196, R244, R30, R216 ;  /* 0x0000001ef4c4723c */ /* 0x000fe200000810d8 */
[----:B------:R-:W-:Y:S01]  /*3ad70*/  LDSM.16.M88.4 R32, [R3+0x7080] ;  /* 0x007080000320783b */ /* 0x000fe20000000200 */
[----:B------:R-:W-:-:S03]  /*3ad80*/  IMAD.MOV.U32 R95, RZ, RZ, R71 ;  /* 0x000000ffff5f7224 */ /* 0x000fc600078e0047 */
[----:B------:R-:W-:Y:S03]  /*3ad90*/  LDS R68, [R252+0x23000] ;  /* 0x02300000fc447984 */ /* 0x000fe60000000800 */
[-C--:B------:R-:W-:Y:S01]  /*3ada0*/  HMMA.1688.F32.TF32 R152, R240, R26.reuse, R156 ;  /* 0x0000001af098723c */ /* 0x080fe2000008109c */
[----:B------:R-:W-:Y:S04]  /*3adb0*/  LDS R70, [R252+0x23400] ;  /* 0x02340000fc467984 */ /* 0x000fe80000000800 */
[----:B------:R-:W-:Y:S03]  /*3adc0*/  LDS R69, [R2+0x23000] ;  /* 0x0230000002457984 */ /* 0x000fe60000000800 */
[----:B------:R-:W-:Y:S01]  /*3add0*/  HMMA.1688.F32.TF32 R208, R244, R26, R220 ;  /* 0x0000001af4d0723c */ /* 0x000fe200000810dc */
[----:B------:R-:W2:Y:S04]  /*3ade0*/  LDS R71, [R2+0x23400] ;  /* 0x0234000002477984 */ /* 0x000ea80000000800 */
[----:B------:R-:W1:Y:S01]  /*3adf0*/  LDSM.16.M88.4 R28, [R3+0x8080] ;  /* 0x00808000031c783b */ /* 0x000e620000000200 */
[----:B------:R-:W-:-:S02]  /*3ae00*/  IMAD.MOV.U32 R80, RZ, RZ, R17 ;  /* 0x000000ffff507224 */ /* 0x000fc400078e0011 */
[----:B------:R-:W-:Y:S01]  /*3ae10*/  HMMA.1688.F32.TF32 R156, R240, R22, R160 ;  /* 0x00000016f09c723c */ /* 0x000fe200000810a0 */
[----:B------:R-:W1:Y:S01]  /*3ae20*/  LDSM.16.M88.4 R24, [R3+0x9080] ;  /* 0x009080000318783b */ /* 0x000e620000000200 */
[----:B------:R-:W-:Y:S01]  /*3ae30*/  IMAD.MOV.U32 R81, RZ, RZ, R16 ;  /* 0x000000ffff517224 */ /* 0x000fe200078e0010 */
[----:B------:R-:W-:Y:S01]  /*3ae40*/  MOV R82, R13 ;  /* 0x0000000d00527202 */ /* 0x000fe20000000f00 */
[----:B------:R-:W-:Y:S01]  /*3ae50*/  IMAD.MOV.U32 R83, RZ, RZ, R12 ;  /* 0x000000ffff537224 */ /* 0x000fe200078e000c */
[----:B------:R-:W-:-:S03]  /*3ae60*/  MOV R73, R8 ;  /* 0x0000000800497202 */ /* 0x000fc60000000f00 */
[C---:B------:R-:W-:Y:S01]  /*3ae70*/  HMMA.1688.F32.TF32 R52, R244.reuse, R54, R192 ;  /* 0x00000036f434723c */ /* 0x040fe200000810c0 */
[----:B------:R-:W-:Y:S01]  /*3ae80*/  IMAD.MOV.U32 R72, RZ, RZ, R9 ;  /* 0x000000ffff487224 */ /* 0x000fe200078e0009 */
[----:B------:R-:W-:Y:S01]  /*3ae90*/  LDSM.16.M88.4 R48, [R3+0x3080] ;  /* 0x003080000330783b */ /* 0x000fe20000000200 */
[----:B------:R-:W-:Y:S02]  /*3aea0*/  IMAD.MOV.U32 R74, RZ, RZ, R5 ;  /* 0x000000ffff4a7224 */ /* 0x000fe400078e0005 */
[----:B------:R-:W-:Y:S01]  /*3aeb0*/  IMAD.MOV.U32 R75, RZ, RZ, R4 ;  /* 0x000000ffff4b7224 */ /* 0x000fe200078e0004 */
[----:B------:R-:W-:Y:S02]  /*3aec0*/  LDSM.16.M88.4 R8, [R3+0xd080] ;  /* 0x00d080000308783b */ /* 0x000fe40000000200 */
[----:B------:R-:W-:Y:S02]  /*3aed0*/  HMMA.1688.F32.TF32 R212, R244, R22, R224 ;  /* 0x00000016f4d4723c */ /* 0x000fe400000810e0 */
[----:B------:R-:W1:Y:S04]  /*3aee0*/  LDSM.16.M88.4 R20, [R3+0xa080] ;  /* 0x00a080000314783b */ /* 0x000e680000000200 */
[----:B------:R-:W-:Y:S02]  /*3aef0*/  LDSM.16.M88.4 R4, [R3+0xe080] ;  /* 0x00e080000304783b */ /* 0x000fe40000000200 */
[-C--:B------:R-:W-:Y:S02]  /*3af00*/  HMMA.1688.F32.TF32 R160, R240, R18.reuse, R164 ;  /* 0x00000012f0a0723c */ /* 0x080fe400000810a4 */
[----:B------:R-:W-:Y:S06]  /*3af10*/  LDSM.16.M88.4 R44, [R3+0x4080] ;  /* 0x00408000032c783b */ /* 0x000fec0000000200 */
[C---:B------:R-:W-:Y:S01]  /*3af20*/  HMMA.1688.F32.TF32 R216, R244.reuse, R18, R228 ;  /* 0x00000012f4d8723c */ /* 0x040fe200000810e4 */
[----:B------:R-:W1:Y:S04]  /*3af30*/  LDSM.16.M88.4 R16, [R3+0xb080] ;  /* 0x00b080000310783b */ /* 0x000e680000000200 */
[----:B------:R-:W-:Y:S03]  /*3af40*/  STL [R1+0x29bc], R148 ;  /* 0x0029bc9401007387 */ /* 0x000fe60000100800 */
[----:B------:R-:W-:Y:S01]  /*3af50*/  HMMA.1688.F32.TF32 R244, R244, R14, R232 ;  /* 0x0000000ef4f4723c */ /* 0x000fe200000810e8 */
[----:B------:R-:W4:Y:S04]  /*3af60*/  LDSM.16.M88.4 R12, [R3+0xc080] ;  /* 0x00c08000030c783b */ /* 0x000f280000000200 */
[----:B------:R1:W-:Y:S04]  /*3af70*/  STL [R1+0x29b8], R149 ;  /* 0x0029b89501007387 */ /* 0x0003e80000100800 */
[----:B------:R1:W-:Y:S04]  /*3af80*/  STL [R1+0x29b4], R150 ;  /* 0x0029b49601007387 */ /* 0x0003e80000100800 */
[----:B------:R1:W-:Y:S04]  /*3af90*/  STL [R1+0x29b0], R151 ;  /* 0x0029b09701007387 */ /* 0x0003e80000100800 */
[----:B------:R-:W5:Y:S04]  /*3afa0*/  LDL R223, [R1+0x474] ;  /* 0x0004740001df7983 */ /* 0x000f680000100800 */
[----:B------:R-:W-:Y:S04]  /*3afb0*/  STL [R1+0x29ac], R219 ;  /* 0x0029acdb01007387 */ /* 0x000fe80000100800 */
[----:B--2---:R-:W-:Y:S04]  /*3afc0*/  STL [R1+0x29a4], R62 ;  /* 0x0029a43e01007387 */ /* 0x004fe80000100800 */
[----:B------:R-:W-:Y:S04]  /*3afd0*/  STL [R1+0x29a0], R63 ;  /* 0x0029a03f01007387 */ /* 0x000fe80000100800 */
[----:B-1----:R-:W-:Y:S04]  /*3afe0*/  STL [R1+0x29a8], R59 ;  /* 0x0029a83b01007387 */ /* 0x002fe80000100800 */
[----:B---3--:R-:W-:Y:S04]  /*3aff0*/  STL [R1+0x296c], R42 ;  /* 0x00296c2a01007387 */ /* 0x008fe80000100800 */
[----:B------:R-:W-:Y:S04]  /*3b000*/  STL [R1+0x2968], R43 ;  /* 0x0029682b01007387 */ /* 0x000fe80000100800 */
[----:B----4-:R1:W-:Y:S01]  /*3b010*/  STL [R1+0x2964], R38 ;  /* 0x0029642601007387 */ /* 0x0103e20000100800 */
        /* <DEDUP_REMOVED lines=21> */
[----:B------:R-:W2:Y:S04]  /*3b170*/  LDL.LU R120, [R1+0x350] ;  /* 0x0003500001787983 */ /* 0x000ea80000300800 */
[----:B------:R-:W2:Y:S04]  /*3b180*/  LDL.LU R121, [R1+0x354] ;  /* 0x0003540001797983 */ /* 0x000ea80000300800 */
[----:B------:R-:W2:Y:S04]  /*3b190*/  LDL.LU R122, [R1+0x358] ;  /* 0x00035800017a7983 */ /* 0x000ea80000300800 */
[----:B------:R-:W2:Y:S01]  /*3b1a0*/  LDL.LU R123, [R1+0x35c] ;  /* 0x00035c00017b7983 */ /* 0x000ea20000300800 */
[----:B------:R-:W-:-:S03]  /*3b1b0*/  MOV R144, R72 ;  /* 0x0000004800907202 */ /* 0x000fc60000000f00 */
[----:B------:R-:W3:Y:S01]  /*3b1c0*/  LDL.LU R96, [R1+0x300] ;  /* 0x0003000001607983 */ /* 0x000ee20000300800 */
[----:B------:R-:W-:-:S03]  /*3b1d0*/  IMAD.MOV.U32 R145, RZ, RZ, R73 ;  /* 0x000000ffff917224 */ /* 0x000fc600078e0049 */
[----:B------:R-:W3:Y:S01]  /*3b1e0*/  LDL.LU R97, [R1+0x304] ;  /* 0x0003040001617983 */ /* 0x000ee20000300800 */
[----:B------:R-:W-:-:S03]  /*3b1f0*/  IMAD.MOV.U32 R146, RZ, RZ, R74 ;  /* 0x000000ffff927224 */ /* 0x000fc600078e004a */
[----:B------:R-:W3:Y:S01]  /*3b200*/  LDL.LU R98, [R1+0x308] ;  /* 0x0003080001627983 */ /* 0x000ee20000300800 */
[----:B------:R-:W-:-:S03]  /*3b210*/  MOV R188, R75 ;  /* 0x0000004b00bc7202 */ /* 0x000fc60000000f00 */
[----:B------:R-:W3:Y:S04]  /*3b220*/  LDL.LU R99, [R1+0x30c] ;  /* 0x00030c0001637983 */ /* 0x000ee80000300800 */
[----:B------:R-:W4:Y:S04]  /*3b230*/  LDL.LU R72, [R1+0x340] ;  /* 0x0003400001487983 */ /* 0x000f280000300800 */
[----:B------:R-:W4:Y:S04]  /*3b240*/  LDL.LU R73, [R1+0x344] ;  /* 0x0003440001497983 */ /* 0x000f280000300800 */
[----:B------:R-:W4:Y:S04]  /*3b250*/  LDL.LU R74, [R1+0x348] ;  /* 0x00034800014a7983 */ /* 0x000f280000300800 */
[----:B------:R-:W4:Y:S01]  /*3b260*/  LDL.LU R75, [R1+0x34c] ;  /* 0x00034c00014b7983 */ /* 0x000f220000300800 */
        /* <DEDUP_REMOVED lines=13> */
[----:B------:R-:W-:-:S03]  /*3b340*/  IMAD.MOV.U32 R189, RZ, RZ, R80 ;  /* 0x000000ffffbd7224 */ /* 0x000fc600078e0050 */
[----:B------:R-:W2:Y:S01]  /*3b350*/  LDL.LU R84, [R1+0x2f0] ;  /* 0x0002f00001547983 */ /* 0x000ea20000300800 */
[----:B------:R-:W-:-:S03]  /*3b360*/  IMAD.MOV.U32 R190, RZ, RZ, R81 ;  /* 0x000000ffffbe7224 */ /* 0x000fc600078e0051 */
[----:B------:R-:W2:Y:S01]  /*3b370*/  LDL.LU R85, [R1+0x2f4] ;  /* 0x0002f40001557983 */ /* 0x000ea20000300800 */
[----:B------:R-:W-:-:S03]  /*3b380*/  MOV R191, R82 ;  /* 0x0000005200bf7202 */ /* 0x000fc60000000f00 */
[----:B------:R-:W2:Y:S01]  /*3b390*/  LDL.LU R86, [R1+0x2f8] ;  /* 0x0002f80001567983 */ /* 0x000ea20000300800 */
[----:B------:R-:W-:-:S03]  /*3b3a0*/  IMAD.MOV.U32 R112, RZ, RZ, R83 ;  /* 0x000000ffff707224 */ /* 0x000fc600078e0053 */
[----:B------:R-:W2:Y:S04]  /*3b3b0*/  LDL.LU R87, [R1+0x2fc] ;  /* 0x0002fc0001577983 */ /* 0x000ea80000300800 */
[----:B------:R-:W2:Y:S04]  /*3b3c0*/  LDL.LU R80, [R1+0x2e0] ;  /* 0x0002e00001507983 */ /* 0x000ea80000300800 */
        /* <DEDUP_REMOVED lines=8> */
[----:B------:R1:W1:Y:S01]  /*3b450*/  LDSM.16.M88.4 R52, [R3+0x2080] ;  /* 0x002080000334783b */ /* 0x0002620000000200 */
[----:B------:R-:W-:-:S02]  /*3b460*/  IMAD.MOV.U32 R193, RZ, RZ, R117 ;  /* 0x000000ffffc17224 */ /* 0x000fc400078e0075 */
[----:B------:R-:W-:Y:S01]  /*3b470*/  IMAD.MOV.U32 R220, RZ, RZ, R137 ;  /* 0x000000ffffdc7224 */ /* 0x000fe200078e0089 */
[----:B------:R-:W-:Y:S01]  /*3b480*/  MOV R222, R139 ;  /* 0x0000008b00de7202 */ /* 0x000fe20000000f00 */
[----:B------:R-:W-:Y:S01]  /*3b490*/  IMAD.MOV.U32 R221, RZ, RZ, R138 ;  /* 0x000000ffffdd7224 */ /* 0x000fe200078e008a */
[----:B------:R-:W-:Y:S04]  /*3b4a0*/  LDS R164, [R252+0x23080] ;  /* 0x02308000fca47984 */ /* 0x000fe80000000800 */
[----:B------:R-:W-:Y:S04]  /*3b4b0*/  LDS R166, [R252+0x23480] ;  /* 0x02348000fca67984 */ /* 0x000fe80000000800 */
[----:B------:R-:W-:Y:S04]  /*3b4c0*/  LDS R165, [R2+0x23080] ;  /* 0x0230800002a57984 */ /* 0x000fe80000000800 */
[----:B------:R-:W-:Y:S04]  /*3b4d0*/  LDS R167, [R2+0x23480] ;  /* 0x0234800002a77984 */ /* 0x000fe80000000800 */
[----:B-----5:R-:W-:Y:S04]  /*3b4e0*/  LDS R128, [R223+0x23000] ;  /* 0x02300000df807984 */ /* 0x020fe80000000800 */
[----:B------:R-:W5:Y:S01]  /*3b4f0*/  LDS R130, [R223+0x23400] ;  /* 0x02340000df827984 */ /* 0x000f620000000800 */
[C---:B----4-:R-:W-:Y:S11]  /*3b500*/  HMMA.1688.F32.TF32 R72, R68.reuse, R48, R72 ;  /* 0x000000304448723c */ /* 0x050ff60000081048 */
[----:B------:R-:W-:Y:S11]  /*3b510*/  @!UPT UIADD3 URZ, URZ, URZ, URZ ;  /* 0x0000003f3f3ff290 */ /* 0x000ff6000fffe03f */
[----:B------:R-:W-:Y:S02]  /*3b520*/  @!UPT UIADD3 URZ, URZ, URZ, URZ ;  /* 0x0000003f3f3ff290 */ /* 0x000fe4000fffe03f */
[----:B------:R-:W-:Y:S01]  /*3b530*/  MOV R148, R72 ;  /* 0x0000004800947202 */ /* 0x000fe20000000f00 */
[----:B------:R-:W-:Y:S01]  /*3b540*/  IMAD.MOV.U32 R149, RZ, RZ, R73 ;  /* 0x000000ffff957224 */ /* 0x000fe200078e0049 */
[----:B------:R-:W4:Y:S01]  /*3b550*/  LDL.LU R72, [R1+0x2d0] ;  /* 0x0002d00001487983 */ /* 0x000f220000300800 */
[----:B------:R-:W-:Y:S01]  /*3b560*/  IMAD.MOV.U32 R150, RZ, RZ, R74 ;  /* 0x000000ffff967224 */ /* 0x000fe200078e004a */
[----:B------:R-:W-:Y:S02]  /*3b570*/  MOV R151, R75 ;  /* 0x0000004b00977202 */ /* 0x000fe40000000f00 */
[----:B------:R-:W4:Y:S04]  /*3b580*/  LDL.LU R73, [R1+0x2d4] ;  /* 0x0002d40001497983 */ /* 0x000f280000300800 */
[----:B------:R-:W4:Y:S04]  /*3b590*/  LDL.LU R74, [R1+0x2d8] ;  /* 0x0002d800014a7983 */ /* 0x000f280000300800 */
[----:B------:R-:W4:Y:S01]  /*3b5a0*/  LDL.LU R75, [R1+0x2dc] ;  /* 0x0002dc00014b7983 */ /* 0x000f220000300800 */
[C---:B---3--:R-:W-:Y:S08]  /*3b5b0*/  HMMA.1688.F32.TF32 R96, R68.reuse, R32, R96 ;  /* 0x000000204460723c */ /* 0x048ff00000081060 */
[C---:B--2---:R-:W-:Y:S08]  /*3b5c0*/  HMMA.1688.F32.TF32 R104, R68.reuse, R40, R104 ;  /* 0x000000284468723c */ /* 0x044ff00000081068 */
[C---:B------:R-:W-:Y:S08]  /*3b5d0*/  HMMA.1688.F32.TF32 R100, R68.reuse, R36, R100 ;  /* 0x000000244464723c */ /* 0x040ff00000081064 */
[----:B------:R-:W-:Y:S01]  /*3b5e0*/  HMMA.1688.F32.TF32 R84, R68, R28, R84 ;  /* 0x0000001c4454723c */ /* 0x000fe20000081054 */
[----:B-1----:R-:W-:Y:S01]  /*3b5f0*/  IMAD.MOV.U32 R38, RZ, RZ, R99 ;  /* 0x000000ffff267224 */ /* 0x002fe200078e0063 */
[----:B------:R-:W-:-:S06]  /*3b600*/  MOV R43, R98 ;  /* 0x00000062002b7202 */ /* 0x000fcc0000000f00 */
[----:B------:R-:W-:Y:S01]  /*3b610*/  HMMA.1688.F32.TF32 R80, R68, R24, R80 ;  /* 0x000000184450723c */ /* 0x000fe20000081050 */
[----:B------:R-:W-:Y:S01]  /*3b620*/  STL.64 [R1+0x80], R104 ;  /* 0x0000806801007387 */ /* 0x000fe20000100a00 */
[----:B------:R-:W-:-:S03]  /*3b630*/  IMAD.MOV.U32 R42, RZ, RZ, R97 ;  /* 0x000000ffff2a7224 */ /* 0x000fc600078e0061 */
[----:B------:R-:W-:Y:S04]  /*3b640*/  STL.64 [R1+0x88], R106 ;  /* 0x0000886a01007387 */ /* 0x000fe80000100a00 */
[----:B------:R-:W-:Y:S04]  /*3b650*/  STL.64 [R1+0x70], R100 ;  /* 0x0000706401007387 */ /* 0x000fe80000100a00 */
[----:B------:R-:W-:Y:S04]  /*3b660*/  STL.64 [R1+0x78], R102 ;  /* 0x0000786601007387 */ /* 0x000fe80000100a00 */
[----:B------:R-:W-:Y:S04]  /*3b670*/  STL [R1+0x60], R96 ;  /* 0x0000606001007387 */ /* 0x000fe80000100800 */
[----:B------:R-:W-:Y:S04]  /*3b680*/  STL [R1+0x2978], R38 ;  /* 0x0029782601007387 */ /* 0x000fe80000100800 */
[----:B------:R-:W-:Y:S04]  /*3b690*/  STL [R1+0x2974], R43 ;  /* 0x0029742b01007387 */ /* 0x000fe80000100800 */
[----:B------:R-:W-:Y:S04]  /*3b6a0*/  STL [R1+0x2970], R42 ;  /* 0x0029702a01007387 */ /* 0x000fe80000100800 */
[----:B------:R-:W2:Y:S04]  /*3b6b0*/  LDL R3, [R1+0x478] ;  /* 0x0004780001037983 */ /* 0x000ea80000100800 */
[----:B------:R1:W-:Y:S04]  /*3b6c0*/  STL.64 [R1+0x50], R84 ;  /* 0x0000505401007387 */ /* 0x0003e80000100a00 */
[----:B------:R3:W-:Y:S04]  /*3b6d0*/  STL.64 [R1+0x58], R86 ;  /* 0x0000585601007387 */ /* 0x0007e80000100a00 */
[----:B------:R3:W-:Y:S04]  /*3b6e0*/  STL [R1+0x40], R80 ;  /* 0x0000405001007387 */ /* 0x0007e80000100800 */
[----:B-1----:R-:W2:Y:S04]  /*3b6f0*/  LDL.LU R84, [R1+0x2c0] ;  /* 0x0002c00001547983 */ /* 0x002ea80000300800 */
[----:B------:R-:W2:Y:S04]  /*3b700*/  LDL.LU R85, [R1+0x2c4] ;  /* 0x0002c40001557983 */ /* 0x000ea80000300800 */
[----:B---3--:R-:W2:Y:S04]  /*3b710*/  LDL.LU R86, [R1+0x2c8] ;  /* 0x0002c80001567983 */ /* 0x008ea80000300800 */
[----:B------:R-:W2:Y:S01]  /*3b720*/  LDL.LU R87, [R1+0x2cc] ;  /* 0x0002cc0001577983 */ /* 0x000ea20000300800 */
[----:B------:R-:W-:Y:S01]  /*3b730*/  HMMA.1688.F32.TF32 R108, R68, R44, R108 ;  /* 0x0000002c446c723c */ /* 0x000fe2000008106c */
[----:B------:R-:W-:Y:S01]  /*3b740*/  IMAD.MOV.U32 R38, RZ, RZ, R81 ;  /* 0x000000ffff267224 */ /* 0x000fe200078e0051 */
[----:B------:R-:W-:Y:S01]  /*3b750*/  MOV R43, R82 ;  /* 0x00000052002b7202 */ /* 0x000fe20000000f00 */
[----:B------:R-:W3:Y:S01]  /*3b760*/  LDL.LU R80, [R1+0x2b0] ;  /* 0x0002b00001507983 */ /* 0x000ee20000300800 */
[----:B------:R-:W-:-:S03]  /*3b770*/  IMAD.MOV.U32 R42, RZ, RZ, R83 ;  /* 0x000000ffff2a7224 */ /* 0x000fc600078e0053 */
[----:B------:R-:W3:Y:S04]  /*3b780*/  LDL.LU R81, [R1+0x2b4] ;  /* 0x0002b40001517983 */ /* 0x000ee80000300800 */
[----:B------:R-:W3:Y:S04]  /*3b790*/  LDL.LU R82, [R1+0x2b8] ;  /* 0x0002b80001527983 */ /* 0x000ee80000300800 */
[----:B------:R-:W3:Y:S04]  /*3b7a0*/  LDL.LU R83, [R1+0x2bc] ;  /* 0x0002bc0001537983 */ /* 0x000ee80000300800 */
[----:B------:R-:W-:Y:S04]  /*3b7b0*/  STL [R1+0x2984], R38 ;  /* 0x0029842601007387 */ /* 0x000fe80000100800 */
[----:B------:R-:W-:Y:S04]  /*3b7c0*/  STL [R1+0x2980], R43 ;  /* 0x0029802b01007387 */ /* 0x000fe80000100800 */
[----:B------:R1:W-:Y:S01]  /*3b7d0*/  STL [R1+0x297c], R42 ;  /* 0x00297c2a01007387 */ /* 0x0003e20000100800 */
[----:B------:R-:W-:Y:S01]  /*3b7e0*/  IMAD.MOV.U32 R219, RZ, RZ, R108 ;  /* 0x000000ffffdb7224 */ /* 0x000fe200078e006c */
[----:B------:R-:W-:Y:S01]  /*3b7f0*/  MOV R62, R110 ;  /* 0x0000006e003e7202 */ /* 0x000fe20000000f00 */
[----:B------:R-:W-:-:S02]  /*3b800*/  IMAD.MOV.U32 R59, RZ, RZ, R109 ;  /* 0x000000ffff3b7224 */ /* 0x000fc400078e006d */
[----:B------:R-:W-:Y:S01]  /*3b810*/  IMAD.MOV.U32 R63, RZ, RZ, R111 ;  /* 0x000000ffff3f7224 */ /* 0x000fe200078e006f */
[C---:B----4-:R-:W-:Y:S11]  /*3b820*/  HMMA.1688.F32.TF32 R72, R68.reuse, R20, R72 ;  /* 0x000000144448723c */ /* 0x050ff60000081048 */
[----:B------:R-:W-:Y:S11]  /*3b830*/  @!UPT UIADD3 URZ, URZ, URZ, URZ ;  /* 0x0000003f3f3ff290 */ /* 0x000ff6000fffe03f */
[----:B------:R-:W-:Y:S02]  /*3b840*/  @!UPT UIADD3 URZ, URZ, URZ, URZ ;  /* 0x0000003f3f3ff290 */ /* 0x000fe4000fffe03f */
[----:B------:R-:W-:Y:S01]  /*3b850*/  IMAD.MOV.U32 R39, RZ, RZ, R72 ;  /* 0x000000ffff277224 */ /* 0x000fe200078e0048 */
[----:B------:R-:W-:Y:S01]  /*3b860*/  MOV R250, R73 ;  /* 0x0000004900fa7202 */ /* 0x000fe20000000f00 */
[----:B------:R-:W5:Y:S01]  /*3b870*/  LDL.LU R72, [R1+0x1b0] ;  /* 0x0001b00001487983 */ /* 0x000f620000300800 */
[----:B------:R-:W-:Y:S02]  /*3b880*/  IMAD.MOV.U32 R251, RZ, RZ, R74 ;  /* 0x000000fffffb7224 */ /* 0x000fe400078e004a */
[----:B------:R-:W-:Y:S01]  /*3b890*/  IMAD.MOV.U32 R6, RZ, RZ, R75 ;  /* 0x000000ffff067224 */ /* 0x000fe200078e004b */
[----:B------:R-:W5:Y:S04]  /*3b8a0*/  LDL.LU R73, [R1+0x1b4] ;  /* 0x0001b40001497983 */ /* 0x000f680000300800 */
[----:B------:R-:W5:Y:S04]  /*3b8b0*/  LDL.LU R74, [R1+0x1b8] ;  /* 0x0001b800014a7983 */ /* 0x000f680000300800 */
[----:B------:R-:W5:Y:S04]  /*3b8c0*/  LDL.LU R75, [R1+0x1bc] ;  /* 0x0001bc00014b7983 */ /* 0x000f680000300800 */
        /* <DEDUP_REMOVED lines=12> */
[C---:B--2---:R-:W-:Y:S03]  /*3b990*/  HMMA.1688.F32.TF32 R84, R68.reuse, R16, R84 ;  /* 0x000000104454723c */ /* 0x044fe60000081054 */
[----:B------:R-:W-:Y:S04]  /*3b9a0*/  STL [R1+0x2994], R6 ;  /* 0x0029940601007387 */ /* 0x000fe80000100800 */
[----:B------:R-:W-:Y:S04]  /*3b9b0*/  STL [R1+0x2990], R251 ;  /* 0x002990fb01007387 */ /* 0x000fe80000100800 */
[----:B------:R-:W-:Y:S04]  /*3b9c0*/  STL [R1+0x298c], R250 ;  /* 0x00298cfa01007387 */ /* 0x000fe80000100800 */
[----:B------:R-:W-:Y:S08]  /*3b9d0*/  STL [R1+0x2988], R39 ;  /* 0x0029882701007387 */ /* 0x000ff00000100800 */
[----:B------:R2:W-:Y:S04]  /*3b9e0*/  STL.64 [R1+0x28], R86 ;  /* 0x0000285601007387 */ /* 0x0005e80000100a00 */
[----:B------:R-:W4:Y:S04]  /*3b9f0*/  LDL.LU R96, [R1+0x130] ;  /* 0x0001300001607983 */ /* 0x000f280000300800 */
[----:B------:R-:W4:Y:S04]  /*3ba00*/  LDL.LU R97, [R1+0x134] ;  /* 0x0001340001617983 */ /* 0x000f280000300800 */
[----:B------:R-:W4:Y:S04]  /*3ba10*/  LDL.LU R98, [R1+0x138] ;  /* 0x0001380001627983 */ /* 0x000f280000300800 */
[----:B------:R-:W4:Y:S01]  /*3ba20*/  LDL.LU R99, [R1+0x13c] ;  /* 0x00013c0001637983 */ /* 0x000f220000300800 */
[----:B-1----:R-:W-:Y:S01]  /*3ba30*/  IMAD.MOV.U32 R42, RZ, RZ, R85 ;  /* 0x000000ffff2a7224 */ /* 0x002fe200078e0055 */
[----:B------:R-:W-:Y:S01]  /*3ba40*/  MOV R43, R84 ;  /* 0x00000054002b7202 */ /* 0x000fe20000000f00 */
[C---:B---3--:R-:W-:Y:S03]  /*3ba50*/  HMMA.1688.F32.TF32 R80, R68.reuse, R12, R80 ;  /* 0x0000000c4450723c */ /* 0x048fe60000081050 */
[----:B------:R1:W-:Y:S04]  /*3ba60*/  STL [R1+0x299c], R42 ;  /* 0x00299c2a01007387 */ /* 0x0003e80000100800 */
[----:B------:R3:W-:Y:S04]  /*3ba70*/  STL [R1+0x2998], R43 ;  /* 0x0029982b01007387 */ /* 0x0007e80000100800 */
[----:B------:R-:W4:Y:S04]  /*3ba80*/  LDL.LU R84, [R1+0x120] ;  /* 0x0001200001547983 */ /* 0x000f280000300800 */
[----:B------:R-:W4:Y:S04]  /*3ba90*/  LDL.LU R85, [R1+0x124] ;  /* 0x0001240001557983 */ /* 0x000f280000300800 */
[----:B--2---:R-:W2:Y:S04]  /*3baa0*/  LDL.LU R86, [R1+0x128] ;  /* 0x0001280001567983 */ /* 0x004ea80000300800 */
[----:B------:R-:W2:Y:S01]  /*3bab0*/  LDL.LU R87, [R1+0x12c] ;  /* 0x00012c0001577983 */ /* 0x000ea20000300800 */
[----:B------:R-:W-:Y:S01]  /*3bac0*/  HMMA.1688.F32.TF32 R120, R68, R52, R120 ;  /* 0x000000344478723c */ /* 0x000fe20000081078 */
[----:B------:R-:W-:Y:S01]  /*3bad0*/  IMAD.MOV.U32 R251, RZ, RZ, R80 ;  /* 0x000000fffffb7224 */ /* 0x000fe200078e0050 */
[----:B------:R-:W-:Y:S01]  /*3bae0*/  MOV R250, R81 ;  /* 0x0000005100fa7202 */ /* 0x000fe20000000f00 */
[----:B------:R-:W2:Y:S01]  /*3baf0*/  LDL.LU R80, [R1+0x110] ;  /* 0x0001100001507983 */ /* 0x000ea20000300800 */
[----:B------:R-:W-:-:S02]  /*3bb00*/  IMAD.MOV.U32 R39, RZ, RZ, R82 ;  /* 0x000000ffff277224 */ /* 0x000fc400078e0052 */
[----:B------:R-:W-:Y:S01]  /*3bb10*/  IMAD.MOV.U32 R38, RZ, RZ, R83 ;  /* 0x000000ffff267224 */ /* 0x000fe200078e0053 */
[----:B------:R-:W2:Y:S04]  /*3bb20*/  LDL.LU R81, [R1+0x114] ;  /* 0x0001140001517983 */ /* 0x000ea80000300800 */
[----:B------:R-:W2:Y:S04]  /*3bb30*/  LDL.LU R82, [R1+0x118] ;  /* 0x0001180001527983 */ /* 0x000ea80000300800 */
[----:B------:R-:W2:Y:S01]  /*3bb40*/  LDL.LU R83, [R1+0x11c] ;  /* 0x00011c0001537983 */ /* 0x000ea20000300800 */
[----:B-----5:R-:W-:Y:S08]  /*3bb50*/  HMMA.1688.F32.TF32 R72, R128, R60, R72 ;  /* 0x0000003c8048723c */ /* 0x020ff00000081048 */
[C---:B----4-:R-:W-:Y:S08]  /*3bb60*/  HMMA.1688.F32.TF32 R108, R68.reuse, R8, R108 ;  /* 0x00000008446c723c */ /* 0x050ff0000008106c */
[C---:B------:R-:W-:Y:S08]  /*3bb70*/  HMMA.1688.F32.TF32 R240, R68.reuse, R4, R104 ;  /* 0x0000000444f0723c */ /* 0x040ff00000081068 */
[----:B------:R-:W-:Y:S07]  /*3bb80*/  HMMA.1688.F32.TF32 R68, R68, R248, R100 ;  /* 0x000000f84444723c */ /* 0x000fee0000081064 */
[----:B------:R4:W-:Y:S01]  /*3bb90*/  STL [R1], R108 ;  /* 0x0000006c01007387 */ /* 0x0009e20000100800 */
[----:B-1----:R-:W-:Y:S01]  /*3bba0*/  MOV R42, R109 ;  /* 0x0000006d002a7202 */ /* 0x002fe20000000f00 */
[----:B---3--:R-:W-:-:S02]  /*3bbb0*/  IMAD.MOV.U32 R43, RZ, RZ, R110 ;  /* 0x000000ffff2b7224 */ /* 0x008fc400078e006e */
[----:B------:R-:W-:-:S04]  /*3bbc0*/  IMAD.MOV.U32 R6, RZ, RZ, R111 ;  /* 0x000000ffff067224 */ /* 0x000fc800078e006f */
[----:B------:R-:W-:Y:S04]  /*3bbd0*/  STL.64 [R1+0x28b0], R242 ;  /* 0x0028b0f201007387 */ /* 0x000fe80000100a00 */
[----:B------:R-:W-:Y:S04]  /*3bbe0*/  STL.64 [R1+0x28a8], R240 ;  /* 0x0028a8f001007387 */ /* 0x000fe80000100a00 */
[----:B------:R-:W-:Y:S04]  /*3bbf0*/  STL.64 [R1+0x28c0], R70 ;  /* 0x0028c04601007387 */ /* 0x000fe80000100a00 */
[----:B------:R1:W-:Y:S04]  /*3bc00*/  STL.64 [R1+0x28b8], R68 ;  /* 0x0028b84401007387 */ /* 0x0003e80000100a00 */
[----:B------:R3:W-:Y:S04]  /*3bc10*/  STL [R1+0x28a4], R72 ;  /* 0x0028a44801007387 */ /* 0x0007e80000100800 */
[----:B------:R5:W-:Y:S04]  /*3bc20*/  STL [R1+0x28a0], R73 ;  /* 0x0028a04901007387 */ /* 0x000be80000100800 */
[----:B------:R1:W-:Y:S04]  /*3bc30*/  STL [R1+0x289c], R74 ;  /* 0x00289c4a01007387 */ /* 0x0003e80000100800 */
[----:B------:R-:W-:Y:S04]  /*3bc40*/  STL [R1+0x2898], R75 ;  /* 0x0028984b01007387 */ /* 0x000fe80000100800 */
[----:B----4-:R-:W4:Y:S04]  /*3bc50*/  LDL.LU R108, [R1+0x100] ;  /* 0x00010000016c7983 */ /* 0x010f280000300800 */
[----:B------:R-:W4:Y:S04]  /*3bc60*/  LDL.LU R109, [R1+0x104] ;  /* 0x00010400016d7983 */ /* 0x000f280000300800 */
[----:B------:R-:W4:Y:S04]  /*3bc70*/  LDL.LU R110, [R1+0x108] ;  /* 0x00010800016e7983 */ /* 0x000f280000300800 */
[----:B------:R-:W4:Y:S04]  /*3bc80*/  LDL.LU R111, [R1+0x10c] ;  /* 0x00010c00016f7983 */ /* 0x000f280000300800 */
[----:B------:R-:W3:Y:S04]  /*3bc90*/  LDL.LU R104, [R1+0xf0] ;  /* 0x0000f00001687983 */ /* 0x000ee80000300800 */
[----:B------:R-:W3:Y:S04]  /*3bca0*/  LDL.LU R105, [R1+0xf4] ;  /* 0x0000f40001697983 */ /* 0x000ee80000300800 */
[----:B------:R-:W3:Y:S04]  /*3bcb0*/  LDL.LU R106, [R1+0xf8] ;  /* 0x0000f800016a7983 */ /* 0x000ee80000300800 */
[----:B------:R-:W3:Y:S01]  /*3bcc0*/  LDL.LU R107, [R1+0xfc] ;  /* 0x0000fc00016b7983 */ /* 0x000ee20000300800 */
[----:B-1----:R-:W-:Y:S03]  /*3bcd0*/  HMMA.1688.F32.TF32 R68, R128, R56, R96 ;  /* 0x000000388044723c */ /* 0x002fe60000081060 */
[----:B------:R-:W3:Y:S04]  /*3bce0*/  LDL.LU R100, [R1+0xe0] ;  /* 0x0000e00001647983 */ /* 0x000ee80000300800 */
[----:B------:R-:W3:Y:S04]  /*3bcf0*/  LDL.LU R101, [R1+0xe4] ;  /* 0x0000e40001657983 */ /* 0x000ee80000300800 */
[----:B------:R-:W3:Y:S04]  /*3bd00*/  LDL.LU R102, [R1+0xe8] ;  /* 0x0000e80001667983 */ /* 0x000ee80000300800 */
[----:B------:R-:W5:Y:S09]  /*3bd10*/  LDL.LU R103, [R1+0xec] ;  /* 0x0000ec0001677983 */ /* 0x000f720000300800 */
[----:B------:R-:W-:Y:S01]  /*3bd20*/  MOV R34, R68 ;  /* 0x0000004400227202 */ /* 0x000fe20000000f00 */
[----:B------:R-:W-:Y:S01]  /*3bd30*/  IMAD.MOV.U32 R35, RZ, RZ, R69 ;  /* 0x000000ffff237224 */ /* 0x000fe200078e0045 */
[----:B------:R-:W-:Y:S01]  /*3bd40*/  MOV R30, R71 ;  /* 0x00000047001e7202 */ /* 0x000fe20000000f00 */
[----:B------:R-:W-:-:S02]  /*3bd50*/  IMAD.MOV.U32 R23, RZ, RZ, R70 ;  /* 0x000000ffff177224 */ /* 0x000fc400078e0046 */
[C---:B--2---:R-:W-:Y:S11]  /*3bd60*/  HMMA.1688.F32.TF32 R68, R128.reuse, R52, R84 ;  /* 0x000000348044723c */ /* 0x044ff60000081054 */
[----:B------:R-:W-:Y:S11]  /*3bd70*/  @!UPT UIADD3 URZ, URZ, URZ, URZ ;  /* 0x0000003f3f3ff290 */ /* 0x000ff6000fffe03f */
[----:B------:R-:W-:Y:S02]  /*3bd80*/  @!UPT UIADD3 URZ, URZ, URZ, URZ ;  /* 0x0000003f3f3ff290 */ /* 0x000fe4000fffe03f */
[----:B------:R-:W-:Y:S01]  /*3bd90*/  IMAD.MOV.U32 R15, RZ, RZ, R68 ;  /* 0x000000ffff0f7224 */ /* 0x000fe200078e0044 */
[----:B------:R-:W-:Y:S01]  /*3bda0*/  MOV R19, R70 ;  /* 0x0000004600137202 */ /* 0x000fe20000000f00 */
[----:B------:R-:W-:Y:S02]  /*3bdb0*/  IMAD.MOV.U32 R18, RZ, RZ, R69 ;  /* 0x000000ffff127224 */ /* 0x000fe400078e0045 */
[----:B------:R-:W-:Y:S02]  /*3bdc0*/  IMAD.MOV.U32 R22, RZ, RZ, R71 ;  /* 0x000000ffff167224 */ /* 0x000fe400078e0047 */
[----:B------:R-:W-:Y:S01]  /*3bdd0*/  HMMA.1688.F32.TF32 R68, R128, R48, R80 ;  /* 0x000000308044723c */ /* 0x000fe20000081050 */
[----:B------:R-:W-:Y:S01]  /*3bde0*/  MOV R87, R0 ;  /* 0x0000000000577202 */ /* 0x000fe20000000f00 */
[----:B------:R-:W2:Y:S04]  /*3bdf0*/  LDL.LU R80, [R1+0x1a0] ;  /* 0x0001a00001507983 */ /* 0x000ea80000300800 */
[----:B------:R-:W2:Y:S04]  /*3be00*/  LDL.LU R81, [R1+0x1a4] ;  /* 0x0001a40001517983 */ /* 0x000ea80000300800 */
[----:B------:R-:W2:Y:S04]  /*3be10*/  LDL.LU R82, [R1+0x1a8] ;  /* 0x0001a80001527983 */ /* 0x000ea80000300800 */
[----:B------:R-:W2:Y:S04]  /*3be20*/  LDL.LU R83, [R1+0x1ac] ;  /* 0x0001ac0001537983 */ /* 0x000ea80000300800 */
[----:B------:R-:W2:Y:S04]  /*3be30*/  LDL.LU R96, [R1+0x190] ;  /* 0x0001900001607983 */ /* 0x000ea80000300800 */
[----:B------:R-:W2:Y:S02]  /*3be40*/  LDL.LU R97, [R1+0x194] ;  /* 0x0001940001617983 */ /* 0x000ea40000300800 */
[----:B------:R-:W-:Y:S01]  /*3be50*/  IMAD.MOV.U32 R7, RZ, RZ, R68 ;  /* 0x000000ffff077224 */ /* 0x000fe200078e0044 */
[----:B------:R-:W-:Y:S01]  /*3be60*/  MOV R10, R69 ;  /* 0x00000045000a7202 */ /* 0x000fe20000000f00 */
[----:B------:R-:W-:Y:S01]  /*3be70*/  IMAD.MOV.U32 R11, RZ, RZ, R70 ;  /* 0x000000ffff0b7224 */ /* 0x000fe200078e0046 */
[----:B------:R-:W2:Y:S01]  /*3be80*/  LDL.LU R98, [R1+0x198] ;  /* 0x0001980001627983 */ /* 0x000ea20000300800 */
[----:B------:R-:W-:-:S03]  /*3be90*/  IMAD.MOV.U32 R14, RZ, RZ, R71 ;  /* 0x000000ffff0e7224 */ /* 0x000fc600078e0047 */
[----:B------:R-:W2:Y:S04]  /*3bea0*/  LDL.LU R99, [R1+0x19c] ;  /* 0x00019c0001637983 */ /* 0x000ea80000300800 */
[----:B------:R-:W2:Y:S04]  /*3beb0*/  LDL.LU R84, [R1+0x180] ;  /* 0x0001800001547983 */ /* 0x000ea80000300800 */
[----:B------:R-:W2:Y:S04]  /*3bec0*/  LDL.LU R85, [R1+0x184] ;  /* 0x0001840001557983 */ /* 0x000ea80000300800 */
[----:B------:R-:W2:Y:S01]  /*3bed0*/  LDL.LU R86, [R1+0x188] ;  /* 0x0001880001567983 */ /* 0x000ea20000300800 */
[----:B------:R-:W-:Y:S01]  /*3bee0*/  IMAD.MOV.U32 R113, RZ, RZ, R120 ;  /* 0x000000ffff717224 */ /* 0x000fe200078e0078 */
[----:B------:R-:W-:Y:S01]  /*3bef0*/  MOV R114, R121 ;  /* 0x0000007900727202 */ /* 0x000fe20000000f00 */
[----:B------:R-:W-:Y:S01]  /*3bf00*/  IMAD.MOV.U32 R115, RZ, RZ, R122 ;  /* 0x000000ffff737224 */ /* 0x000fe200078e007a */
[----:B------:R-:W-:Y:S01]  /*3bf10*/  MOV R120, R90 ;  /* 0x0000005a00787202 */ /* 0x000fe20000000f00 */
[----:B------:R-:W-:-:S02]  /*3bf20*/  IMAD.MOV.U32 R121, RZ, RZ, R91 ;  /* 0x000000ffff797224 */ /* 0x000fc400078e005b */
[----:B------:R-:W-:Y:S01]  /*3bf30*/  IMAD.MOV.U32 R147, RZ, RZ, R123 ;  /* 0x000000ffff937224 */ /* 0x000fe200078e007b */
[----:B------:R-:W-:Y:S01]  /*3bf40*/  MOV R123, R77 ;  /* 0x0000004d007b7202 */ /* 0x000fe20000000f00 */
[----:B------:R-:W-:Y:S01]  /*3bf50*/  IMAD.MOV.U32 R122, RZ, RZ, R76 ;  /* 0x000000ffff7a7224 */ /* 0x000fe200078e004c */
[C---:B----4-:R-:W-:Y:S11]  /*3bf60*/  HMMA.1688.F32.TF32 R68, R128.reuse, R44, R108 ;  /* 0x0000002c8044723c */ /* 0x050ff6000008106c */
[----:B------:R-:W-:Y:S11]  /*3bf70*/  @!UPT UIADD3 URZ, URZ, URZ, URZ ;  /* 0x0000003f3f3ff290 */ /* 0x000ff6000fffe03f */
[----:B------:R-:W-:Y:S02]  /*3bf80*/  @!UPT UIADD3 URZ, URZ, URZ, URZ ;  /* 0x0000003f3f3ff290 */ /* 0x000fe4000fffe03f */
[----:B------:R-:W-:Y:S01]  /*3bf90*/  IMAD.MOV.U32 R31, RZ, RZ, R68 ;  /* 0x000000ffff1f7224 */ /* 0x000fe200078e0044 */
[----:B------:R-:W-:Y:S01]  /*3bfa0*/  MOV R27, R70 ;  /* 0x00000046001b7202 */ /* 0x000fe20000000f00 */
[----:B------:R-:W-:Y:S02]  /*3bfb0*/  IMAD.MOV.U32 R26, RZ, RZ, R69 ;  /* 0x000000ffff1a7224 */ /* 0x000fe400078e0045 */
[----:B------:R-:W-:Y:S02]  /*3bfc0*/  IMAD.MOV.U32 R0, RZ, RZ, R71 ;  /* 0x000000ffff007224 */ /* 0x000fe400078e0047 */
[----:B---3--:R-:W-:Y:S01]  /*3bfd0*/  HMMA.1688.F32.TF32 R68, R128, R40, R104 ;  /* 0x000000288044723c */ /* 0x008fe20000081068 */
[----:B------:R-:W-:Y:S02]  /*3bfe0*/  IMAD.MOV.U32 R108, RZ, RZ, R78 ;  /* 0x000000ffff6c7224 */ /* 0x000fe400078e004e */
[----:B------:R-:W-:Y:S11]  /*3bff0*/  IMAD.MOV.U32 R109, RZ, RZ, R79 ;  /* 0x000000ffff6d7224 */ /* 0x000ff600078e004f */
[----:B------:R-:W-:Y:S09]  /*3c000*/  @!UPT UIADD3 URZ, URZ, URZ, URZ ;  /* 0x0000003f3f3ff290 */ /* 0x000ff2000fffe03f */
[----:B------:R-:W-:Y:S04]  /*3c010*/  STL [R1+0xf4], R69 ;  /* 0x0000f44501007387 */ /* 0x000fe80000100800 */
[----:B------:R-:W-:Y:S04]  /*3c020*/  STL.64 [R1+0xf8], R70 ;  /* 0x0000f84601007387 */ /* 0x000fe80000100a00 */
        /* <DEDUP_REMOVED lines=8> */
[----:B------:R-:W4:Y:S04]  /*3c0b0*/  LDL.LU R78, [R1+0x2a48] ;  /* 0x002a4800014e7983 */ /* 0x000f280000300800 */
[----:B------:R-:W4:Y:S01]  /*3c0c0*/  LDL.LU R79, [R1+0x2a44] ;  /* 0x002a4400014f7983 */ /* 0x000f220000300800 */
[----:B------:R-:W-:Y:S01]  /*3c0d0*/  MOV R110, R65 ;  /* 0x00000041006e7202 */ /* 0x000fe20000000f00 */
[----:B------:R-:W-:-:S02]  /*3c0e0*/  IMAD.MOV.U32 R111, RZ, RZ, R64 ;  /* 0x000000ffff6f7224 */ /* 0x000fc400078e0040 */
[C---:B-----5:R-:W-:Y:S08]  /*3c0f0*/  HMMA.1688.F32.TF32 R64, R128.reuse, R36, R100 ;  /* 0x000000248040723c */ /* 0x060ff00000081064 */
[C---:B--2---:R-:W-:Y:S08]  /*3c100*/  HMMA.1688.F32.TF32 R80, R128.reuse, R32, R80 ;  /* 0x000000208050723c */ /* 0x044ff00000081050 */
[----:B------:R-:W-:Y:S07]  /*3c110*/  HMMA.1688.F32.TF32 R84, R128, R24, R84 ;  /* 0x000000188054723c */ /* 0x000fee0000081054 */
[----:B------:R1:W-:Y:S01]  /*3c120*/  STL [R1+0xe0], R64 ;  /* 0x0000e04001007387 */ /* 0x0003e20000100800 */
[----:B------:R-:W-:Y:S01]  /*3c130*/  IMAD.MOV.U32 R72, RZ, RZ, R65 ;  /* 0x000000ffff487224 */ /* 0x000fe200078e0041 */
[----:B------:R-:W-:Y:S01]  /*3c140*/  MOV R73, R66 ;  /* 0x0000004200497202 */ /* 0x000fe20000000f00 */
[----:B------:R-:W-:-:S02]  /*3c150*/  IMAD.MOV.U32 R74, RZ, RZ, R67 ;  /* 0x000000ffff4a7224 */ /* 0x000fc400078e0043 */
[----:B-1----:R-:W-:Y:S01]  /*3c160*/  HMMA.1688.F32.TF32 R64, R128, R28, R96 ;  /* 0x0000001c8040723c */ /* 0x002fe20000081060 */
[----:B------:R-:W-:-:S07]  /*3c170*/  IMAD.MOV.U32 R75, RZ, RZ, R68 ;  /* 0x000000ffff4b7224 */ /* 0x000fce00078e0044 */
[C---:B------:R-:W-:Y:S01]  /*3c180*/  HMMA.1688.F32.TF32 R120, R128.reuse, R8, R120 ;  /* 0x000000088078723c */ /* 0x040fe20000081078 */
        /* <DEDUP_REMOVED lines=8> */
[C---:B---3--:R-:W-:Y:S08]  /*3c210*/  HMMA.1688.F32.TF32 R104, R128.reuse, R12, R104 ;  /* 0x0000000c8068723c */ /* 0x048ff00000081068 */
[C---:B----4-:R-:W-:Y:S08]  /*3c220*/  HMMA.1688.F32.TF32 R100, R128.reuse, R16, R88 ;  /* 0x000000108064723c */ /* 0x050ff00000081058 */
[----:B------:R-:W-:Y:S11]  /*3c230*/  HMMA.1688.F32.TF32 R96, R128, R20, R76 ;  /* 0x000000148060723c */ /* 0x000ff6000008104c */
[----:B------:R-:W-:Y:S11]  /*3c240*/  @!UPT UIADD3 URZ, URZ, URZ, URZ ;  /* 0x0000003f3f3ff290 */ /* 0x000ff6000fffe03f */
[----:B------:R-:W-:Y:S01]  /*3c250*/  @!UPT UIADD3 URZ, URZ, URZ, URZ ;  /* 0x0000003f3f3ff290 */ /* 0x000fe2000fffe03f */
        /* <DEDUP_REMOVED lines=8> */
[----:B------:R-:W2:Y:S04]  /*3c2e0*/  LDL.LU R119, [R1+0x2a40] ;  /* 0x002a400001777983 */ /* 0x000ea80000300800 */
[----:B------:R-:W3:Y:S01]  /*3c2f0*/  LDL.LU R117, [R1+0x2a3c] ;  /* 0x002a3c0001757983 */ /* 0x000ee20000300800 */
[----:B------:R-:W-:-:S03]  /*3c300*/  IMAD.MOV.U32 R243, RZ, RZ, R132 ;  /* 0x000000fffff37224 */ /* 0x000fc600078e0084 */
[----:B------:R-:W4:Y:S01]  /*3c310*/  LDL.LU R194, [R1+0x208] ;  /* 0x0002080001c27983 */ /* 0x000f220000300800 */
[----:B------:R-:W-:-:S03]  /*3c320*/  IMAD.MOV.U32 R242, RZ, RZ, R133 ;  /* 0x000000fffff27224 */ /* 0x000fc600078e0085 */
[----:B------:R-:W4:Y:S01]  /*3c330*/  LDL.LU R195, [R1+0x20c] ;  /* 0x00020c0001c37983 */ /* 0x000f220000300800 */
[----:B------:R-:W-:-:S03]  /*3c340*/  IMAD.MOV.U32 R132, RZ, RZ, R127 ;  /* 0x000000ffff847224 */ /* 0x000fc600078e007f */
[----:B------:R-:W5:Y:S01]  /*3c350*/  LDL.LU R180, [R1+0x240] ;  /* 0x0002400001b47983 */ /* 0x000f620000300800 */
[----:B------:R-:W-:-:S03]  /*3c360*/  MOV R241, R134 ;  /* 0x0000008600f17202 */ /* 0x000fc60000000f00 */
[----:B------:R-:W5:Y:S01]  /*3c370*/  LDL.LU R181, [R1+0x244] ;  /* 0x0002440001b57983 */ /* 0x000f620000300800 */
[----:B------:R-:W-:Y:S01]  /*3c380*/  MOV R133, R126 ;  /* 0x0000007e00857202 */ /* 0x000fe20000000f00 */
[----:B------:R-:W-:Y:S01]  /*3c390*/  IMAD.MOV.U32 R240, RZ, RZ, R135 ;  /* 0x000000fffff07224 */ /* 0x000fe200078e0087 */
[----:B------:R-:W-:Y:S01]  /*3c3a0*/  MOV R127, R116 ;  /* 0x00000074007f7202 */ /* 0x000fe20000000f00 */
[----:B------:R-:W5:Y:S01]  /*3c3b0*/  LDL.LU R182, [R1+0x248] ;  /* 0x0002480001b67983 */ /* 0x000f620000300800 */
[----:B------:R-:W-:-:S03]  /*3c3c0*/  IMAD.MOV.U32 R134, RZ, RZ, R125 ;  /* 0x000000ffff867224 */ /* 0x000fc600078e007d */
[----:B------:R-:W5:Y:S01]  /*3c3d0*/  LDL.LU R183, [R1+0x24c] ;  /* 0x00024c0001b77983 */ /* 0x000f620000300800 */
[----:B------:R-:W-:Y:S02]  /*3c3e0*/  IMAD.MOV.U32 R135, RZ, RZ, R124 ;  /* 0x000000ffff877224 */ /* 0x000fe400078e007c */
[----:B------:R-:W-:Y:S01]  /*3c3f0*/  IMAD.MOV.U32 R125, RZ, RZ, R118 ;  /* 0x000000ffff7d7224 */ /* 0x000fe200078e0076 */
[----:B------:R-:W4:Y:S01]  /*3c400*/  LDL.LU R116, [R1+0x250] ;  /* 0x0002500001747983 */ /* 0x000f220000300800 */
[----:B------:R-:W-:Y:S01]  /*3c410*/  IMAD.MOV.U32 R232, RZ, RZ, R236 ;  /* 0x000000ffffe87224 */ /* 0x000fe200078e00ec */
[----:B------:R-:W-:Y:S01]  /*3c420*/  MOV R234, R238 ;  /* 0x000000ee00ea7202 */ /* 0x000fe20000000f00 */
[----:B------:R-:W-:Y:S02]  /*3c430*/  IMAD.MOV.U32 R233, RZ, RZ, R237 ;  /* 0x000000ffffe97224 */ /* 0x000fe400078e00ed */
[----:B------:R-:W-:Y:S01]  /*3c440*/  IMAD.MOV.U32 R235, RZ, RZ, R239 ;  /* 0x000000ffffeb7224 */ /* 0x000fe200078e00ef */
[----:B--2---:R-:W-:Y:S01]  /*3c450*/  MOV R124, R119 ;  /* 0x00000077007c7202 */ /* 0x004fe20000000f00 */
[----:B---3--:R-:W-:-:S02]  /*3c460*/  IMAD.MOV.U32 R126, RZ, RZ, R117 ;  /* 0x000000ffff7e7224 */ /* 0x008fc400078e0075 */
[----:B------:R-:W4:Y:S04]  /*3c470*/  LDL.LU R117, [R1+0x254] ;  /* 0x0002540001757983 */ /* 0x000f280000300800 */
[----:B------:R-:W4:Y:S04]  /*3c480*/  LDL.LU R118, [R1+0x258] ;  /* 0x0002580001767983 */ /* 0x000f280000300800 */
[----:B------:R-:W4:Y:S04]  /*3c490*/  LDL.LU R119, [R1+0x25c] ;  /* 0x00025c0001777983 */ /* 0x000f280000300800 */
        /* <DEDUP_REMOVED lines=8> */
[----:B------:R-:W2:Y:S04]  /*3c520*/  LDL.LU R236, [R1+0x2a38] ;  /* 0x002a380001ec7983 */ /* 0x000ea80000300800 */
[----:B------:R-:W2:Y:S04]  /*3c530*/  LDL.LU R237, [R1+0x2a34] ;  /* 0x002a340001ed7983 */ /* 0x000ea80000300800 */
[----:B------:R-:W2:Y:S04]  /*3c540*/  LDL.LU R238, [R1+0x2a30] ;  /* 0x002a300001ee7983 */ /* 0x000ea80000300800 */
[----:B------:R-:W2:Y:S01]  /*3c550*/  LDL.LU R239, [R1+0x2a2c] ;  /* 0x002a2c0001ef7983 */ /* 0x000ea20000300800 */
[----:B------:R-:W-:Y:S01]  /*3c560*/  HMMA.1688.F32.TF32 R108, R128, R4, R108 ;  /* 0x00000004806c723c */ /* 0x000fe2000008106c */
[----:B------:R-:W-:Y:S01]  /*3c570*/  IMAD.MOV.U32 R228, RZ, RZ, R140 ;  /* 0x000000ffffe47224 */ /* 0x000fe200078e008c */
[----:B------:R-:W-:Y:S01]  /*3c580*/  MOV R229, R141 ;  /* 0x0000008d00e57202 */ /* 0x000fe20000000f00 */
[----:B------:R-:W3:Y:S01]  /*3c590*/  LDL.LU R140, [R1+0x2a28] ;  /* 0x002a2800018c7983 */ /* 0x000ee20000300800 */
[----:B------:R-:W-:-:S02]  /*3c5a0*/  IMAD.MOV.U32 R230, RZ, RZ, R142 ;  /* 0x000000ffffe67224 */ /* 0x000fc400078e008e */
[----:B------:R-:W-:Y:S01]  /*3c5b0*/  IMAD.MOV.U32 R231, RZ, RZ, R143 ;  /* 0x000000ffffe77224 */ /* 0x000fe200078e008f */
[----:B------:R-:W3:Y:S01]  /*3c5c0*/  LDL.LU R141, [R1+0x2a24] ;  /* 0x002a2400018d7983 */ /* 0x000ee20000300800 */
[----:B------:R-:W-:-:S03]  /*3c5d0*/  MOV R224, R92 ;  /* 0x0000005c00e07202 */ /* 0x000fc60000000f00 */
[----:B------:R-:W3:Y:S01]  /*3c5e0*/  LDL.LU R142, [R1+0x2a20] ;  /* 0x002a2000018e7983 */ /* 0x000ee20000300800 */
[----:B------:R-:W-:-:S03]  /*3c5f0*/  IMAD.MOV.U32 R225, RZ, RZ, R93 ;  /* 0x000000ffffe17224 */ /* 0x000fc600078e005d */
[----:B------:R-:W3:Y:S01]  /*3c600*/  LDL.LU R143, [R1+0x2a1c] ;  /* 0x002a1c00018f7983 */ /* 0x000ee20000300800 */
[----:B------:R-:W-:Y:S01]  /*3c610*/  IMAD.MOV.U32 R226, RZ, RZ, R94 ;  /* 0x000000ffffe27224 */ /* 0x000fe200078e005e */
[----:B------:R-:W-:-:S06]  /*3c620*/  MOV R227, R136 ;  /* 0x0000008800e37202 */ /* 0x000fcc0000000f00 */
[----:B------:R-:W-:Y:S04]  /*3c630*/  STL.64 [R1+0x2910], R110 ;  /* 0x0029106e01007387 */ /* 0x000fe80000100a00 */
[----:B------:R-:W-:Y:S04]  /*3c640*/  STL.64 [R1+0x2908], R108 ;  /* 0x0029086c01007387 */ /* 0x000fe80000100a00 */
[----:B------:R-:W3:Y:S04]  /*3c650*/  LDL.LU R92, [R1+0x2a18] ;  /* 0x002a1800015c7983 */ /* 0x000ee80000300800 */
[----:B------:R-:W3:Y:S04]  /*3c660*/  LDL.LU R93, [R1+0x2a14] ;  /* 0x002a1400015d7983 */ /* 0x000ee80000300800 */
[----:B------:R-:W3:Y:S04]  /*3c670*/  LDL.LU R94, [R1+0x2a10] ;  /* 0x002a1000015e7983 */ /* 0x000ee80000300800 */
[----:B------:R-:W3:Y:S04]  /*3c680*/  LDL.LU R136, [R1+0x2a0c] ;  /* 0x002a0c0001887983 */ /* 0x000ee80000300800 */
[----:B------:R-:W3:Y:S04]  /*3c690*/  LDL.LU R137, [R1+0x2a08] ;  /* 0x002a080001897983 */ /* 0x000ee80000300800 */
[----:B------:R-:W3:Y:S04]  /*3c6a0*/  LDL.LU R138, [R1+0x2a04] ;  /* 0x002a0400018a7983 */ /* 0x000ee80000300800 */
[----:B------:R-:W3:Y:S01]  /*3c6b0*/  LDL.LU R139, [R1+0x2a00] ;  /* 0x002a0000018b7983 */ /* 0x000ee20000300800 */
[----:B--2---:R-:W-:Y:S03]  /*3c6c0*/  HMMA.1688.F32.TF32 R128, R128, R248, R236 ;  /* 0x000000f88080723c */ /* 0x004fe600000810ec */
[----:B------:R-:W-:Y:S04]  /*3c6d0*/  LDS R236, [R223+0x23080] ;  /* 0x02308000dfec7984 */ /* 0x000fe80000000800 */
[----:B------:R1:W-:Y:S04]  /*3c6e0*/  LDS R238, [R223+0x23480] ;  /* 0x02348000dfee7984 */ /* 0x0003e80000000800 */
[----:B------:R-:W-:Y:S01]  /*3c6f0*/  LDS R237, [R3+0x23080] ;  /* 0x0230800003ed7984 */ /* 0x000fe20000000800 */
[----:B-1----:R-:W-:-:S03]  /*3c700*/  IMAD.MOV.U32 R223, RZ, RZ, R95 ;  /* 0x000000ffffdf7224 */ /* 0x002fc600078e005f */
[----:B------:R-:W1:Y:S04]  /*3c710*/  LDS R239, [R3+0x23480] ;  /* 0x0234800003ef7984 */ /* 0x000e680000000800 */
[----:B------:R-:W2:Y:S01]  /*3c720*/  LDL.LU R95, [R1+0x29fc] ;  /* 0x0029fc00015f7983 */ /* 0x000ea20000300800 */
[----:B----4-:R-:W-:Y:S01]  /*3c730*/  HMMA.1688.F32.TF32 R116, R164, R60, R116 ;  /* 0x0000003ca474723c */ /* 0x010fe20000081074 */
[----:B------:R-:W-:-:S07]  /*3c740*/  IMAD.MOV.U32 R64, RZ, RZ, R144 ;  /* 0x000000ffff407224 */ /* 0x000fce00078e0090 */
[C---:B-----5:R-:W-:Y:S08]  /*3c750*/  HMMA.1688.F32.TF32 R180, R164.reuse, R56, R180 ;  /* 0x00000038a4b4723c */ /* 0x060ff000000810b4 */
[C---:B------:R-:W-:Y:S08]  /*3c760*/  HMMA.1688.F32.TF32 R124, R164.reuse, R52, R124 ;  /* 0x00000034a47c723c */ /* 0x040ff0000008107c */
[C---:B------:R-:W-:Y:S08]  /*3c770*/  HMMA.1688.F32.TF32 R200, R164.reuse, R48, R200 ;  /* 0x00000030a4c8723c */ /* 0x040ff000000810c8 */
        /* <DEDUP_REMOVED lines=9> */
[----:B------:R-:W-:Y:S01]  /*3c810*/  HMMA.1688.F32.TF32 R160, R164, R4, R160 ;  /* 0x00000004a4a0723c */ /* 0x000fe200000810a0 */
[----:B------:R-:W-:Y:S01]  /*3c820*/  MOV R65, R145 ;  /* 0x0000009100417202 */ /* 0x000fe20000000f00 */
[----:B------:R-:W-:Y:S01]  /*3c830*/  IMAD.MOV.U32 R66, RZ, RZ, R146 ;  /* 0x000000ffff427224 */ /* 0x000fe200078e0092 */
[----:B------:R-:W-:Y:S01]  /*3c840*/  MOV R80, R189 ;  /* 0x000000bd00507202 */ /* 0x000fe20000000f00 */
[----:B------:R-:W-:-:S04]  /*3c850*/  IMAD.MOV.U32 R67, RZ, RZ, R188 ;  /* 0x000000ffff437224 */ /* 0x000fc800078e00bc */
[----:B-1----:R-:W-:Y:S01]  /*3c860*/  HMMA.1688.F32.TF32 R168, R236, R60, R168 ;  /* 0x0000003ceca8723c */ /* 0x002fe200000810a8 */
[----:B------:R-:W-:Y:S01]  /*3c870*/  IMAD.MOV.U32 R81, RZ, RZ, R190 ;  /* 0x000000ffff517224 */ /* 0x000fe200078e00be */
[----:B------:R-:W-:Y:S01]  /*3c880*/  MOV R83, R112 ;  /* 0x0000007000537202 */ /* 0x000fe20000000f00 */
[----:B------:R-:W-:Y:S02]  /*3c890*/  IMAD.MOV.U32 R82, RZ, RZ, R191 ;  /* 0x000000ffff527224 */ /* 0x000fe400078e00bf */
        /* <DEDUP_REMOVED lines=12> */
[----:B------:R-:W-:Y:S04]  /*3c960*/  LDS R232, [R252+0x23800] ;  /* 0x02380000fce87984 */ /* 0x000fe80000000800 */
[----:B------:R-:W-:Y:S04]  /*3c970*/  LDS R234, [R252+0x23c00] ;  /* 0x023c0000fcea7984 */ /* 0x000fe80000000800 */
[----:B------:R-:W-:Y:S04]  /*3c980*/  LDS R233, [R2+0x23800] ;  /* 0x0238000002e97984 */ /* 0x000fe80000000800 */
[----:B------:R-:W1:Y:S01]  /*3c990*/  LDS R235, [R2+0x23c00] ;  /* 0x023c000002eb7984 */ /* 0x000e620000000800 */
[C---:B--2---:R-:W-:Y:S08]  /*3c9a0*/  HMMA.1688.F32.TF32 R92, R164.reuse, R28, R92 ;  /* 0x0000001ca45c723c */ /* 0x044ff0000008105c */
[----:B------:R-:W-:Y:S07]  /*3c9b0*/  HMMA.1688.F32.TF32 R164, R164, R248, R228 ;  /* 0x000000f8a4a4723c */ /* 0x000fee00000810e4 */
[----:B------:R-:W-:Y:S01]  /*3c9c0*/  IMAD.MOV.U32 R228, RZ, RZ, R178 ;  /* 0x000000ffffe47224 */ /* 0x000fe200078e00b2 */
[----:B------:R-:W-:Y:S01]  /*3c9d0*/  MOV R229, R179 ;  /* 0x000000b300e57202 */ /* 0x000fe20000000f00 */
[----:B------:R-:W2:Y:S01]  /*3c9e0*/  LDL.LU R178, [R1+0x29f8] ;  /* 0x0029f80001b27983 */ /* 0x000ea20000300800 */
[----:B------:R-:W-:-:S03]  /*3c9f0*/  IMAD.MOV.U32 R230, RZ, RZ, R187 ;  /* 0x000000ffffe67224 */ /* 0x000fc600078e00bb */
[----:B------:R-:W2:Y:S04]  /*3ca00*/  LDL.LU R179, [R1+0x29f4] ;  /* 0x0029f40001b37983 */ /* 0x000ea80000300800 */
[----:B------:R-:W3:Y:S04]  /*3ca10*/  LDL.LU R187, [R1+0x29f0] ;  /* 0x0029f00001bb7983 */ /* 0x000ee80000300800 */
[----:B------:R-:W4:Y:S04]  /*3ca20*/  LDL.LU R231, [R1+0x14c] ;  /* 0x00014c0001e77983 */ /* 0x000f280000300800 */
[----:B------:R-:W5:Y:S04]  /*3ca30*/  LDL R61, [R1+0x474] ;  /* 0x00047400013d7983 */ /* 0x000f680000100800 */
        /* <DEDUP_REMOVED lines=18> */
[----:B------:R-:W1:Y:S04]  /*3cb60*/  LDL.LU R62, [R1+0x29a4] ;  /* 0x0029a400013e7983 */ /* 0x000e680000300800 */
[----:B------:R-:W1:Y:S01]  /*3cb70*/  LDL.LU R63, [R1+0x29a0] ;  /* 0x0029a000013f7983 */ /* 0x000e620000300800 */
[C---:B------:R-:W-:Y:S08]  /*3cb80*/  HMMA.1688.F32.TF32 R212, R236.reuse, R8, R212 ;  /* 0x00000008ecd4723c */ /* 0x040ff000000810d4 */
[C---:B------:R-:W-:Y:S08]  /*3cb90*/  HMMA.1688.F32.TF32 R196, R236.reuse, R16, R196 ;  /* 0x00000010ecc4723c */ /* 0x040ff000000810c4 */
[C---:B------:R-:W-:Y:S08]  /*3cba0*/  HMMA.1688.F32.TF32 R208, R236.reuse, R12, R208 ;  /* 0x0000000cecd0723c */ /* 0x040ff000000810d0 */
[C---:B------:R-:W-:Y:S08]  /*3cbb0*/  HMMA.1688.F32.TF32 R224, R236.reuse, R40, R224 ;  /* 0x00000028ece0723c */ /* 0x040ff000000810e0 */
[----:B----4-:R-:W-:Y:S08]  /*3cbc0*/  HMMA.1688.F32.TF32 R228, R236, R24, R228 ;  /* 0x00000018ece4723c */ /* 0x010ff000000810e4 */
[----:B-1----:R-:W-:Y:S08]  /*3cbd0*/  HMMA.1688.F32.TF32 R64, R232, R62, R64 ;  /* 0x0000003ee840723c */ /* 0x002ff00000081040 */
[----:B--2---:R-:W-:Y:S11]  /*3cbe0*/  HMMA.1688.F32.TF32 R216, R236, R4, R216 ;  /* 0x00000004ecd8723c */ /* 0x004ff600000810d8 */
[----:B------:R-:W-:Y:S05]  /*3cbf0*/  @!UPT UIADD3 URZ, URZ, URZ, URZ ;  /* 0x0000003f3f3ff290 */ /* 0x000fea000fffe03f */
[----:B------:R-:W-:Y:S01]  /*3cc00*/  IMAD.MOV.U32 R9, RZ, RZ, R64 ;  /* 0x000000ffff097224 */ /* 0x000fe200078e0040 */
[----:B------:R-:W-:Y:S01]  /*3cc10*/  MOV R5, R66 ;  /* 0x0000004200057202 */ /* 0x000fe20000000f00 */
[----:B------:R-:W-:Y:S02]  /*3cc20*/  IMAD.MOV.U32 R8, RZ, RZ, R65 ;  /* 0x000000ffff087224 */ /* 0x000fe400078e0041 */
        /* <DEDUP_REMOVED lines=11> */
[----:B------:R-:W-:Y:S01]  /*3cce0*/  MOV R25, R64 ;  /* 0x0000004000197202 */ /* 0x000fe20000000f00 */
[----:B------:R-:W-:Y:S01]  /*3ccf0*/  IMAD.MOV.U32 R24, RZ, RZ, R65 ;  /* 0x000000ffff187224 */ /* 0x000fe200078e0041 */
[----:B------:R-:W-:Y:S01]  /*3cd00*/  MOV R20, R67 ;  /* 0x0000004300147202 */ /* 0x000fe20000000f00 */
[----:B------:R-:W-:Y:S02]  /*3cd10*/  IMAD.MOV.U32 R21, RZ, RZ, R66 ;  /* 0x000000ffff157224 */ /* 0x000fe400078e0042 */
[----:B------:R-:W-:Y:S08]  /*3cd20*/  HMMA.1688.F32.TF32 R64, R232, R50, R68 ;  /* 0x00000032e840723c */ /* 0x000ff00000081044 */
[C---:B------:R-:W-:Y:S08]  /*3cd30*/  HMMA.1688.F32.TF32 R188, R236.reuse, R32, R188 ;  /* 0x00000020ecbc723c */ /* 0x040ff000000810bc */
[----:B------:R-:W-:Y:S08]  /*3cd40*/  HMMA.1688.F32.TF32 R144, R236, R28, R144 ;  /* 0x0000001cec90723c */ /* 0x000ff00000081090 */
[----:B------:R-:W-:Y:S01]  /*3cd50*/  IMAD.MOV.U32 R33, RZ, RZ, R64 ;  /* 0x000000ffff217224 */ /* 0x000fe200078e0040 */
[----:B------:R-:W-:Y:S01]  /*3cd60*/  MOV R29, R66 ;  /* 0x00000042001d7202 */ /* 0x000fe20000000f00 */
[----:B------:R-:W-:-:S02]  /*3cd70*/  IMAD.MOV.U32 R32, RZ, RZ, R65 ;  /* 0x000000ffff207224 */ /* 0x000fc400078e0041 */
[----:B------:R-:W-:Y:S02]  /*3cd80*/  IMAD.MOV.U32 R28, RZ, RZ, R67 ;  /* 0x000000ffff1c7224 */ /* 0x000fe400078e0043 */
[----:B------:R-:W-:Y:S08]  /*3cd90*/  HMMA.1688.F32.TF32 R64, R232, R46, R240 ;  /* 0x0000002ee840723c */ /* 0x000ff000000810f0 */
[----:B------:R-:W-:Y:S01]  /*3cda0*/  HMMA.1688.F32.TF32 R112, R236, R36, R112 ;  /* 0x00000024ec70723c */ /* 0x000fe20000081070 */
[----:B------:R-:W-:Y:S01]  /*3cdb0*/  MOV R241, R42 ;  /* 0x0000002a00f17202 */ /* 0x000fe20000000f00 */
[----:B------:R-:W-:Y:S11]  /*3cdc0*/  IMAD.MOV.U32 R242, RZ, RZ, R43 ;  /* 0x000000fffff27224 */ /* 0x000ff600078e002b */
[----:B------:R-:W-:Y:S03]  /*3cdd0*/  @!UPT UIADD3 URZ, URZ, URZ, URZ ;  /* 0x0000003f3f3ff290 */ /* 0x000fe6000fffe03f */
[----:B------:R-:W-:Y:S01]  /*3cde0*/  IMAD.MOV.U32 R41, RZ, RZ, R64 ;  /* 0x000000ffff297224 */ /* 0x000fe200078e0040 */
[----:B------:R-:W-:Y:S01]  /*3cdf0*/  MOV R40, R65 ;  /* 0x0000004100287202 */ /* 0x000fe20000000f00 */
[----:B------:R-:W2:Y:S01]  /*3ce00*/  LDL.LU R64, [R1+0x80] ;  /* 0x0000800001407983 */ /* 0x000ea20000300800 */
[----:B------:R-:W-:Y:S02]  /*3ce10*/  IMAD.MOV.U32 R37, RZ, RZ, R66 ;  /* 0x000000ffff257224 */ /* 0x000fe400078e0042 */
[----:B------:R-:W-:Y:S01]  /*3ce20*/  IMAD.MOV.U32 R36, RZ, RZ, R67 ;  /* 0x000000ffff247224 */ /* 0x000fe200078e0043 */
[----:B------:R-:W2:Y:S04]  /*3ce30*/  LDL.LU R65, [R1+0x84] ;  /* 0x0000840001417983 */ /* 0x000ea80000300800 */
[----:B------:R-:W2:Y:S04]  /*3ce40*/  LDL.LU R66, [R1+0x88] ;  /* 0x0000880001427983 */ /* 0x000ea80000300800 */
[----:B------:R-:W2:Y:S04]  /*3ce50*/  LDL.LU R67, [R1+0x8c] ;  /* 0x00008c0001437983 */ /* 0x000ea80000300800 */
[----:B------:R-:W4:Y:S04]  /*3ce60*/  LDL.LU R80, [R1+0x70] ;  /* 0x0000700001507983 */ /* 0x000f280000300800 */
[----:B------:R-:W4:Y:S04]  /*3ce70*/  LDL.LU R81, [R1+0x74] ;  /* 0x0000740001517983 */ /* 0x000f280000300800 */
[----:B------:R-:W4:Y:S04]  /*3ce80*/  LDL.LU R82, [R1+0x78] ;  /* 0x0000780001527983 */ /* 0x000f280000300800 */
[----:B------:R-:W4:Y:S04]  /*3ce90*/  LDL.LU R83, [R1+0x7c] ;  /* 0x00007c0001537983 */ /* 0x000f280000300800 */
[----:B------:R-:W2:Y:S04]  /*3cea0*/  LDL.LU R240, [R1] ;  /* 0x0000000001f07983 */ /* 0x000ea80000300800 */
[----:B------:R-:W2:Y:S04]  /*3ceb0*/  LDL.LU R42, [R1+0x299c] ;  /* 0x00299c00012a7983 */ /* 0x000ea80000300800 */
[----:B------:R-:W3:Y:S01]  /*3cec0*/  LDL.LU R43, [R1+0x2998] ;  /* 0x00299800012b7983 */ /* 0x000ee20000300800 */
[----:B------:R-:W-:Y:S01]  /*3ced0*/  IMAD.MOV.U32 R243, RZ, RZ, R6 ;  /* 0x000000fffff37224 */ /* 0x000fe200078e0006 */
[----:B------:R-:W-:Y:S01]  /*3cee0*/  MOV R68, R251 ;  /* 0x000000fb00447202 */ /* 0x000fe20000000f00 */
[----:B------:R-:W-:Y:S01]  /*3cef0*/  IMAD.MOV.U32 R69, RZ, RZ, R250 ;  /* 0x000000ffff457224 */ /* 0x000fe200078e00fa */
[----:B------:R-:W4:Y:S01]  /*3cf00*/  LDL.LU R6, [R1+0x2994] ;  /* 0x0029940001067983 */ /* 0x000f220000300800 */
[----:B------:R-:W-:Y:S01]  /*3cf10*/  IMAD.MOV.U32 R70, RZ, RZ, R39 ;  /* 0x000000ffff467224 */ /* 0x000fe200078e0027 */
[----:B------:R-:W-:-:S02]  /*3cf20*/  MOV R71, R38 ;  /* 0x0000002600477202 */ /* 0x000fc40000000f00 */
[----:B------:R-:W4:Y:S04]  /*3cf30*/  LDL.LU R251, [R1+0x2990] ;  /* 0x0029900001fb7983 */ /* 0x000f280000300800 */
[----:B------:R-:W4:Y:S04]  /*3cf40*/  LDL.LU R250, [R1+0x298c] ;  /* 0x00298c0001fa7983 */ /* 0x000f280000300800 */
[----:B------:R-:W4:Y:S04]  /*3cf50*/  LDL.LU R39, [R1+0x2988] ;  /* 0x0029880001277983 */ /* 0x000f280000300800 */
[----:B------:R-:W4:Y:S01]  /*3cf60*/  LDL.LU R38, [R1+0x2984] ;  /* 0x0029840001267983 */ /* 0x000f220000300800 */
[----:B--2---:R-:W-:-:S02]  /*3cf70*/  IMAD.MOV.U32 R73, RZ, RZ, R42 ;  /* 0x000000ffff497224 */ /* 0x004fc400078e002a */
[----:B---3--:R-:W-:Y:S02]  /*3cf80*/  IMAD.MOV.U32 R72, RZ, RZ, R43 ;  /* 0x000000ffff487224 */ /* 0x008fe400078e002b */
[----:B------:R-:W2:Y:S04]  /*3cf90*/  LDL.LU R43, [R1+0x2980] ;  /* 0x00298000012b7983 */ /* 0x000ea80000300800 */
[----:B------:R-:W3:Y:S04]  /*3cfa0*/  LDL.LU R42, [R1+0x297c] ;  /* 0x00297c00012a7983 */ /* 0x000ee80000300800 */
[----:B------:R-:W5:Y:S04]  /*3cfb0*/  LDL.LU R74, [R1+0x28] ;  /* 0x00002800014a7983 */ /* 0x000f680000300800 */
[----:B------:R-:W5:Y:S04]  /*3cfc0*/  LDL.LU R75, [R1+0x2c] ;  /* 0x00002c00014b7983 */ /* 0x000f680000300800 */
[----:B------:R-:W5:Y:S01]  /*3cfd0*/  LDL.LU R104, [R1+0x40] ;  /* 0x0000400001687983 */ /* 0x000f620000300800 */
[----:B----4-:R-:W-:-:S03]  /*3cfe0*/  MOV R105, R38 ;  /* 0x0000002600697202 */ /* 0x010fc60000000f00 */
[----:B------:R-:W4:Y:S01]  /*3cff0*/  LDL.LU R38, [R1+0x2978] ;  /* 0x0029780001267983 */ /* 0x000f220000300800 */
[----:B--2---:R-:W-:-:S03]  /*3d000*/  IMAD.MOV.U32 R106, RZ, RZ, R43 ;  /* 0x000000ffff6a7224 */ /* 0x004fc600078e002b */
[----:B------:R-:W2:Y:S01]  /*3d010*/  LDL.LU R43, [R1+0x2974] ;  /* 0x00297400012b7983 */ /* 0x000ea20000300800 */
[----:B---3--:R-:W-:-:S03]  /*3d020*/  IMAD.MOV.U32 R107, RZ, RZ, R42 ;  /* 0x000000ffff6b7224 */ /* 0x008fc600078e002a */
[----:B------:R-:W3:Y:S04]  /*3d030*/  LDL.LU R42, [R1+0x2970] ;  /* 0x00297000012a7983 */ /* 0x000ee80000300800 */
[----:B------:R-:W5:Y:S04]  /*3d040*/  LDL.LU R120, [R1+0x50] ;  /* 0x0000500001787983 */ /* 0x000f680000300800 */
[----:B------:R-:W5:Y:S04]  /*3d050*/  LDL.LU R121, [R1+0x54] ;  /* 0x0000540001797983 */ /* 0x000f680000300800 */
[----:B------:R-:W5:Y:S04]  /*3d060*/  LDL.LU R122, [R1+0x58] ;  /* 0x00005800017a7983 */ /* 0x000f680000300800 */
[----:B------:R-:W5:Y:S04]  /*3d070*/  LDL.LU R123, [R1+0x5c] ;  /* 0x00005c00017b7983 */ /* 0x000f680000300800 */
[----:B------:R-:W5:Y:S01]  /*3d080*/  LDL.LU R108, [R1+0x60] ;  /* 0x00006000016c7983 */ /* 0x000f620000300800 */
[----:B----4-:R-:W-:Y:S01]  /*3d090*/  IMAD.MOV.U32 R111, RZ, RZ, R38 ;  /* 0x000000ffff6f7224 */ /* 0x010fe200078e0026 */
[----:B------:R-:W-:Y:S01]  /*3d0a0*/  MOV R100, R39 ;  /* 0x0000002700647202 */ /* 0x000fe20000000f00 */
[----:B--2---:R-:W-:Y:S01]  /*3d0b0*/  IMAD.MOV.U32 R110, RZ, RZ, R43 ;  /* 0x000000ffff6e7224 */ /* 0x004fe200078e002b */
[----:B---3--:R-:W-:-:S02]  /*3d0c0*/  MOV R109, R42 ;  /* 0x0000002a006d7202 */ /* 0x008fc40000000f00 */
[----:B------:R-:W2:Y:S04]  /*3d0d0*/  LDL.LU R42, [R1+0x296c] ;  /* 0x00296c00012a7983 */ /* 0x000ea80000300800 */
[----:B------:R-:W2:Y:S04]  /*3d0e0*/  LDL.LU R43, [R1+0x2968] ;  /* 0x00296800012b7983 */ /* 0x000ea80000300800 */
[----:B------:R-:W3:Y:S04]  /*3d0f0*/  LDL.LU R38, [R1+0x2964] ;  /* 0x0029640001267983 */ /* 0x000ee80000300800 */
[----:B------:R-:W3:Y:S01]  /*3d100*/  LDL.LU R39, [R1+0x2960] ;  /* 0x0029600001277983 */ /* 0x000ee20000300800 */
[C---:B------:R-:W-:Y:S08]  /*3d110*/  HMMA.1688.F32.TF32 R220, R236.reuse, R48, R220 ;  /* 0x00000030ecdc723c */ /* 0x040ff000000810dc */
[----:B------:R-:W-:Y:S01]  /*3d120*/  HMMA.1688.F32.TF32 R184, R236, R44, R184 ;  /* 0x0000002cecb8723c */ /* 0x000fe200000810b8 */
[----:B------:R-:W-:Y:S01]  /*3d130*/  IMAD.MOV.U32 R101, RZ, RZ, R250 ;  /* 0x000000ffff657224 */ /* 0x000fe200078e00fa */
[----:B------:R-:W-:Y:S01]  /*3d140*/  MOV R103, R6 ;  /* 0x0000000600677202 */ /* 0x000fe20000000f00 */
[----:B------:R-:W4:Y:S01]  /*3d150*/  LDL.LU R250, [R1+0x295c] ;  /* 0x00295c0001fa7983 */ /* 0x000f220000300800 */
[----:B------:R-:W-:-:S03]  /*3d160*/  IMAD.MOV.U32 R102, RZ, RZ, R251 ;  /* 0x000000ffff667224 */ /* 0x000fc600078e00fb */
[----:B------:R-:W4:Y:S01]  /*3d170*/  LDL.LU R251, [R1+0x2958] ;  /* 0x0029580001fb7983 */ /* 0x000f220000300800 */
[----:B------:R-:W-:Y:S03]  /*3d180*/  HMMA.1688.F32.TF32 R172, R236, R56, R172 ;  /* 0x00000038ecac723c */ /* 0x000fe600000810ac */
[----:B------:R-:W3:Y:S01]  /*3d190*/  LDL.LU R6, [R1+0x2954] ;  /* 0x0029540001067983 */ /* 0x000ee20000300800 */
[----:B------:R-:W-:-:S04]  /*3d1a0*/  IMAD.MOV.U32 R84, RZ, RZ, R15 ;  /* 0x000000ffff547224 */ /* 0x000fc800078e000f */
[----:B------:R-:W-:Y:S01]  /*3d1b0*/  HMMA.1688.F32.TF32 R176, R236, R52, R176 ;  /* 0x00000034ecb0723c */ /* 0x000fe200000810b0 */
[----:B------:R-:W-:Y:S01]  /*3d1c0*/  IMAD.MOV.U32 R85, RZ, RZ, R18 ;  /* 0x000000ffff557224 */ /* 0x000fe200078e0012 */
[----:B------:R-:W-:Y:S01]  /*3d1d0*/  MOV R86, R19 ;  /* 0x0000001300567202 */ /* 0x000fe20000000f00 */
[----:B------:R-:W-:Y:S01]  /*3d1e0*/  IMAD.MOV.U32 R87, RZ, RZ, R22 ;  /* 0x000000ffff577224 */ /* 0x000fe200078e0016 */
[----:B------:R-:W-:Y:S01]  /*3d1f0*/  MOV R97, R35 ;  /* 0x0000002300617202 */ /* 0x000fe20000000f00 */
[----:B------:R-:W-:Y:S02]  /*3d200*/  IMAD.MOV.U32 R96, RZ, RZ, R34 ;  /* 0x000000ffff607224 */ /* 0x000fe400078e0022 */
[----:B------:R-:W-:Y:S02]  /*3d210*/  IMAD.MOV.U32 R98, RZ, RZ, R23 ;  /* 0x000000ffff627224 */ /* 0x000fe400078e0017 */
[----:B------:R-:W-:Y:S01]  /*3d220*/  IMAD.MOV.U32 R99, RZ, RZ, R30 ;  /* 0x000000ffff637224 */ /* 0x000fe200078e001e */
[C---:B--2---:R-:W-:Y:S11]  /*3d230*/  HMMA.1688.F32.TF32 R64, R232.reuse, R42, R64 ;  /* 0x0000002ae840723c */ /* 0x044ff60000081040 */
[----:B------:R-:W-:Y:S11]  /*3d240*/  @!UPT UIADD3 URZ, URZ, URZ, URZ ;  /* 0x0000003f3f3ff290 */ /* 0x000ff6000fffe03f */
[----:B------:R-:W-:Y:S02]  /*3d250*/  @!UPT UIADD3 URZ, URZ, URZ, URZ ;  /* 0x0000003f3f3ff290 */ /* 0x000fe4000fffe03f */
[----:B------:R-:W-:Y:S01]  /*3d260*/  IMAD.MOV.U32 R49, RZ, RZ, R64 ;  /* 0x000000ffff317224 */ /* 0x000fe200078e0040 */
[----:B------:R-:W-:Y:S01]  /*3d270*/  MOV R45, R66 ;  /* 0x00000042002d7202 */ /* 0x000fe20000000f00 */
[----:B------:R-:W-:Y:S02]  /*3d280*/  IMAD.MOV.U32 R48, RZ, RZ, R65 ;  /* 0x000000ffff307224 */ /* 0x000fe400078e0041 */
[----:B------:R-:W-:Y:S02]  /*3d290*/  IMAD.MOV.U32 R44, RZ, RZ, R67 ;  /* 0x000000ffff2c7224 */ /* 0x000fe400078e0043 */
[----:B---3--:R-:W-:Y:S07]  /*3d2a0*/  HMMA.1688.F32.TF32 R64, R232, R38, R80 ;  /* 0x00000026e840723c */ /* 0x008fee0000081050 */
[----:B------:R-:W-:Y:S11]  /*3d2b0*/  MOV R80, R31 ;  /* 0x0000001f00507202 */ /* 0x000ff60000000f00 */
[----:B------:R-:W-:Y:S06]  /*3d2c0*/  @!UPT UIADD3 URZ, URZ, URZ, URZ ;  /* 0x0000003f3f3ff290 */ /* 0x000fec000fffe03f */
[----:B------:R-:W-:Y:S01]  /*3d2d0*/  IMAD.MOV.U32 R57, RZ, RZ, R64 ;  /* 0x000000ffff397224 */ /* 0x000fe200078e0040 */
[----:B------:R-:W-:Y:S01]  /*3d2e0*/  MOV R56, R65 ;  /* 0x0000004100387202 */ /* 0x000fe20000000f00 */
[----:B------:R-:W-:Y:S01]  /*3d2f0*/  IMAD.MOV.U32 R53, RZ, RZ, R66 ;  /* 0x000000ffff357224 */ /* 0x000fe200078e0042 */
[----:B------:R-:W-:Y:S01]  /*3d300*/  MOV R64, R7 ;  /* 0x0000000700407202 */ /* 0x000fe20000000f00 */
[----:B------:R-:W-:Y:S01]  /*3d310*/  IMAD.MOV.U32 R65, RZ, RZ, R10 ;  /* 0x000000ffff417224 */ /* 0x000fe200078e000a */
[----:B------:R-:W2:Y:S01]  /*3d320*/  LDL.LU R7, [R1+0x2950] ;  /* 0x0029500001077983 */ /* 0x000ea20000300800 */
[----:B------:R-:W-:Y:S01]  /*3d330*/  IMAD.MOV.U32 R52, RZ, RZ, R67 ;  /* 0x000000ffff347224 */ /* 0x000fe200078e0043 */
[----:B------:R-:W-:Y:S01]  /*3d340*/  MOV R67, R14 ;  /* 0x0000000e00437202 */ /* 0x000fe20000000f00 */
[----:B------:R-:W-:Y:S01]  /*3d350*/  IMAD.MOV.U32 R66, RZ, RZ, R11 ;  /* 0x000000ffff427224 */ /* 0x000fe200078e000b */
[----:B------:R-:W3:Y:S04]  /*3d360*/  LDL.LU R10, [R1+0x294c] ;  /* 0x00294c00010a7983 */ /* 0x000ee80000300800 */
[----:B------:R-:W3:Y:S04]  /*3d370*/  LDL.LU R11, [R1+0x2948] ;  /* 0x00294800010b7983 */ /* 0x000ee80000300800 */
[----:B------:R-:W2:Y:S04]  /*3d380*/  LDL.LU R14, [R1+0x2944] ;  /* 0x00294400010e7983 */ /* 0x000ea80000300800 */
[----:B------:R-:W2:Y:S04]  /*3d390*/  LDL.LU R15, [R1+0x2940] ;  /* 0x00294000010f7983 */ /* 0x000ea80000300800 */
[----:B------:R-:W4:Y:S04]  /*3d3a0*/  LDL.LU R18, [R1+0x293c] ;  /* 0x00293c0001127983 */ /* 0x000f280000300800 */
[----:B------:R-:W4:Y:S04]  /*3d3b0*/  LDL.LU R19, [R1+0x2938] ;  /* 0x0029380001137983 */ /* 0x000f280000300800 */
[----:B------:R-:W4:Y:S04]  /*3d3c0*/  LDL.LU R22, [R1+0x2934] ;  /* 0x0029340001167983 */ /* 0x000f280000300800 */
[----:B------:R-:W5:Y:S04]  /*3d3d0*/  LDL.LU R34, [R1+0x2930] ;  /* 0x0029300001227983 */ /* 0x000f680000300800 */
[----:B------:R-:W5:Y:S04]  /*3d3e0*/  LDL.LU R35, [R1+0x292c] ;  /* 0x00292c0001237983 */ /* 0x000f680000300800 */
[----:B------:R-:W4:Y:S01]  /*3d3f0*/  LDL.LU R23, [R1+0x2928] ;  /* 0x0029280001177983 */ /* 0x000f220000300800 */
[----:B------:R-:W-:-:S03]  /*3d400*/  IMAD.MOV.U32 R81, RZ, RZ, R26 ;  /* 0x000000ffff517224 */ /* 0x000fc600078e001a */
[----:B------:R-:W4:Y:S01]  /*3d410*/  LDL.LU R30, [R1+0x2924] ;  /* 0x00292400011e7983 */ /* 0x000f220000300800 */
[----:B------:R-:W-:-:S03]  /*3d420*/  IMAD.MOV.U32 R82, RZ, RZ, R27 ;  /* 0x000000ffff527224 */ /* 0x000fc600078e001b */
[----:B------:R-:W4:Y:S04]  /*3d430*/  LDL.LU R31, [R1+0x2920] ;  /* 0x00292000011f7983 */ /* 0x000f280000300800 */
[----:B------:R-:W4:Y:S04]  /*3d440*/  LDL.LU R26, [R1+0x291c] ;  /* 0x00291c00011a7983 */ /* 0x000f280000300800 */
[----:B------:R-:W4:Y:S01]  /*3d450*/  LDL.LU R27, [R1+0x2918] ;  /* 0x00291800011b7983 */ /* 0x000f220000300800 */
[----:B------:R-:W-:Y:S01]  /*3d460*/  MOV R83, R0 ;  /* 0x0000000000537202 */ /* 0x000fe20000000f00 */
[C---:B---3--:R-:W-:Y:S08]  /*3d470*/  HMMA.1688.F32.TF32 R240, R232.reuse, R10, R240 ;  /* 0x0000000ae8f0723c */ /* 0x048ff000000810f0 */
[C---:B--2---:R-:W-:Y:S08]  /*3d480*/  HMMA.1688.F32.TF32 R68, R232.reuse, R14, R68 ;  /* 0x0000000ee844723c */ /* 0x044ff00000081044 */
[C---:B-----5:R-:W-:Y:S08]  /*3d490*/  HMMA.1688.F32.TF32 R108, R232.reuse, R34, R108 ;  /* 0x00000022e86c723c */ /* 0x060ff0000008106c */
[C---:B----4-:R-:W-:Y:S08]  /*3d4a0*/  HMMA.1688.F32.TF32 R120, R232.reuse, R30, R120 ;  /* 0x0000001ee878723c */ /* 0x050ff00000081078 */
[C---:B------:R-:W-:Y:S08]  /*3d4b0*/  HMMA.1688.F32.TF32 R104, R232.reuse, R26, R104 ;  /* 0x0000001ae868723c */ /* 0x040ff00000081068 */
[C---:B------:R-:W-:Y:S01]  /*3d4c0*/  HMMA.1688.F32.TF32 R100, R232.reuse, R22, R100 ;  /* 0x00000016e864723c */ /* 0x040fe20000081064 */
[----:B------:R-:W-:Y:S07]  /*3d4d0*/  STL.64 [R1+0x3c0], R108 ;  /* 0x0003c06c01007387 */ /* 0x000fee0000100a00 */
[----:B------:R-:W-:Y:S01]  /*3d4e0*/  HMMA.1688.F32.TF32 R72, R232, R18, R72 ;  /* 0x00000012e848723c */ /* 0x000fe20000081048 */
[----:B------:R1:W-:Y:S01]  /*3d4f0*/  STL [R1+0x3c8], R110 ;  /* 0x0003c86e01007387 */ /* 0x0003e20000100800 */
[----:B------:R-:W-:-:S03]  /*3d500*/  IMAD.MOV.U32 R0, RZ, RZ, R111 ;  /* 0x000000ffff007224 */ /* 0x000fc600078e006f */
[----:B-1----:R-:W2:Y:S04]  /*3d510*/  LDL.LU.64 R110, [R1+0x2910] ;  /* 0x00291000016e7983 */ /* 0x002ea80000300a00 */
        /* <DEDUP_REMOVED lines=24> */
[----:B------:R-:W2:Y:S01]  /*3d6a0*/  LDL.LU.64 R240, [R1+0x28a8] ;  /* 0x0028a80001f07983 */ /* 0x000ea20000300a00 */
[----:B------:R-:W-:Y:S03]  /*3d6b0*/  HMMA.1688.F32.TF32 R244, R236, R248, R244 ;  /* 0x000000f8ecf4723c */ /* 0x000fe600000810f4 */
[----:B------:R-:W-:Y:S04]  /*3d6c0*/  LDS R236, [R61+0x23800] ;  /* 0x023800003dec7984 */ /* 0x000fe80000000800 */
[----:B------:R-:W-:Y:S04]  /*3d6d0*/  LDS R238, [R61+0x23c00] ;  /* 0x023c00003dee7984 */ /* 0x000fe80000000800 */
[----:B------:R-:W-:Y:S04]  /*3d6e0*/  LDS R237, [R3+0x23800] ;  /* 0x0238000003ed7984 */ /* 0x000fe80000000800 */
[----:B------:R-:W1:Y:S01]  /*3d6f0*/  LDS R239, [R3+0x23c00] ;  /* 0x023c000003ef7984 */ /* 0x000e620000000800 */
[C---:B--2---:R-:W-:Y:S08]  /*3d700*/  HMMA.1688.F32.TF32 R240, R232.reuse, R6, R240 ;  /* 0x00000006e8f0723c */ /* 0x044ff000000810f0 */
[----:B------:R-:W-:Y:S07]  /*3d710*/  HMMA.1688.F32.TF32 R68, R232, R250, R68 ;  /* 0x000000fae844723c */ /* 0x000fee0000081044 */
[----:B------:R-:W-:-:S08]  /*3d720*/  IMAD.MOV.U32 R232, RZ, RZ, R75 ;  /* 0x000000ffffe87224 */ /* 0x000fd000078e004b */
[----:B------:R2:W-:Y:S04]  /*3d730*/  STL.64 [R1+0x350], R240 ;  /* 0x000350f001007387 */ /* 0x0005e80000100a00 */
[----:B------:R1:W-:Y:S04]  /*3d740*/  STL.64 [R1+0x358], R242 ;  /* 0x000358f201007387 */ /* 0x0003e80000100a00 */
[----:B--2---:R-:W2:Y:S01]  /*3d750*/  LDL.LU R240, [R1+0xe0] ;  /* 0x0000e00001f07983 */ /* 0x004ea20000300800 */
[----:B------:R-:W-:-:S03]  /*3d760*/  IMAD.MOV.U32 R241, RZ, RZ, R72 ;  /* 0x000000fffff17224 */ /* 0x000fc600078e0048 */
[----:B------:R-:W2:Y:S01]  /*3d770*/  LDL.LU R72, [R1+0x28a4] ;  /* 0x0028a40001487983 */ /* 0x000ea20000300800 */
[----:B-1----:R-:W-:Y:S01]  /*3d780*/  MOV R242, R73 ;  /* 0x0000004900f27202 */ /* 0x002fe20000000f00 */
[----:B------:R-:W-:Y:S02]  /*3d790*/  IMAD.MOV.U32 R243, RZ, RZ, R74 ;  /* 0x000000fffff37224 */ /* 0x000fe400078e004a */
[----:B------:R-:W2:Y:S04]  /*3d7a0*/  LDL.LU R73, [R1+0x28a0] ;  /* 0x0028a00001497983 */ /* 0x000ea80000300800 */
[----:B------:R-:W2:Y:S04]  /*3d7b0*/  LDL.LU R74, [R1+0x289c] ;  /* 0x00289c00014a7983 */ /* 0x000ea80000300800 */
[----:B------:R-:W2:Y:S01]  /*3d7c0*/  LDL.LU R75, [R1+0x2898] ;  /* 0x00289800014b7983 */ /* 0x000ea20000300800 */
[C---:B------:R-:W-:Y:S03]  /*3d7d0*/  HMMA.1688.F32.TF32 R96, R236.reuse, R58, R96 ;  /* 0x0000003aec60723c */ /* 0x040fe60000081060 */
[----:B------:R-:W-:Y:S05]  /*3d7e0*/  STL.64 [R1+0x250], R68 ;  /* 0x0002504401007387 */ /* 0x000fea0000100a00 */
[C---:B------:R-:W-:Y:S01]  /*3d7f0*/  HMMA.1688.F32.TF32 R84, R236.reuse, R54, R84 ;  /* 0x00000036ec54723c */ /* 0x040fe20000081054 */
[----:B------:R-:W-:Y:S04]  /*3d800*/  STL.64 [R1+0x258], R70 ;  /* 0x0002584601007387 */ /* 0x000fe80000100a00 */
[----:B------:R-:W4:Y:S03]  /*3d810*/  LDL.LU R233, [R1+0xf4] ;  /* 0x0000f40001e97983 */ /* 0x000f260000300800 */
[C---:B------:R-:W-:Y:S01]  /*3d820*/  HMMA.1688.F32.TF32 R64, R236.reuse, R50, R64 ;  /* 0x00000032ec40723c */ /* 0x040fe20000081040 */
[----:B------:R-:W4:Y:S04]  /*3d830*/  LDL.LU R234, [R1+0xf8] ;  /* 0x0000f80001ea7983 */ /* 0x000f280000300800 */
[----:B------:R-:W4:Y:S03]  /*3d840*/  LDL.LU R235, [R1+0xfc] ;  /* 0x0000fc0001eb7983 */ /* 0x000f260000300800 */
[C---:B------:R-:W-:Y:S01]  /*3d850*/  HMMA.1688.F32.TF32 R80, R236.reuse, R46, R80 ;  /* 0x0000002eec50723c */ /* 0x040fe20000081050 */
[----:B------:R-:W-:Y:S04]  /*3d860*/  LDS R68, [R252+0x23880] ;  /* 0x02388000fc447984 */ /* 0x000fe80000000800 */
[----:B------:R-:W-:Y:S03]  /*3d870*/  LDS R70, [R252+0x23c80] ;  /* 0x023c8000fc467984 */ /* 0x000fe60000000800 */
[C---:B---3--:R-:W-:Y:S01]  /*3d880*/  HMMA.1688.F32.TF32 R120, R236.reuse, R10, R120 ;  /* 0x0000000aec78723c */ /* 0x048fe20000081078 */
[----:B------:R-:W-:Y:S04]  /*3d890*/  LDS R69, [R2+0x23880] ;  /* 0x0238800002457984 */ /* 0x000fe80000000800 */
[----:B------:R-:W1:Y:S03]  /*3d8a0*/  LDS R71, [R2+0x23c80] ;  /* 0x023c800002477984 */ /* 0x000e660000000800 */
[C---:B--2---:R-:W-:Y:S11]  /*3d8b0*/  HMMA.1688.F32.TF32 R72, R236.reuse, R62, R72 ;  /* 0x0000003eec48723c */ /* 0x044ff60000081048 */
[----:B------:R-:W-:Y:S11]  /*3d8c0*/  @!UPT UIADD3 URZ, URZ, URZ, URZ ;  /* 0x0000003f3f3ff290 */ /* 0x000ff6000fffe03f */
[----:B------:R-:W-:Y:S01]  /*3d8d0*/  @!UPT UIADD3 URZ, URZ, URZ, URZ ;  /* 0x0000003f3f3ff290 */ /* 0x000fe2000fffe03f */
[----:B------:R-:W-:Y:S04]  /*3d8e0*/  STL.64 [R1+0x240], R72 ;  /* 0x0002404801007387 */ /* 0x000fe80000100a00 */
[----:B------:R-:W-:Y:S04]  /*3d8f0*/  STL.64 [R1+0x248], R74 ;  /* 0x0002484a01007387 */ /* 0x000fe80000100a00 */
[----:B------:R-:W-:Y:S04]  /*3d900*/  STL.64 [R1+0x230], R96 ;  /* 0x0002306001007387 */ /* 0x000fe80000100a00 */
[----:B------:R2:W-:Y:S01]  /*3d910*/  STL.64 [R1+0x238], R98 ;  /* 0x0002386201007387 */ /* 0x0005e20000100a00 */
[C---:B----4-:R-:W-:Y:S03]  /*3d920*/  HMMA.1688.F32.TF32 R232, R236.reuse, R42, R232 ;  /* 0x0000002aece8723c */ /* 0x050fe600000810e8 */
[----:B------:R-:W-:Y:S04]  /*3d930*/  LDS R72, [R61+0x23880] ;  /* 0x023880003d487984 */ /* 0x000fe80000000800 */
[----:B------:R-:W-:Y:S04]  /*3d940*/  LDS R74, [R61+0x23c80] ;  /* 0x023c80003d4a7984 */ /* 0x000fe80000000800 */
[----:B--2---:R-:W2:Y:S04]  /*3d950*/  LDL.LU.64 R98, [R1+0x2890] ;  /* 0x0028900001627983 */ /* 0x004ea80000300a00 */
[----:B------:R-:W2:Y:S04]  /*3d960*/  LDL.LU.64 R96, [R1+0x2888] ;  /* 0x0028880001607983 */ /* 0x000ea80000300a00 */
[----:B------:R-:W-:Y:S04]  /*3d970*/  STL.64 [R1+0x220], R84 ;  /* 0x0002205401007387 */ /* 0x000fe80000100a00 */
[----:B------:R3:W-:Y:S01]  /*3d980*/  STL.64 [R1+0x228], R86 ;  /* 0x0002285601007387 */ /* 0x0007e20000100a00 */
[C---:B------:R-:W-:Y:S03]  /*3d990*/  HMMA.1688.F32.TF32 R240, R236.reuse, R38, R240 ;  /* 0x00000026ecf0723c */ /* 0x040fe600000810f0 */
[----:B------:R-:W-:Y:S04]  /*3d9a0*/  LDS R73, [R3+0x23880] ;  /* 0x0238800003497984 */ /* 0x000fe80000000800 */
[----:B------:R-:W4:Y:S04]  /*3d9b0*/  LDS R75, [R3+0x23c80] ;  /* 0x023c8000034b7984 */ /* 0x000f280000000800 */
[----:B---3--:R-:W3:Y:S04]  /*3d9c0*/  LDL.LU.64 R86, [R1+0x2880] ;  /* 0x0028800001567983 */ /* 0x008ee80000300a00 */
[----:B------:R-:W3:Y:S04]  /*3d9d0*/  LDL.LU.64 R84, [R1+0x2878] ;  /* 0x0028780001547983 */ /* 0x000ee80000300a00 */
        /* <DEDUP_REMOVED lines=10> */
[----:B------:R-:W-:Y:S04]  /*3da80*/  STL.64 [R1+0x1f0], R240 ;  /* 0x0001f0f001007387 */ /* 0x000fe80000100a00 */
[----:B------:R-:W-:Y:S01]  /*3da90*/  STL.64 [R1+0x1f8], R242 ;  /* 0x0001f8f201007387 */ /* 0x000fe20000100a00 */
[C---:B--2---:R-:W-:Y:S08]  /*3daa0*/  HMMA.1688.F32.TF32 R232, R236.reuse, R34, R80 ;  /* 0x00000022ece8723c */ /* 0x044ff00000081050 */
[C---:B------:R-:W-:Y:S08]  /*3dab0*/  HMMA.1688.F32.TF32 R80, R236.reuse, R30, R64 ;  /* 0x0000001eec50723c */ /* 0x040ff00000081040 */
[C---:B---3--:R-:W-:Y:S07]  /*3dac0*/  HMMA.1688.F32.TF32 R64, R236.reuse, R26, R84 ;  /* 0x0000001aec40723c */ /* 0x048fee0000081054 */
[----:B------:R-:W-:Y:S01]  /*3dad0*/  STL.64 [R1+0x1e0], R232 ;  /* 0x0001e0e801007387 */ /* 0x000fe20000100a00 */
[C---:B------:R-:W-:Y:S03]  /*3dae0*/  HMMA.1688.F32.TF32 R84, R236.reuse, R22, R96 ;  /* 0x00000016ec54723c */ /* 0x040fe60000081060 */
[----:B------:R-:W-:Y:S04]  /*3daf0*/  STL.64 [R1+0x1e8], R234 ;  /* 0x0001e8ea01007387 */ /* 0x000fe80000100a00 */
[----:B------:R-:W-:Y:S04]  /*3db00*/  STL.64 [R1+0x1d0], R80 ;  /* 0x0001d05001007387 */ /* 0x000fe80000100a00 */
[----:B------:R5:W-:Y:S04]  /*3db10*/  STL.64 [R1+0x1d8], R82 ;  /* 0x0001d85201007387 */ /* 0x000be80000100a00 */
[----:B------:R-:W-:Y:S04]  /*3db20*/  STL.64 [R1+0x1c0], R64 ;  /* 0x0001c04001007387 */ /* 0x000fe80000100a00 */
[----:B------:R1:W-:Y:S01]  /*3db30*/  STL.64 [R1+0x1c8], R66 ;  /* 0x0001c84201007387 */ /* 0x0003e20000100a00 */
[C---:B-----5:R-:W-:Y:S08]  /*3db40*/  HMMA.1688.F32.TF32 R80, R236.reuse, R18, R100 ;  /* 0x00000012ec50723c */ /* 0x060ff00000081064 */
[C---:B-1----:R-:W-:Y:S01]  /*3db50*/  HMMA.1688.F32.TF32 R64, R236.reuse, R14, R104 ;  /* 0x0000000eec40723c */ /* 0x042fe20000081068 */
[----:B------:R-:W-:Y:S04]  /*3db60*/  STL.64 [R1+0x1b0], R84 ;  /* 0x0001b05401007387 */ /* 0x000fe80000100a00 */
[----:B------:R-:W-:Y:S10]  /*3db70*/  STL.64 [R1+0x1b8], R86 ;  /* 0x0001b85601007387 */ /* 0x000ff40000100a00 */
[----:B------:R-:W-:Y:S04]  /*3db80*/  STL.64 [R1+0x1a0], R80 ;  /* 0x0001a05001007387 */ /* 0x000fe80000100a00 */
[----:B------:R-:W-:Y:S04]  /*3db90*/  STL.64 [R1+0x1a8], R82 ;  /* 0x0001a85201007387 */ /* 0x000fe80000100a00 */
[----:B------:R-:W-:Y:S04]  /*3dba0*/  STL [R1+0x2818], R120 ;  /* 0x0028187801007387 */ /* 0x000fe80000100800 */
[----:B------:R-:W-:Y:S04]  /*3dbb0*/  STL.64 [R1+0x340], R64 ;  /* 0x0003404001007387 */ /* 0x000fe80000100a00 */
[----:B------:R1:W-:Y:S02]  /*3dbc0*/  STL.64 [R1+0x348], R66 ;  /* 0x0003484201007387 */ /* 0x0003e40000100a00 */
[----:B-1----:R-:W-:Y:S02]  /*3dbd0*/  HMMA.1688.F32.TF32 R64, R236, R6, R108 ;  /* 0x00000006ec40723c */ /* 0x002fe4000008106c */
[----:B------:R-:W-:Y:S04]  /*3dbe0*/  STL [R1+0x2814], R121 ;  /* 0x0028147901007387 */ /* 0x000fe80000100800 */
[----:B------:R-:W-:Y:S04]  /*3dbf0*/  STL [R1+0x2810], R122 ;  /* 0x0028107a01007387 */ /* 0x000fe80000100800 */
[----:B------:R-:W-:Y:S11]  /*3dc00*/  STL [R1+0x280c], R123 ;  /* 0x00280c7b01007387 */ /* 0x000ff60000100800 */
[----:B------:R-:W-:Y:S02]  /*3dc10*/  @!UPT UIADD3 URZ, URZ, URZ, URZ ;  /* 0x0000003f3f3ff290 */ /* 0x000fe4000fffe03f */
[----:B------:R-:W-:Y:S04]  /*3dc20*/  STL.64 [R1+0x330], R64 ;  /* 0x0003304001007387 */ /* 0x000fe80000100a00 */
[----:B------:R1:W-:Y:S02]  /*3dc30*/  STL.64 [R1+0x338], R66 ;  /* 0x0003384201007387 */ /* 0x0003e40000100a00 */
[----:B-1----:R-:W-:Y:S08]  /*3dc40*/  HMMA.1688.F32.TF32 R64, R68, R58, R180 ;  /* 0x0000003a4440723c */ /* 0x002ff000000810b4 */
[----:B------:R-:W-:Y:S08]  /*3dc50*/  HMMA.1688.F32.TF32 R84, R236, R250, R128 ;  /* 0x000000faec54723c */ /* 0x000ff00000081080 */
[----:B------:R-:W-:Y:S08]  /*3dc60*/  HMMA.1688.F32.TF32 R80, R68, R62, R116 ;  /* 0x0000003e4450723c */ /* 0x000ff00000081074 */
[----:B----4-:R-:W-:Y:S01]  /*3dc70*/  HMMA.1688.F32.TF32 R224, R72, R42, R224 ;  /* 0x0000002a48e0723c */ /* 0x010fe200000810e0 */
[----:B------:R-:W-:Y:S01]  /*3dc80*/  MOV R119, R64 ;  /* 0x0000004000777202 */ /* 0x000fe20000000f00 */
[----:B------:R-:W-:Y:S01]  /*3dc90*/  IMAD.MOV.U32 R118, RZ, RZ, R65 ;  /* 0x000000ffff767224 */ /* 0x000fe200078e0041 */
[----:B------:R-:W-:Y:S01]  /*3dca0*/  MOV R116, R67 ;  /* 0x0000004300747202 */ /* 0x000fe20000000f00 */
[----:B------:R-:W-:-:S04]  /*3dcb0*/  IMAD.MOV.U32 R117, RZ, RZ, R66 ;  /* 0x000000ffff757224 */ /* 0x000fc800078e0042 */
[----:B------:R-:W-:Y:S01]  /*3dcc0*/  HMMA.1688.F32.TF32 R232, R72, R34, R188 ;  /* 0x0000002248e8723c */ /* 0x000fe200000810bc */
[----:B------:R-:W-:Y:S01]  /*3dcd0*/  IMAD.MOV.U32 R110, RZ, RZ, R21 ;  /* 0x000000ffff6e7224 */ /* 0x000fe200078e0015 */
[----:B------:R-:W-:Y:S01]  /*3dce0*/  MOV R111, R20 ;  /* 0x00000014006f7202 */ /* 0x000fe20000000f00 */
[----:B------:R-:W-:Y:S01]  /*3dcf0*/  IMAD.MOV.U32 R109, RZ, RZ, R24 ;  /* 0x000000ffff6d7224 */ /* 0x000fe200078e0018 */
[----:B------:R-:W-:Y:S01]  /*3dd00*/  MOV R108, R25 ;  /* 0x00000019006c7202 */ /* 0x000fe20000000f00 */
[----:B------:R-:W-:-:S03]  /*3dd10*/  IMAD.MOV.U32 R106, RZ, RZ, R29 ;  /* 0x000000ffff6a7224 */ /* 0x000fc600078e001d */
[----:B------:R-:W-:Y:S01]  /*3dd20*/  HMMA.1688.F32.TF32 R240, R72, R26, R228 ;  /* 0x0000001a48f0723c */ /* 0x000fe200000810e4 */
[----:B------:R-:W-:Y:S01]  /*3dd30*/  IMAD.MOV.U32 R107, RZ, RZ, R28 ;  /* 0x000000ffff6b7224 */ /* 0x000fe200078e001c */
[----:B------:R-:W-:Y:S01]  /*3dd40*/  MOV R105, R32 ;  /* 0x0000002000697202 */ /* 0x000fe20000000f00 */
[----:B------:R-:W-:Y:S01]  /*3dd50*/  IMAD.MOV.U32 R104, RZ, RZ, R33 ;  /* 0x000000ffff687224 */ /* 0x000fe200078e0021 */
[----:B------:R-:W-:Y:S01]  /*3dd60*/  MOV R102, R37 ;  /* 0x0000002500667202 */ /* 0x000fe20000000f00 */
[----:B------:R-:W-:Y:S01]  /*3dd70*/  IMAD.MOV.U32 R103, RZ, RZ, R36 ;  /* 0x000000ffff677224 */ /* 0x000fe200078e0024 */
[----:B------:R-:W-:Y:S01]  /*3dd80*/  MOV R99, R44 ;  /* 0x0000002c00637202 */ /* 0x000fe20000000f00 */
[----:B------:R-:W-:Y:S01]  /*3dd90*/  IMAD.MOV.U32 R100, RZ, RZ, R41 ;  /* 0x000000ffff647224 */ /* 0x000fe200078e0029 */
[C---:B------:R-:W-:Y:S01]  /*3dda0*/  HMMA.1688.F32.TF32 R64, R68.reuse, R54, R124 ;  /* 0x000000364440723c */ /* 0x040fe2000008107c */
[----:B------:R-:W-:Y:S04]  /*3ddb0*/  STL.64 [R1+0x190], R84 ;  /* 0x0001905401007387 */ /* 0x000fe80000100a00 */
[----:B------:R-:W-:Y:S04]  /*3ddc0*/  STL.64 [R1+0x198], R86 ;  /* 0x0001985601007387 */ /* 0x000fe80000100a00 */
[----:B------:R-:W-:Y:S04]  /*3ddd0*/  STL.64 [R1+0x320], R80 ;  /* 0x0003205001007387 */ /* 0x000fe80000100a00 */
[----:B------:R1:W-:Y:S01]  /*3dde0*/  STL.64 [R1+0x328], R82 ;  /* 0x0003285201007387 */ /* 0x0003e20000100a00 */
[----:B------:R-:W-:Y:S01]  /*3ddf0*/  HMMA.1688.F32.TF32 R180, R68, R18, R76 ;  /* 0x0000001244b4723c */ /* 0x000fe2000008104c */
[----:B------:R-:W-:-:S02]  /*3de00*/  IMAD.MOV.U32 R101, RZ, RZ, R40 ;  /* 0x000000ffff657224 */ /* 0x000fc400078e0028 */
[----:B------:R-:W-:Y:S01]  /*3de10*/  IMAD.MOV.U32 R98, RZ, RZ, R45 ;  /* 0x000000ffff627224 */ /* 0x000fe200078e002d */
[----:B------:R-:W-:Y:S01]  /*3de20*/  MOV R96, R49 ;  /* 0x0000003100607202 */ /* 0x000fe20000000f00 */
[----:B------:R-:W-:Y:S01]  /*3de30*/  IMAD.MOV.U32 R97, RZ, RZ, R48 ;  /* 0x000000ffff617224 */ /* 0x000fe200078e0030 */
[----:B------:R-:W-:Y:S04]  /*3de40*/  LDS R129, [R3+0x24000] ;  /* 0x0240000003817984 */ /* 0x000fe80000000800 */
[----:B------:R-:W-:Y:S01]  /*3de50*/  IMAD.MOV.U32 R127, RZ, RZ, R64 ;  /* 0x000000ffff7f7224 */ /* 0x000fe200078e0040 */
[----:B------:R-:W-:Y:S01]  /*3de60*/  MOV R125, R66 ;  /* 0x00000042007d7202 */ /* 0x000fe20000000f00 */
[----:B------:R-:W-:Y:S01]  /*3de70*/  IMAD.MOV.U32 R126, RZ, RZ, R65 ;  /* 0x000000ffff7e7224 */ /* 0x000fe200078e0041 */
[C---:B-1----:R-:W-:Y:S01]  /*3de80*/  HMMA.1688.F32.TF32 R80, R68.reuse, R50, R200 ;  /* 0x000000324450723c */ /* 0x042fe200000810c8 */
[----:B------:R-:W-:Y:S01]  /*3de90*/  IMAD.MOV.U32 R124, RZ, RZ, R67 ;  /* 0x000000ffff7c7224 */ /* 0x000fe200078e0043 */
[----:B------:R-:W-:Y:S04]  /*3dea0*/  STL [R1+0x2828], R116 ;  /* 0x0028287401007387 */ /* 0x000fe80000100800 */
[----:B------:R-:W-:Y:S02]  /*3deb0*/  LDS R77, [R2+0x24000] ;  /* 0x02400000024d7984 */ /* 0x000fe40000000800 */
[----:B------:R-:W-:Y:S02]  /*3dec0*/  HMMA.1688.F32.TF32 R64, R68, R46, R132 ;  /* 0x0000002e4440723c */ /* 0x000fe40000081084 */
[----:B------:R-:W-:Y:S04]  /*3ded0*/  STL [R1+0x2824], R118 ;  /* 0x0028247601007387 */ /* 0x000fe80000100800 */
[----:B------:R1:W-:Y:S04]  /*3dee0*/  STL [R1+0x2820], R119 ;  /* 0x0028207701007387 */ /* 0x0003e80000100800 */
[----:B------:R2:W-:Y:S04]  /*3def0*/  STL [R1+0x281c], R117 ;  /* 0x00281c7501007387 */ /* 0x0005e80000100800 */
[----:B------:R-:W-:Y:S04]  /*3df00*/  STL [R1+0x2838], R124 ;  /* 0x0028387c01007387 */ /* 0x000fe80000100800 */
[----:B------:R-:W-:Y:S04]  /*3df10*/  STL [R1+0x2834], R125 ;  /* 0x0028347d01007387 */ /* 0x000fe80000100800 */
[----:B------:R-:W-:Y:S04]  /*3df20*/  STL [R1+0x2830], R126 ;  /* 0x0028307e01007387 */ /* 0x000fe80000100800 */
[----:B------:R-:W-:Y:S01]  /*3df30*/  STL [R1+0x282c], R127 ;  /* 0x00282c7f01007387 */ /* 0x000fe20000100800 */
[----:B-1----:R-:W-:Y:S01]  /*3df40*/  IMAD.MOV.U32 R119, RZ, RZ, R64 ;  /* 0x000000ffff777224 */ /* 0x002fe200078e0040 */
[----:B--2---:R-:W-:-:S02]  /*3df50*/  MOV R117, R65 ;  /* 0x0000004100757202 */ /* 0x004fc40000000f00 */
[----:B------:R-:W-:Y:S04]  /*3df60*/  STL.64 [R1+0x2f0], R80 ;  /* 0x0002f05001007387 */ /* 0x000fe80000100a00 */
[----:B------:R-:W-:Y:S04]  /*3df70*/  STL.64 [R1+0x2f8], R82 ;  /* 0x0002f85201007387 */ /* 0x000fe80000100a00 */
[----:B------:R1:W-:Y:S01]  /*3df80*/  STL.64 [R1+0x2e8], R66 ;  /* 0x0002e84201007387 */ /* 0x0003e20000100a00 */
[----:B------:R-:W-:Y:S03]  /*3df90*/  HMMA.1688.F32.TF32 R236, R72, R30, R144 ;  /* 0x0000001e48ec723c */ /* 0x000fe60000081090 */
[----:B------:R-:W-:Y:S04]  /*3dfa0*/  LDS R79, [R2+0x24400] ;  /* 0x02440000024f7984 */ /* 0x000fe80000000800 */
[----:B------:R-:W-:Y:S01]  /*3dfb0*/  LDS R76, [R252+0x24000] ;  /* 0x02400000fc4c7984 */ /* 0x000fe20000000800 */
[C---:B-1----:R-:W-:Y:S03]  /*3dfc0*/  HMMA.1688.F32.TF32 R64, R68.reuse, R42, R192 ;  /* 0x0000002a4440723c */ /* 0x042fe600000810c0 */
[----:B------:R1:W-:Y:S04]  /*3dfd0*/  STL [R1+0x2840], R117 ;  /* 0x0028407501007387 */ /* 0x0003e80000100800 */
[----:B------:R-:W-:Y:S04]  /*3dfe0*/  LDS R78, [R252+0x24400] ;  /* 0x02440000fc4e7984 */ /* 0x000fe80000000800 */
[----:B------:R-:W-:Y:S11]  /*3dff0*/  LDS R131, [R3+0x24400] ;  /* 0x0244000003837984 */ /* 0x000ff60000000800 */
[----:B------:R-:W-:Y:S02]  /*3e000*/  @!UPT UIADD3 URZ, URZ, URZ, URZ ;  /* 0x0000003f3f3ff290 */ /* 0x000fe4000fffe03f */
[----:B------:R-:W-:Y:S01]  /*3e010*/  IMAD.MOV.U32 R126, RZ, RZ, R64 ;  /* 0x000000ffff7e7224 */ /* 0x000fe200078e0040 */
[----:B------:R-:W-:Y:S01]  /*3e020*/  MOV R116, R66 ;  /* 0x0000004200747202 */ /* 0x000fe20000000f00 */
[----:B------:R-:W-:Y:S02]  /*3e030*/  IMAD.MOV.U32 R127, RZ, RZ, R65 ;  /* 0x000000ffff7f7224 */ /* 0x000fe400078e0041 */
[----:B------:R-:W-:Y:S02]  /*3e040*/  IMAD.MOV.U32 R118, RZ, RZ, R67 ;  /* 0x000000ffff767224 */ /* 0x000fe400078e0043 */
[C---:B------:R-:W-:Y:S01]  /*3e050*/  HMMA.1688.F32.TF32 R64, R68.reuse, R38, R88 ;  /* 0x000000264440723c */ /* 0x040fe20000081058 */
[----:B------:R2:W-:Y:S11]  /*3e060*/  STL [R1+0x283c], R119 ;  /* 0x00283c7701007387 */ /* 0x0005f60000100800 */
[----:B------:R-:W-:Y:S11]  /*3e070*/  @!UPT UIADD3 URZ, URZ, URZ, URZ ;  /* 0x0000003f3f3ff290 */ /* 0x000ff6000fffe03f */
[----:B------:R-:W-:Y:S01]  /*3e080*/  @!UPT UIADD3 URZ, URZ, URZ, URZ ;  /* 0x0000003f3f3ff290 */ /* 0x000fe2000fffe03f */
[----:B-1----:R-:W-:Y:S01]  /*3e090*/  IMAD.MOV.U32 R117, RZ, RZ, R64 ;  /* 0x000000ffff757224 */ /* 0x002fe200078e0040 */
[----:B--2---:R-:W-:Y:S01]  /*3e0a0*/  MOV R119, R65 ;  /* 0x0000004100777202 */ /* 0x004fe20000000f00 */
[----:B------:R-:W-:Y:S02]  /*3e0b0*/  IMAD.MOV.U32 R124, RZ, RZ, R66 ;  /* 0x000000ffff7c7224 */ /* 0x000fe400078e0042 */
[----:B------:R-:W-:Y:S02]  /*3e0c0*/  IMAD.MOV.U32 R125, RZ, RZ, R67 ;  /* 0x000000ffff7d7224 */ /* 0x000fe400078e0043 */
[C---:B------:R-:W-:Y:S08]  /*3e0d0*/  HMMA.1688.F32.TF32 R64, R68.reuse, R30, R92 ;  /* 0x0000001e4440723c */ /* 0x040ff0000008105c */
[C---:B------:R-:W-:Y:S11]  /*3e0e0*/  HMMA.1688.F32.TF32 R80, R68.reuse, R34, R136 ;  /* 0x000000224450723c */ /* 0x040ff60000081088 */
[----:B------:R-:W-:Y:S05]  /*3e0f0*/  @!UPT UIADD3 URZ, URZ, URZ, URZ ;  /* 0x0000003f3f3ff290 */ /* 0x000fea000fffe03f */
        /* <DEDUP_REMOVED lines=8> */
[----:B------:R-:W-:Y:S01]  /*3e180*/  IMAD.MOV.U32 R143, RZ, RZ, R64 ;  /* 0x000000ffff8f7224 */ /* 0x000fe200078e0040 */
[----:B------:R-:W-:Y:S01]  /*3e190*/  MOV R141, R66 ;  /* 0x00000042008d7202 */ /* 0x000fe20000000f00 */
[----:B------:R-:W-:Y:S02]  /*3e1a0*/  IMAD.MOV.U32 R142, RZ, RZ, R65 ;  /* 0x000000ffff8e7224 */ /* 0x000fe400078e0041 */
[----:B------:R-:W-:Y:S02]  /*3e1b0*/  IMAD.MOV.U32 R140, RZ, RZ, R67 ;  /* 0x000000ffff8c7224 */ /* 0x000fe400078e0043 */
[C---:B------:R-:W-:Y:S01]  /*3e1c0*/  HMMA.1688.F32.TF32 R64, R68.reuse, R22, R204 ;  /* 0x000000164440723c */ /* 0x040fe200000810cc */
[----:B------:R2:W-:Y:S04]  /*3e1d0*/  STL [R1+0x284c], R116 ;  /* 0x00284c7401007387 */ /* 0x0005e80000100800 */
[----:B------:R3:W-:Y:S04]  /*3e1e0*/  STL [R1+0x2848], R127 ;  /* 0x0028487f01007387 */ /* 0x0007e80000100800 */
[----:B------:R4:W-:Y:S11]  /*3e1f0*/  STL [R1+0x2844], R126 ;  /* 0x0028447e01007387 */ /* 0x0009f60000100800 */
[----:B------:R-:W-:Y:S04]  /*3e200*/  @!UPT UIADD3 URZ, URZ, URZ, URZ ;  /* 0x0000003f3f3ff290 */ /* 0x000fe8000fffe03f */
[----:B-1----:R-:W-:Y:S01]  /*3e210*/  IMAD.MOV.U32 R118, RZ, RZ, R64 ;  /* 0x000000ffff767224 */ /* 0x002fe200078e0040 */
[----:B--2---:R-:W-:Y:S01]  /*3e220*/  MOV R116, R65 ;  /* 0x0000004100747202 */ /* 0x004fe20000000f00 */
[----:B---3--:R-:W-:Y:S02]  /*3e230*/  IMAD.MOV.U32 R127, RZ, RZ, R66 ;  /* 0x000000ffff7f7224 */ /* 0x008fe400078e0042 */
[----:B----4-:R-:W-:Y:S02]  /*3e240*/  IMAD.MOV.U32 R126, RZ, RZ, R67 ;  /* 0x000000ffff7e7224 */ /* 0x010fe400078e0043 */
[C---:B------:R-:W-:Y:S11]  /*3e250*/  HMMA.1688.F32.TF32 R64, R68.reuse, R14, R152 ;  /* 0x0000000e4440723c */ /* 0x040ff60000081098 */
[----:B------:R-:W-:Y:S11]  /*3e260*/  @!UPT UIADD3 URZ, URZ, URZ, URZ ;  /* 0x0000003f3f3ff290 */ /* 0x000ff6000fffe03f */
[----:B------:R-:W-:Y:S02]  /*3e270*/  @!UPT UIADD3 URZ, URZ, URZ, URZ ;  /* 0x0000003f3f3ff290 */ /* 0x000fe4000fffe03f */
[----:B------:R-:W-:Y:S01]  /*3e280*/  MOV R120, R64 ;  /* 0x0000004000787202 */ /* 0x000fe20000000f00 */
[----:B------:R-:W-:Y:S01]  /*3e290*/  IMAD.MOV.U32 R121, RZ, RZ, R65 ;  /* 0x000000ffff797224 */ /* 0x000fe200078e0041 */
[----:B------:R-:W-:Y:S01]  /*3e2a0*/  MOV R123, R67 ;  /* 0x00000043007b7202 */ /* 0x000fe20000000f00 */
[----:B------:R-:W-:Y:S02]  /*3e2b0*/  IMAD.MOV.U32 R122, RZ, RZ, R66 ;  /* 0x000000ffff7a7224 */ /* 0x000fe400078e0042 */
[C---:B------:R-:W-:Y:S01]  /*3e2c0*/  HMMA.1688.F32.TF32 R64, R68.reuse, R10, R156 ;  /* 0x0000000a4440723c */ /* 0x040fe2000008109c */
[----:B------:R-:W-:Y:S11]  /*3e2d0*/  STL.64 [R1+0x2b0], R80 ;  /* 0x0002b05001007387 */ /* 0x000ff60000100a00 */
[----:B------:R-:W-:Y:S11]  /*3e2e0*/  @!UPT UIADD3 URZ, URZ, URZ, URZ ;  /* 0x0000003f3f3ff290 */ /* 0x000ff6000fffe03f */
[----:B------:R-:W-:Y:S01]  /*3e2f0*/  @!UPT UIADD3 URZ, URZ, URZ, URZ ;  /* 0x0000003f3f3ff290 */ /* 0x000fe2000fffe03f */
[----:B------:R-:W-:Y:S01]  /*3e300*/  IMAD.MOV.U32 R155, RZ, RZ, R64 ;  /* 0x000000ffff9b7224 */ /* 0x000fe200078e0040 */
[----:B------:R-:W-:Y:S01]  /*3e310*/  MOV R153, R66 ;  /* 0x0000004200997202 */ /* 0x000fe20000000f00 */
[----:B------:R-:W-:Y:S02]  /*3e320*/  IMAD.MOV.U32 R154, RZ, RZ, R65 ;  /* 0x000000ffff9a7224 */ /* 0x000fe400078e0041 */
[----:B------:R-:W-:Y:S02]  /*3e330*/  IMAD.MOV.U32 R152, RZ, RZ, R67 ;  /* 0x000000ffff987224 */ /* 0x000fe400078e0043 */
[----:B------:R-:W-:Y:S01]  /*3e340*/  HMMA.1688.F32.TF32 R64, R68, R250, R164 ;  /* 0x000000fa4440723c */ /* 0x000fe200000810a4 */
[----:B------:R-:W-:Y:S07]  /*3e350*/  STL.64 [R1+0x2b8], R82 ;  /* 0x0002b85201007387 */ /* 0x000fee0000100a00 */
[C---:B------:R-:W-:Y:S01]  /*3e360*/  HMMA.1688.F32.TF32 R200, R72.reuse, R62, R168 ;  /* 0x0000003e48c8723c */ /* 0x040fe200000810a8 */
[----:B------:R1:W-:Y:S07]  /*3e370*/  STL [R1+0x2808], R183 ;  /* 0x002808b701007387 */ /* 0x0003ee0000100800 */
[----:B------:R-:W-:Y:S08]  /*3e380*/  HMMA.1688.F32.TF32 R204, R72, R58, R172 ;  /* 0x0000003a48cc723c */ /* 0x000ff000000810ac */
[----:B-1----:R-:W-:Y:S01]  /*3e390*/  IMAD.MOV.U32 R183, RZ, RZ, R64 ;  /* 0x000000ffffb77224 */ /* 0x002fe200078e0040 */
[----:B------:R-:W-:Y:S01]  /*3e3a0*/  MOV R134, R65 ;  /* 0x0000004100867202 */ /* 0x000fe20000000f00 */
[----:B------:R-:W-:-:S02]  /*3e3b0*/  IMAD.MOV.U32 R133, RZ, RZ, R66 ;  /* 0x000000ffff857224 */ /* 0x000fc400078e0042 */
[----:B------:R-:W-:Y:S01]  /*3e3c0*/  IMAD.MOV.U32 R132, RZ, RZ, R67 ;  /* 0x000000ffff847224 */ /* 0x000fe200078e0043 */
[C---:B------:R-:W-:Y:S08]  /*3e3d0*/  HMMA.1688.F32.TF32 R60, R72.reuse, R50, R220 ;  /* 0x00000032483c723c */ /* 0x040ff000000810dc */
[C---:B------:R-:W-:Y:S08]  /*3e3e0*/  HMMA.1688.F32.TF32 R64, R72.reuse, R54, R176 ;  /* 0x000000364840723c */ /* 0x040ff000000810b0 */
[C---:B------:R-:W-:Y:S01]  /*3e3f0*/  HMMA.1688.F32.TF32 R220, R72.reuse, R46, R184 ;  /* 0x0000002e48dc723c */ /* 0x040fe200000810b8 */
        /* <DEDUP_REMOVED lines=8> */
[----:B------:R-:W-:Y:S04]  /*3e480*/  STL.64 [R1+0x170], R64 ;  /* 0x0001704001007387 */ /* 0x000fe80000100a00 */
[----:B------:R-:W-:Y:S04]  /*3e490*/  STL.64 [R1+0x178], R66 ;  /* 0x0001784201007387 */ /* 0x000fe80000100a00 */
[----:B------:R-:W-:Y:S04]  /*3e4a0*/  STL [R1+0x27f4], R220 ;  /* 0x0027f4dc01007387 */ /* 0x000fe80000100800 */
[----:B------:R-:W-:Y:S04]  /*3e4b0*/  STL.64 [R1+0x160], R60 ;  /* 0x0001603c01007387 */ /* 0x000fe80000100a00 */
[----:B------:R1:W-:Y:S01]  /*3e4c0*/  STL.64 [R1+0x168], R62 ;  /* 0x0001683e01007387 */ /* 0x0003e20000100a00 */
[C---:B------:R-:W-:Y:S08]  /*3e4d0*/  HMMA.1688.F32.TF32 R248, R72.reuse, R250, R244 ;  /* 0x000000fa48f8723c */ /* 0x040ff000000810f4 */
[C---:B-1----:R-:W-:Y:S01]  /*3e4e0*/  HMMA.1688.F32.TF32 R60, R72.reuse, R38, R112 ;  /* 0x00000026483c723c */ /* 0x042fe20000081070 */
[----:B------:R-:W-:Y:S04]  /*3e4f0*/  STL [R1+0x27f0], R221 ;  /* 0x0027f0dd01007387 */ /* 0x000fe80000100800 */
[----:B------:R-:W-:Y:S04]  /*3e500*/  STL [R1+0x27cc], R222 ;  /* 0x0027ccde01007387 */ /* 0x000fe80000100800 */
[----:B------:R-:W-:Y:S04]  /*3e510*/  STL [R1+0x27c8], R223 ;  /* 0x0027c8df01007387 */ /* 0x000fe80000100800 */
[----:B------:R-:W-:Y:S04]  /*3e520*/  STL [R1+0x2804], R224 ;  /* 0x002804e001007387 */ /* 0x000fe80000100800 */
[----:B------:R-:W-:Y:S04]  /*3e530*/  STL [R1+0x2800], R225 ;  /* 0x002800e101007387 */ /* 0x000fe80000100800 */
[----:B------:R-:W-:Y:S04]  /*3e540*/  STL [R1+0x27fc], R226 ;  /* 0x0027fce201007387 */ /* 0x000fe80000100800 */
[----:B------:R-:W-:Y:S04]  /*3e550*/  STL [R1+0x27f8], R227 ;  /* 0x0027f8e301007387 */ /* 0x000fe80000100800 */
[----:B------:R-:W2:Y:S04]  /*3e560*/  LDL R135, [R1+0x474] ;  /* 0x0004740001877983 */ /* 0x000ea80000100800 */
[----:B------:R-:W-:Y:S04]  /*3e570*/  STL.64 [R1+0x150], R60 ;  /* 0x0001503c01007387 */ /* 0x000fe80000100a00 */
[----:B------:R1:W-:Y:S04]  /*3e580*/  STL.64 [R1+0x158], R62 ;  /* 0x0001583e01007387 */ /* 0x0003e80000100a00 */
[----:B------:R-:W-:Y:S04]  /*3e590*/  STL [R1+0x27c4], R234 ;  /* 0x0027c4ea01007387 */ /* 0x000fe80000100800 */
[----:B------:R-:W-:Y:S04]  /*3e5a0*/  STL [R1+0x27c0], R235 ;  /* 0x0027c0eb01007387 */ /* 0x000fe80000100800 */
[----:B------:R-:W-:Y:S04]  /*3e5b0*/  STL [R1+0x27bc], R239 ;  /* 0x0027bcef01007387 */ /* 0x000fe80000100800 */
[----:B------:R-:W-:Y:S04]  /*3e5c0*/  STL [R1+0x27b8], R249 ;  /* 0x0027b8f901007387 */ /* 0x000fe80000100800 */
[----:B------:R-:W-:Y:S04]  /*3e5d0*/  STL [R1+0x27b4], R250 ;  /* 0x0027b4fa01007387 */ /* 0x000fe80000100800 */
[----:B------:R-:W-:Y:S04]  /*3e5e0*/  STL [R1+0x27b0], R251 ;  /* 0x0027b0fb01007387 */ /* 0x000fe80000100800 */
[----:B------:R-:W3:Y:S01]  /*3e5f0*/  LDL.LU R2, [R1+0x2854] ;  /* 0x0028540001027983 */ /* 0x000ee20000300800 */
[C---:B-1----:R-:W-:Y:S11]  /*3e600*/  HMMA.1688.F32.TF32 R60, R72.reuse, R22, R148 ;  /* 0x00000016483c723c */ /* 0x042ff60000081094 */
[----:B------:R-:W-:Y:S11]  /*3e610*/  @!UPT UIADD3 URZ, URZ, URZ, URZ ;  /* 0x0000003f3f3ff290 */ /* 0x000ff6000fffe03f */
[----:B------:R-:W-:Y:S02]  /*3e620*/  @!UPT UIADD3 URZ, URZ, URZ, URZ ;  /* 0x0000003f3f3ff290 */ /* 0x000fe4000fffe03f */
[----:B------:R-:W-:Y:S01]  /*3e630*/  MOV R206, R60 ;  /* 0x0000003c00ce7202 */ /* 0x000fe20000000f00 */
[----:B------:R-:W-:Y:S01]  /*3e640*/  IMAD.MOV.U32 R200, RZ, RZ, R61 ;  /* 0x000000ffffc87224 */ /* 0x000fe200078e003d */
[----:B------:R-:W-:Y:S01]  /*3e650*/  MOV R202, R63 ;  /* 0x0000003f00ca7202 */ /* 0x000fe20000000f00 */
[----:B------:R-:W-:Y:S02]  /*3e660*/  IMAD.MOV.U32 R201, RZ, RZ, R62 ;  /* 0x000000ffffc97224 */ /* 0x000fe400078e003e */
[----:B------:R-:W-:Y:S01]  /*3e670*/  HMMA.1688.F32.TF32 R60, R72, R18, R196 ;  /* 0x00000012483c723c */ /* 0x000fe200000810c4 */
[----:B------:R-:W-:Y:S01]  /*3e680*/  MOV R90, R13 ;  /* 0x0000000d005a7202 */ /* 0x000fe20000000f00 */
[----:B------:R-:W-:Y:S02]  /*3e690*/  IMAD.MOV.U32 R91, RZ, RZ, R12 ;  /* 0x000000ffff5b7224 */ /* 0x000fe400078e000c */
[----:B------:R-:W-:Y:S02]  /*3e6a0*/  IMAD.MOV.U32 R88, RZ, RZ, R17 ;  /* 0x000000ffff587224 */ /* 0x000fe400078e0011 */
[----:B------:R-:W-:-:S02]  /*3e6b0*/  IMAD.MOV.U32 R89, RZ, RZ, R16 ;  /* 0x000000ffff597224 */ /* 0x000fc400078e0010 */
[----:B------:R-:W-:Y:S01]  /*3e6c0*/  HMMA.1688.F32.TF32 R192, R68, R6, R160 ;  /* 0x0000000644c0723c */ /* 0x000fe200000810a0 */
[----:B------:R-:W-:Y:S02]  /*3e6d0*/  IMAD.MOV.U32 R82, RZ, RZ, R5 ;  /* 0x000000ffff527224 */ /* 0x000fe400078e0005 */
[----:B------:R-:W-:Y:S02]  /*3e6e0*/  IMAD.MOV.U32 R83, RZ, RZ, R4 ;  /* 0x000000ffff537224 */ /* 0x000fe400078e0004 */
[----:B------:R-:W-:Y:S02]  /*3e6f0*/  IMAD.MOV.U32 R86, RZ, RZ, R53 ;  /* 0x000000ffff567224 */ /* 0x000fe400078e0035 */
        /* <DEDUP_REMOVED lines=17> */
[----:B------:R-:W-:Y:S01]  /*3e810*/  HMMA.1688.F32.TF32 R60, R72, R14, R208 ;  /* 0x0000000e483c723c */ /* 0x000fe200000810d0 */
[----:B------:R-:W-:Y:S01]  /*3e820*/  IMAD.MOV.U32 R172, RZ, RZ, R143 ;  /* 0x000000ffffac7224 */ /* 0x000fe200078e008f */
[----:B------:R-:W-:Y:S01]  /*3e830*/  MOV R173, R142 ;  /* 0x0000008e00ad7202 */ /* 0x000fe20000000f00 */
        /* <DEDUP_REMOVED lines=9> */
[----:B------:R-:W-:Y:S01]  /*3e8d0*/  LDS R196, [R252+0x24080] ;  /* 0x02408000fcc47984 */ /* 0x000fe20000000800 */
[----:B------:R-:W-:Y:S02]  /*3e8e0*/  IMAD.MOV.U32 R187, RZ, RZ, R123 ;  /* 0x000000ffffbb7224 */ /* 0x000fe400078e007b */
[----:B------:R-:W-:Y:S01]  /*3e8f0*/  IMAD.MOV.U32 R228, RZ, RZ, R183 ;  /* 0x000000ffffe47224 */ /* 0x000fe200078e00b7 */
[----:B------:R-:W-:Y:S06]  /*3e900*/  LDS R198, [R252+0x24480] ;  /* 0x02448000fcc67984 */ /* 0x000fec0000000800 */
[----:B------:R-:W-:Y:S01]  /*3e910*/  IMAD.MOV.U32 R224, RZ, RZ, R60 ;  /* 0x000000ffffe07224 */ /* 0x000fe200078e003c */
[----:B------:R-:W-:Y:S01]  /*3e920*/  MOV R225, R61 ;  /* 0x0000003d00e17202 */ /* 0x000fe20000000f00 */
[----:B------:R-:W-:-:S02]  /*3e930*/  IMAD.MOV.U32 R226, RZ, RZ, R62 ;  /* 0x000000ffffe27224 */ /* 0x000fc400078e003e */
[----:B------:R-:W-:Y:S02]  /*3e940*/  IMAD.MOV.U32 R227, RZ, RZ, R63 ;  /* 0x000000ffffe37224 */ /* 0x000fe400078e003f */
[C---:B------:R-:W-:Y:S11]  /*3e950*/  HMMA.1688.F32.TF32 R60, R72.reuse, R10, R212 ;  /* 0x0000000a483c723c */ /* 0x040ff600000810d4 */
[----:B------:R-:W-:Y:S11]  /*3e960*/  @!UPT UIADD3 URZ, URZ, URZ, URZ ;  /* 0x0000003f3f3ff290 */ /* 0x000ff6000fffe03f */
[----:B------:R-:W-:Y:S02]  /*3e970*/  @!UPT UIADD3 URZ, URZ, URZ, URZ ;  /* 0x0000003f3f3ff290 */ /* 0x000fe4000fffe03f */
[----:B------:R-:W-:Y:S01]  /*3e980*/  MOV R211, R60 ;  /* 0x0000003c00d37202 */ /* 0x000fe20000000f00 */
[----:B------:R-:W-:Y:S01]  /*3e990*/  IMAD.MOV.U32 R210, RZ, RZ, R61 ;  /* 0x000000ffffd27224 */ /* 0x000fe200078e003d */
[----:B------:R-:W-:Y:S01]  /*3e9a0*/  MOV R208, R63 ;  /* 0x0000003f00d07202 */ /* 0x000fe20000000f00 */
[----:B------:R-:W-:Y:S02]  /*3e9b0*/  IMAD.MOV.U32 R209, RZ, RZ, R62 ;  /* 0x000000ffffd17224 */ /* 0x000fe400078e003e */
[----:B------:R-:W-:Y:S11]  /*3e9c0*/  HMMA.1688.F32.TF32 R60, R72, R6, R216 ;  /* 0x00000006483c723c */ /* 0x000ff600000810d8 */
[----:B------:R-:W-:Y:S11]  /*3e9d0*/  @!UPT UIADD3 URZ, URZ, URZ, URZ ;  /* 0x0000003f3f3ff290 */ /* 0x000ff6000fffe03f */
[----:B------:R-:W-:Y:S02]  /*3e9e0*/  @!UPT UIADD3 URZ, URZ, URZ, URZ ;  /* 0x0000003f3f3ff290 */ /* 0x000fe4000fffe03f */
[----:B------:R-:W-:Y:S01]  /*3e9f0*/  IMAD.MOV.U32 R203, RZ, RZ, R60 ;  /* 0x000000ffffcb7224 */ /* 0x000fe200078e003c */
[----:B------:R-:W-:Y:S01]  /*3ea00*/  MOV R222, R62 ;  /* 0x0000003e00de7202 */ /* 0x000fe20000000f00 */
[----:B------:R-:W-:Y:S02]  /*3ea10*/  IMAD.MOV.U32 R207, RZ, RZ, R61 ;  /* 0x000000ffffcf7224 */ /* 0x000fe400078e003d */
[----:B------:R-:W-:Y:S01]  /*3ea20*/  IMAD.MOV.U32 R223, RZ, RZ, R63 ;  /* 0x000000ffffdf7224 */ /* 0x000fe200078e003f */
[----:B--2---:R-:W-:Y:S04]  /*3ea30*/  LDS R128, [R135+0x24000] ;  /* 0x0240000087807984 */ /* 0x004fe80000000800 */
[----:B------:R-:W-:Y:S04]  /*3ea40*/  LDS R130, [R135+0x24400] ;  /* 0x0244000087827984 */ /* 0x000fe80000000800 */
[----:B---3--:R-:W1:Y:S04]  /*3ea50*/  LDSM.16.M88.4 R12, [R2+0x2100] ;  /* 0x00210000020c783b */ /* 0x008e680000000200 */
[----:B------:R-:W2:Y:S04]  /*3ea60*/  LDSM.16.M88.4 R16, [R2+0x3100] ;  /* 0x003100000210783b */ /* 0x000ea80000000200 */
[----:B------:R-:W-:Y:S04]  /*3ea70*/  LDSM.16.M88.4 R20, [R2+0x4100] ;  /* 0x004100000214783b */ /* 0x000fe80000000200 */
[----:B------:R-:W-:Y:S04]  /*3ea80*/  LDSM.16.M88.4 R24, [R2+0x5100] ;  /* 0x005100000218783b */ /* 0x000fe80000000200 */
[----:B------:R-:W3:Y:S04]  /*3ea90*/  LDSM.16.M88.4 R4, [R2+0x100] ;  /* 0x000100000204783b */ /* 0x000ee80000000200 */
[----:B------:R-:W4:Y:S04]  /*3eaa0*/  LDSM.16.M88.4 R28, [R2+0x6100] ;  /* 0x00610000021c783b */ /* 0x000f280000000200 */
[----:B------:R-:W5:Y:S04]  /*3eab0*/  LDSM.16.M88.4 R32, [R2+0x7100] ;  /* 0x007100000220783b */ /* 0x000f680000000200 */
[----:B------:R-:W2:Y:S04]  /*3eac0*/  LDSM.16.M88.4 R36, [R2+0x8100] ;  /* 0x008100000224783b */ /* 0x000ea80000000200 */
[----:B------:R-:W3:Y:S04]  /*3ead0*/  LDSM.16.M88.4 R40, [R2+0x9100] ;  /* 0x009100000228783b */ /* 0x000ee80000000200 */
[----:B------:R-:W4:Y:S04]  /*3eae0*/  LDSM.16.M88.4 R44, [R2+0xa100] ;  /* 0x00a10000022c783b */ /* 0x000f280000000200 */
[----:B------:R-:W4:Y:S04]  /*3eaf0*/  LDSM.16.M88.4 R48, [R2+0xb100] ;  /* 0x00b100000230783b */ /* 0x000f280000000200 */
[----:B------:R-:W4:Y:S04]  /*3eb00*/  LDSM.16.M88.4 R52, [R2+0xc100] ;  /* 0x00c100000234783b */ /* 0x000f280000000200 */
[----:B------:R-:W4:Y:S04]  /*3eb10*/  LDSM.16.M88.4 R56, [R2+0xd100] ;  /* 0x00d100000238783b */ /* 0x000f280000000200 */
[----:B------:R-:W4:Y:S04]  /*3eb20*/  LDSM.16.M88.4 R60, [R2+0xe100] ;  /* 0x00e10000023c783b */ /* 0x000f280000000200 */
[----:B------:R-:W5:Y:S04]  /*3eb30*/  LDSM.16.M88.4 R64, [R2+0xf100] ;  /* 0x00f100000240783b */ /* 0x000f680000000200 */
[----:B-1----:R-:W-:Y:S04]  /*3eb40*/  STL [R1+0x2738], R14 ;  /* 0x0027380e01007387 */ /* 0x002fe80000100800 */
[----:B------:R-:W-:Y:S04]  /*3eb50*/  STL [R1+0x2734], R15 ;  /* 0x0027340f01007387 */ /* 0x000fe80000100800 */
[----:B--2---:R-:W-:Y:S04]  /*3eb60*/  STL [R1+0x272c], R18 ;  /* 0x00272c1201007387 */ /* 0x004fe80000100800 */
[----:B------:R-:W-:Y:S01]  /*3eb70*/  STL [R1+0x2728], R19 ;  /* 0x0027281301007387 */ /* 0x000fe20000100800 */
[----:B---3--:R-:W-:Y:S03]  /*3eb80*/  HMMA.1688.F32.TF32 R68, R76, R4, R80 ;  /* 0x000000044c44723c */ /* 0x008fe60000081050 */
[----:B------:R-:W-:Y:S04]  /*3eb90*/  STL [R1+0x2724], R22 ;  /* 0x0027241601007387 */ /* 0x000fe80000100800 */
[----:B------:R-:W-:Y:S04]  /*3eba0*/  STL [R1+0x2720], R23 ;  /* 0x0027201701007387 */ /* 0x000fe80000100800 */
[----:B------:R-:W-:Y:S04]  /*3ebb0*/  STL [R1+0x273c], R26 ;  /* 0x00273c1a01007387 */ /* 0x000fe80000100800 */
[----:B------:R-:W-:Y:S04]  /*3ebc0*/  STL [R1+0x2730], R27 ;  /* 0x0027301b01007387 */ /* 0x000fe80000100800 */
[----:B----4-:R-:W-:Y:S04]  /*3ebd0*/  STL [R1+0x2744], R30 ;  /* 0x0027441e01007387 */ /* 0x010fe80000100800 */
[----:B------:R-:W-:Y:S04]  /*3ebe0*/  STL [R1+0x2740], R31 ;  /* 0x0027401f01007387 */ /* 0x000fe80000100800 */
[----:B-----5:R-:W-:Y:S04]  /*3ebf0*/  STL [R1+0x274c], R34 ;  /* 0x00274c2201007387 */ /* 0x020fe80000100800 */
        /* <DEDUP_REMOVED lines=17> */
[----:B------:R-:W1:Y:S04]  /*3ed10*/  LDSM.16.M88.4 R8, [R2+0x1100] ;  /* 0x001100000208783b */ /* 0x000e680000000200 */
[----:B------:R2:W-:Y:S04]  /*3ed20*/  STL [R1+0x24f0], R2 ;  /* 0x0024f00201007387 */ /* 0x0005e80000100800 */
[----:B--2---:R-:W2:Y:S04]  /*3ed30*/  LDL R2, [R1+0x470] ;  /* 0x0004700001027983 */ /* 0x004ea80000100800 */
[----:B------:R1:W-:Y:S04]  /*3ed40*/  STL [R1+0xcc], R71 ;  /* 0x0000cc4701007387 */ /* 0x0003e80000100800 */
[----:B------:R-:W3:Y:S04]  /*3ed50*/  LDL.LU R80, [R1+0x3c0] ;  /* 0x0003c00001507983 */ /* 0x000ee80000300800 */
[----:B------:R-:W3:Y:S04]  /*3ed60*/  LDL.LU R81, [R1+0x3c4] ;  /* 0x0003c40001517983 */ /* 0x000ee80000300800 */
[----:B------:R-:W3:Y:S01]  /*3ed70*/  LDL.LU R82, [R1+0x3c8] ;  /* 0x0003c80001527983 */ /* 0x000ee20000300800 */
[----:B------:R-:W-:Y:S01]  /*3ed80*/  MOV R234, R68 ;  /* 0x0000004400ea7202 */ /* 0x000fe20000000f00 */
[----:B------:R-:W-:-:S02]  /*3ed90*/  IMAD.MOV.U32 R235, RZ, RZ, R69 ;  /* 0x000000ffffeb7224 */ /* 0x000fc400078e0045 */
[----:B------:R-:W-:Y:S02]  /*3eda0*/  IMAD.MOV.U32 R239, RZ, RZ, R70 ;  /* 0x000000ffffef7224 */ /* 0x000fe400078e0046 */
[C---:B-1----:R-:W-:Y:S01]  /*3edb0*/  HMMA.1688.F32.TF32 R68, R76.reuse, R8, R88 ;  /* 0x000000084c44723c */ /* 0x042fe20000081058 */
[----:B------:R-:W-:Y:S11]  /*3edc0*/  MOV R83, R0 ;  /* 0x0000000000537202 */ /* 0x000ff60000000f00 */
[----:B------:R-:W-:Y:S11]  /*3edd0*/  @!UPT UIADD3 URZ, URZ, URZ, URZ ;  /* 0x0000003f3f3ff290 */ /* 0x000ff6000fffe03f */
[----:B------:R-:W-:Y:S01]  /*3ede0*/  @!UPT UIADD3 URZ, URZ, URZ, URZ ;  /* 0x0000003f3f3ff290 */ /* 0x000fe2000fffe03f */
[----:B------:R-:W-:Y:S01]  /*3edf0*/  IMAD.MOV.U32 R249, RZ, RZ, R68 ;  /* 0x000000fffff97224 */ /* 0x000fe200078e0044 */
[----:B------:R-:W-:Y:S01]  /*3ee00*/  MOV R251, R70 ;  /* 0x0000004600fb7202 */ /* 0x000fe20000000f00 */
[----:B------:R-:W-:Y:S02]  /*3ee10*/  IMAD.MOV.U32 R250, RZ, RZ, R69 ;  /* 0x000000fffffa7224 */ /* 0x000fe400078e0045 */
[----:B------:R-:W-:Y:S02]  /*3ee20*/  IMAD.MOV.U32 R0, RZ, RZ, R71 ;  /* 0x000000ffff007224 */ /* 0x000fe400078e0047 */
[C---:B------:R-:W-:Y:S08]  /*3ee30*/  HMMA.1688.F32.TF32 R68, R76.reuse, R20, R100 ;  /* 0x000000144c44723c */ /* 0x040ff00000081064 */
[C---:B------:R-:W-:Y:S08]  /*3ee40*/  HMMA.1688.F32.TF32 R88, R76.reuse, R12, R108 ;  /* 0x0000000c4c58723c */ /* 0x040ff0000008106c */
[----:B------:R-:W-:Y:S08]  /*3ee50*/  HMMA.1688.F32.TF32 R72, R76, R16, R104 ;  /* 0x000000104c48723c */ /* 0x000ff00000081068 */
[----:B------:R-:W-:Y:S01]  /*3ee60*/  IMAD.MOV.U32 R58, RZ, RZ, R68 ;  /* 0x000000ffff3a7224 */ /* 0x000fe200078e0044 */
[----:B------:R-:W-:Y:S01]  /*3ee70*/  MOV R59, R69 ;  /* 0x00000045003b7202 */ /* 0x000fe20000000f00 */
[----:B------:R-:W-:-:S02]  /*3ee80*/  IMAD.MOV.U32 R54, RZ, RZ, R70 ;  /* 0x000000ffff367224 */ /* 0x000fc400078e0046 */
[----:B------:R-:W-:Y:S02]  /*3ee90*/  IMAD.MOV.U32 R55, RZ, RZ, R71 ;  /* 0x000000ffff377224 */ /* 0x000fe400078e0047 */
[----:B------:R-:W-:Y:S01]  /*3eea0*/  HMMA.1688.F32.TF32 R68, R76, R24, R96 ;  /* 0x000000184c44723c */ /* 0x000fe20000081060 */
[----:B------:R1:W-:Y:S04]  /*3eeb0*/  STL.64 [R1+0xa0], R88 ;  /* 0x0000a05801007387 */ /* 0x0003e80000100a00 */
[----:B------:R4:W-:Y:S04]  /*3eec0*/  STL.64 [R1+0xa8], R90 ;  /* 0x0000a85a01007387 */ /* 0x0009e80000100a00 */
[----:B------:R-:W-:Y:S04]  /*3eed0*/  STL.64 [R1+0x90], R72 ;  /* 0x0000904801007387 */ /* 0x000fe80000100a00 */
[----:B------:R-:W-:Y:S04]  /*3eee0*/  STL.64 [R1+0x98], R74 ;  /* 0x0000984a01007387 */ /* 0x000fe80000100a00 */
[----:B------:R5:W-:Y:S04]  /*3eef0*/  STL [R1+0x279c], R55 ;  /* 0x00279c3701007387 */ /* 0x000be80000100800 */
[----:B------:R1:W-:Y:S03]  /*3ef00*/  STL [R1+0x2798], R54 ;  /* 0x0027983601007387 */ /* 0x0003e60000100800 */
[----:B------:R-:W-:Y:S01]  /*3ef10*/  MOV R47, R71 ;  /* 0x00000047002f7202 */ /* 0x000fe20000000f00 */
[----:B------:R-:W-:Y:S01]  /*3ef20*/  IMAD.MOV.U32 R46, RZ, RZ, R70 ;  /* 0x000000ffff2e7224 */ /* 0x000fe200078e0046 */
[----:B------:R1:W-:Y:S01]  /*3ef30*/  STL [R1+0x2794], R59 ;  /* 0x0027943b01007387 */ /* 0x0003e20000100800 */
[----:B------:R-:W-:Y:S01]  /*3ef40*/  IMAD.MOV.U32 R51, RZ, RZ, R69 ;  /* 0x000000ffff337224 */ /* 0x000fe200078e0045 */
[----:B------:R-:W-:-:S02]  /*3ef50*/  MOV R50, R68 ;  /* 0x0000004400327202 */ /* 0x000fc40000000f00 */
[----:B------:R1:W-:Y:S04]  /*3ef60*/  STL [R1+0x2790], R58 ;  /* 0x0027903a01007387 */ /* 0x0003e80000100800 */
[----:B------:R1:W-:Y:S04]  /*3ef70*/  STL [R1+0x27ac], R47 ;  /* 0x0027ac2f01007387 */ /* 0x0003e80000100800 */
[----:B------:R1:W-:Y:S04]  /*3ef80*/  STL [R1+0x27a8], R46 ;  /* 0x0027a82e01007387 */ /* 0x0003e80000100800 */
[----:B------:R-:W-:Y:S04]  /*3ef90*/  STL [R1+0x27a4], R51 ;  /* 0x0027a43301007387 */ /* 0x000fe80000100800 */
[----:B------:R1:W-:Y:S04]  /*3efa0*/  STL [R1+0x27a0], R50 ;  /* 0x0027a03201007387 */ /* 0x0003e80000100800 */
[----:B------:R-:W5:Y:S04]  /*3efb0*/  LDL.LU R156, [R1+0x3b0] ;  /* 0x0003b000019c7983 */ /* 0x000f680000300800 */
[----:B------:R-:W5:Y:S04]  /*3efc0*/  LDL.LU R157, [R1+0x3b4] ;  /* 0x0003b400019d7983 */ /* 0x000f680000300800 */
[----:B------:R-:W5:Y:S04]  /*3efd0*/  LDL.LU R158, [R1+0x3b8] ;  /* 0x0003b800019e7983 */ /* 0x000f680000300800 */
[----:B------:R-:W5:Y:S01]  /*3efe0*/  LDL.LU R159, [R1+0x3bc] ;  /* 0x0003bc00019f7983 */ /* 0x000f620000300800 */
[----:B------:R-:W-:Y:S03]  /*3eff0*/  HMMA.1688.F32.TF32 R68, R76, R28, R84 ;  /* 0x0000001c4c44723c */ /* 0x000fe60000081054 */
[----:B------:R-:W5:Y:S04]  /*3f000*/  LDL.LU R92, [R1+0x3a0] ;  /* 0x0003a000015c7983 */ /* 0x000f680000300800 */
[----:B------:R-:W5:Y:S04]  /*3f010*/  LDL.LU R93, [R1+0x3a4] ;  /* 0x0003a400015d7983 */ /* 0x000f680000300800 */
[----:B------:R-:W5:Y:S04]  /*3f020*/  LDL.LU R94, [R1+0x3a8] ;  /* 0x0003a800015e7983 */ /* 0x000f680000300800 */
[----:B------:R-:W5:Y:S09]  /*3f030*/  LDL.LU R95, [R1+0x3ac] ;  /* 0x0003ac00015f7983 */ /* 0x000f720000300800 */
        /* <DEDUP_REMOVED lines=9> */
[----:B------:R-:W-:Y:S01]  /*3f0d0*/  LDS R132, [R135+0x24080] ;  /* 0x0240800087847984 */ /* 0x000fe20000000800 */
[----:B------:R-:W-:Y:S02]  /*3f0e0*/  IMAD.MOV.U32 R246, RZ, RZ, R201 ;  /* 0x000000fffff67224 */ /* 0x000fe400078e00c9 */
[----:B------:R-:W-:Y:S01]  /*3f0f0*/  IMAD.MOV.U32 R247, RZ, RZ, R202 ;  /* 0x000000fffff77224 */ /* 0x000fe200078e00ca */
[----:B------:R-:W-:Y:S04]  /*3f100*/  LDS R134, [R135+0x24480] ;  /* 0x0244800087867984 */ /* 0x000fe80000000800 */
[----:B------:R-:W-:Y:S04]  /*3f110*/  LDS R133, [R3+0x24080] ;  /* 0x0240800003857984 */ /* 0x000fe80000000800 */
[----:B------:R-:W-:Y:S04]  /*3f120*/  LDS R135, [R3+0x24480] ;  /* 0x0244800003877984 */ /* 0x000fe80000000800 */
[----:B--2---:R-:W-:Y:S04]  /*3f130*/  LDS R197, [R2+0x24080] ;  /* 0x0240800002c57984 */ /* 0x004fe80000000800 */
[----:B------:R-:W2:Y:S01]  /*3f140*/  LDS R199, [R2+0x24480] ;  /* 0x0244800002c77984 */ /* 0x000ea20000000800 */
[----:B---3--:R-:W-:Y:S03]  /*3f150*/  HMMA.1688.F32.TF32 R68, R76, R32, R80 ;  /* 0x000000204c44723c */ /* 0x008fe60000081050 */
[----:B------:R-:W3:Y:S04]  /*3f160*/  LDL.LU R80, [R1+0x240] ;  /* 0x0002400001507983 */ /* 0x000ee80000300800 */
[----:B------:R-:W3:Y:S04]  /*3f170*/  LDL.LU R81, [R1+0x244] ;  /* 0x0002440001517983 */ /* 0x000ee80000300800 */
[----:B------:R-:W3:Y:S04]  /*3f180*/  LDL.LU R82, [R1+0x248] ;  /* 0x0002480001527983 */ /* 0x000ee80000300800 */
[----:B------:R-:W3:Y:S04]  /*3f190*/  LDL.LU R83, [R1+0x24c] ;  /* 0x00024c0001537983 */ /* 0x000ee80000300800 */
[----:B-1----:R-:W2:Y:S04]  /*3f1a0*/  LDL.LU R88, [R1+0x390] ;  /* 0x0003900001587983 */ /* 0x002ea80000300800 */
[----:B------:R-:W2:Y:S04]  /*3f1b0*/  LDL.LU R89, [R1+0x394] ;  /* 0x0003940001597983 */ /* 0x000ea80000300800 */
[----:B----4-:R-:W2:Y:S04]  /*3f1c0*/  LDL.LU R90, [R1+0x398] ;  /* 0x00039800015a7983 */ /* 0x010ea80000300800 */
[----:B------:R-:W2:Y:S04]  /*3f1d0*/  LDL.LU R91, [R1+0x39c] ;  /* 0x00039c00015b7983 */ /* 0x000ea80000300800 */
[----:B------:R-:W4:Y:S04]  /*3f1e0*/  LDL.LU R108, [R1+0x380] ;  /* 0x00038000016c7983 */ /* 0x000f280000300800 */
[----:B------:R-:W4:Y:S04]  /*3f1f0*/  LDL.LU R109, [R1+0x384] ;  /* 0x00038400016d7983 */ /* 0x000f280000300800 */
[----:B------:R-:W4:Y:S04]  /*3f200*/  LDL.LU R110, [R1+0x388] ;  /* 0x00038800016e7983 */ /* 0x000f280000300800 */
[----:B------:R-:W4:Y:S04]  /*3f210*/  LDL.LU R111, [R1+0x38c] ;  /* 0x00038c00016f7983 */ /* 0x000f280000300800 */
        /* <DEDUP_REMOVED lines=15> */
[----:B------:R-:W3:Y:S01]  /*3f310*/  LDL.LU R87, [R1+0x25c] ;  /* 0x00025c0001577983 */ /* 0x000ee20000300800 */
[----:B------:R-:W-:Y:S01]  /*3f320*/  IMAD.MOV.U32 R34, RZ, RZ, R68 ;  /* 0x000000ffff227224 */ /* 0x000fe200078e0044 */
[----:B------:R-:W-:Y:S01]  /*3f330*/  MOV R35, R69 ;  /* 0x0000004500237202 */ /* 0x000fe20000000f00 */
[----:B------:R-:W-:-:S02]  /*3f340*/  IMAD.MOV.U32 R30, RZ, RZ, R70 ;  /* 0x000000ffff1e7224 */ /* 0x000fc400078e0046 */
[----:B------:R-:W-:Y:S02]  /*3f350*/  IMAD.MOV.U32 R31, RZ, RZ, R71 ;  /* 0x000000ffff1f7224 */ /* 0x000fe400078e0047 */
[C---:B-----5:R-:W-:Y:S11]  /*3f360*/  HMMA.1688.F32.TF32 R68, R76.reuse, R36, R156 ;  /* 0x000000244c44723c */ /* 0x060ff6000008109c */
[----:B------:R-:W-:Y:S11]  /*3f370*/  @!UPT UIADD3 URZ, URZ, URZ, URZ ;  /* 0x0000003f3f3ff290 */ /* 0x000ff6000fffe03f */
[----:B------:R-:W-:Y:S02]  /*3f380*/  @!UPT UIADD3 URZ, URZ, URZ, URZ ;  /* 0x0000003f3f3ff290 */ /* 0x000fe4000fffe03f */
[----:B------:R-:W-:Y:S01]  /*3f390*/  MOV R26, R68 ;  /* 0x00000044001a7202 */ /* 0x000fe20000000f00 */
[----:B------:R-:W-:Y:S01]  /*3f3a0*/  IMAD.MOV.U32 R14, RZ, RZ, R69 ;  /* 0x000000ffff0e7224 */ /* 0x000fe200078e0045 */
[----:B------:R-:W-:Y:S01]  /*3f3b0*/  MOV R27, R71 ;  /* 0x00000047001b7202 */ /* 0x000fe20000000f00 */
        /* <DEDUP_REMOVED lines=8> */
[C---:B--2---:R-:W-:Y:S11]  /*3f440*/  HMMA.1688.F32.TF32 R68, R76.reuse, R44, R88 ;  /* 0x0000002c4c44723c */ /* 0x044ff60000081058 */
[----:B------:R-:W-:Y:S11]  /*3f450*/  @!UPT UIADD3 URZ, URZ, URZ, URZ ;  /* 0x0000003f3f3ff290 */ /* 0x000ff6000fffe03f */
[----:B------:R-:W-:Y:S02]  /*3f460*/  @!UPT UIADD3 URZ, URZ, URZ, URZ ;  /* 0x0000003f3f3ff290 */ /* 0x000fe4000fffe03f */
[----:B------:R-:W-:Y:S01]  /*3f470*/  IMAD.MOV.U32 R55, RZ, RZ, R68 ;  /* 0x000000ffff377224 */ /* 0x000fe200078e0044 */
[----:B------:R-:W-:Y:S01]  /*3f480*/  MOV R54, R69 ;  /* 0x0000004500367202 */ /* 0x000fe20000000f00 */
[----:B------:R-:W-:Y:S02]  /*3f490*/  IMAD.MOV.U32 R59, RZ, RZ, R70 ;  /* 0x000000ffff3b7224 */ /* 0x000fe400078e0046 */
[----:B------:R-:W-:Y:S02]  /*3f4a0*/  IMAD.MOV.U32 R58, RZ, RZ, R71 ;  /* 0x000000ffff3a7224 */ /* 0x000fe400078e0047 */
[C---:B----4-:R-:W-:Y:S11]  /*3f4b0*/  HMMA.1688.F32.TF32 R68, R76.reuse, R48, R108 ;  /* 0x000000304c44723c */ /* 0x050ff6000008106c */
[----:B------:R-:W-:Y:S11]  /*3f4c0*/  @!UPT UIADD3 URZ, URZ, URZ, URZ ;  /* 0x0000003f3f3ff290 */ /* 0x000ff6000fffe03f */
[----:B------:R-:W-:Y:S02]  /*3f4d0*/  @!UPT UIADD3 URZ, URZ, URZ, URZ ;  /* 0x0000003f3f3ff290 */ /* 0x000fe4000fffe03f */
[----:B------:R-:W-:Y:S01]  /*3f4e0*/  MOV R47, R68 ;  /* 0x00000044002f7202 */ /* 0x000fe20000000f00 */
[----:B------:R-:W-:Y:S01]  /*3f4f0*/  IMAD.MOV.U32 R46, RZ, RZ, R69 ;  /* 0x000000ffff2e7224 */ /* 0x000fe200078e0045 */
[----:B------:R-:W-:Y:S01]  /*3f500*/  MOV R50, R71 ;  /* 0x0000004700327202 */ /* 0x000fe20000000f00 */
[----:B------:R-:W-:Y:S02]  /*3f510*/  IMAD.MOV.U32 R51, RZ, RZ, R70 ;  /* 0x000000ffff337224 */ /* 0x000fe400078e0046 */
[C---:B---3--:R-:W-:Y:S08]  /*3f520*/  HMMA.1688.F32.TF32 R68, R76.reuse, R52, R104 ;  /* 0x000000344c44723c */ /* 0x048ff00000081068 */
[C---:B------:R-:W-:Y:S11]  /*3f530*/  HMMA.1688.F32.TF32 R72, R76.reuse, R60, R96 ;  /* 0x0000003c4c48723c */ /* 0x040ff60000081060 */
[----:B------:R-:W-:Y:S05]  /*3f540*/  @!UPT UIADD3 URZ, URZ, URZ, URZ ;  /* 0x0000003f3f3ff290 */ /* 0x000fea000fffe03f */
[----:B------:R-:W-:Y:S01]  /*3f550*/  IMAD.MOV.U32 R18, RZ, RZ, R68 ;  /* 0x000000ffff127224 */ /* 0x000fe200078e0044 */
[----:B------:R-:W-:Y:S01]  /*3f560*/  MOV R22, R70 ;  /* 0x0000004600167202 */ /* 0x000fe20000000f00 */
[----:B------:R-:W-:Y:S02]  /*3f570*/  IMAD.MOV.U32 R19, RZ, RZ, R69 ;  /* 0x000000ffff137224 */ /* 0x000fe400078e0045 */
[----:B------:R-:W-:Y:S02]  /*3f580*/  IMAD.MOV.U32 R23, RZ, RZ, R71 ;  /* 0x000000ffff177224 */ /* 0x000fe400078e0047 */
[C---:B------:R-:W-:Y:S08]  /*3f590*/  HMMA.1688.F32.TF32 R68, R76.reuse, R56, R100 ;  /* 0x000000384c44723c */ /* 0x040ff00000081064 */
[----:B------:R-:W-:Y:S11]  /*3f5a0*/  HMMA.1688.F32.TF32 R76, R76, R64, R84 ;  /* 0x000000404c4c723c */ /* 0x000ff60000081054 */
[----:B------:R-:W-:Y:S04]  /*3f5b0*/  @!UPT UIADD3 URZ, URZ, URZ, URZ ;  /* 0x0000003f3f3ff290 */ /* 0x000fe8000fffe03f */
[----:B------:R-:W-:Y:S04]  /*3f5c0*/  STL.64 [R1+0x2678], R70 ;  /* 0x0026784601007387 */ /* 0x000fe80000100a00 */
[----:B------:R1:W-:Y:S04]  /*3f5d0*/  STL.64 [R1+0x2670], R68 ;  /* 0x0026704401007387 */ /* 0x0003e80000100a00 */
[----:B------:R-:W-:Y:S04]  /*3f5e0*/  STL.64 [R1+0x2688], R74 ;  /* 0x0026884a01007387 */ /* 0x000fe80000100a00 */
[----:B------:R2:W-:Y:S04]  /*3f5f0*/  STL.64 [R1+0x2680], R72 ;  /* 0x0026804801007387 */ /* 0x0005e80000100a00 */
[----:B------:R-:W-:Y:S04]  /*3f600*/  STL.64 [R1+0x2698], R78 ;  /* 0x0026984e01007387 */ /* 0x000fe80000100a00 */
[----:B------:R-:W-:Y:S04]  /*3f610*/  STL.64 [R1+0x2690], R76 ;  /* 0x0026904c01007387 */ /* 0x000fe80000100a00 */
[----:B------:R-:W3:Y:S04]  /*3f620*/  LDL.LU R100, [R1+0x1d0] ;  /* 0x0001d00001647983 */ /* 0x000ee80000300800 */
[----:B------:R-:W3:Y:S04]  /*3f630*/  LDL.LU R101, [R1+0x1d4] ;  /* 0x0001d40001657983 */ /* 0x000ee80000300800 */
[----:B------:R-:W3:Y:S04]  /*3f640*/  LDL.LU R102, [R1+0x1d8] ;  /* 0x0001d80001667983 */ /* 0x000ee80000300800 */
[----:B------:R-:W3:Y:S04]  /*3f650*/  LDL.LU R103, [R1+0x1dc] ;  /* 0x0001dc0001677983 */ /* 0x000ee80000300800 */
[----:B------:R-:W1:Y:S04]  /*3f660*/  LDL.LU R160, [R1+0x220] ;  /* 0x0002200001a07983 */ /* 0x000e680000300800 */
[----:B------:R-:W1:Y:S04]  /*3f670*/  LDL.LU R161, [R1+0x224] ;  /* 0x0002240001a17983 */ /* 0x000e680000300800 */
[----:B------:R-:W1:Y:S04]  /*3f680*/  LDL.LU R162, [R1+0x228] ;  /* 0x0002280001a27983 */ /* 0x000e680000300800 */
[----:B------:R-:W1:Y:S04]  /*3f690*/  LDL.LU R163, [R1+0x22c] ;  /* 0x00022c0001a37983 */ /* 0x000e680000300800 */
[----:B------:R-:W2:Y:S04]  /*3f6a0*/  LDL.LU R164, [R1+0x230] ;  /* 0x0002300001a47983 */ /* 0x000ea80000300800 */
[----:B------:R-:W2:Y:S04]  /*3f6b0*/  LDL.LU R165, [R1+0x234] ;  /* 0x0002340001a57983 */ /* 0x000ea80000300800 */
[----:B------:R-:W2:Y:S04]  /*3f6c0*/  LDL.LU R166, [R1+0x238] ;  /* 0x0002380001a67983 */ /* 0x000ea80000300800 */
[----:B------:R-:W2:Y:S04]  /*3f6d0*/  LDL.LU R167, [R1+0x23c] ;  /* 0x00023c0001a77983 */ /* 0x000ea80000300800 */
[----:B------:R-:W4:Y:S04]  /*3f6e0*/  LDL.LU R156, [R1+0xd0] ;  /* 0x0000d000019c7983 */ /* 0x000f280000300800 */
[----:B------:R-:W4:Y:S04]  /*3f6f0*/  LDL.LU R157, [R1+0xd4] ;  /* 0x0000d400019d7983 */ /* 0x000f280000300800 */
[----:B------:R-:W4:Y:S04]  /*3f700*/  LDL.LU R158, [R1+0xd8] ;  /* 0x0000d800019e7983 */ /* 0x000f280000300800 */
[----:B------:R-:W4:Y:S04]  /*3f710*/  LDL.LU R159, [R1+0xdc] ;  /* 0x0000dc00019f7983 */ /* 0x000f280000300800 */
[----:B------:R-:W5:Y:S04]  /*3f720*/  LDL.LU R84, [R1+0x210] ;  /* 0x0002100001547983 */ /* 0x000f680000300800 */
[----:B------:R-:W5:Y:S04]  /*3f730*/  LDL.LU R85, [R1+0x214] ;  /* 0x0002140001557983 */ /* 0x000f680000300800 */
[----:B------:R-:W5:Y:S04]  /*3f740*/  LDL.LU R86, [R1+0x218] ;  /* 0x0002180001567983 */ /* 0x000f680000300800 */
[----:B------:R-:W5:Y:S04]  /*3f750*/  LDL.LU R87, [R1+0x21c] ;  /* 0x00021c0001577983 */ /* 0x000f680000300800 */
        /* <DEDUP_REMOVED lines=16> */
[C---:B------:R-:W-:Y:S03]  /*3f860*/  HMMA.1688.F32.TF32 R80, R128.reuse, R4, R80 ;  /* 0x000000048050723c */ /* 0x040fe60000081050 */
[----:B------:R-:W3:Y:S04]  /*3f870*/  LDL.LU R108, [R1+0x1b0] ;  /* 0x0001b000016c7983 */ /* 0x000ee80000300800 */
[----:B------:R-:W3:Y:S04]  /*3f880*/  LDL.LU R109, [R1+0x1b4] ;  /* 0x0001b400016d7983 */ /* 0x000ee80000300800 */
[----:B------:R-:W3:Y:S04]  /*3f890*/  LDL.LU R110, [R1+0x1b8] ;  /* 0x0001b800016e7983 */ /* 0x000ee80000300800 */
[----:B------:R-:W3:Y:S08]  /*3f8a0*/  LDL.LU R111, [R1+0x1bc] ;  /* 0x0001bc00016f7983 */ /* 0x000ef00000300800 */
[----:B------:R1:W-:Y:S04]  /*3f8b0*/  STL [R1+0x266c], R80 ;  /* 0x00266c5001007387 */ /* 0x0003e80000100800 */
[----:B------:R1:W-:Y:S04]  /*3f8c0*/  STL [R1+0x2668], R81 ;  /* 0x0026685101007387 */ /* 0x0003e80000100800 */
[----:B------:R1:W-:Y:S04]  /*3f8d0*/  STL [R1+0x2664], R82 ;  /* 0x0026645201007387 */ /* 0x0003e80000100800 */
[----:B------:R-:W-:Y:S01]  /*3f8e0*/  STL [R1+0x2660], R83 ;  /* 0x0026605301007387 */ /* 0x000fe20000100800 */
[C---:B-1----:R-:W-:Y:S08]  /*3f8f0*/  HMMA.1688.F32.TF32 R68, R128.reuse, R12, R160 ;  /* 0x0000000c8044723c */ /* 0x042ff000000810a0 */
[----:B--2---:R-:W-:Y:S11]  /*3f900*/  HMMA.1688.F32.TF32 R72, R128, R8, R164 ;  /* 0x000000088048723c */ /* 0x004ff600000810a4 */
[----:B------:R-:W-:Y:S05]  /*3f910*/  @!UPT UIADD3 URZ, URZ, URZ, URZ ;  /* 0x0000003f3f3ff290 */ /* 0x000fea000fffe03f */
[----:B------:R-:W-:Y:S01]  /*3f920*/  IMAD.MOV.U32 R80, RZ, RZ, R69 ;  /* 0x000000ffff507224 */ /* 0x000fe200078e0045 */
[----:B------:R-:W-:Y:S01]  /*3f930*/  MOV R81, R70 ;  /* 0x0000004600517202 */ /* 0x000fe20000000f00 */
[----:B------:R-:W-:-:S05]  /*3f940*/  IMAD.MOV.U32 R82, RZ, RZ, R71 ;  /* 0x000000ffff527224 */ /* 0x000fca00078e0047 */
[----:B------:R-:W-:Y:S04]  /*3f950*/  STL.64 [R1+0x100], R72 ;  /* 0x0001004801007387 */ /* 0x000fe80000100a00 */
[----:B------:R-:W-:Y:S04]  /*3f960*/  STL.64 [R1+0x108], R74 ;  /* 0x0001084a01007387 */ /* 0x000fe80000100a00 */
[----:B------:R4:W-:Y:S01]  /*3f970*/  STL [R1+0xe0], R68 ;  /* 0x0000e04401007387 */ /* 0x0009e20000100800 */
[C---:B-----5:R-:W-:Y:S08]  /*3f980*/  HMMA.1688.F32.TF32 R84, R128.reuse, R20, R84 ;  /* 0x000000148054723c */ /* 0x060ff00000081054 */
[C---:B----4-:R-:W-:Y:S08]  /*3f990*/  HMMA.1688.F32.TF32 R68, R128.reuse, R16, R156 ;  /* 0x000000108044723c */ /* 0x050ff0000008109c */
[C---:B---3--:R-:W-:Y:S08]  /*3f9a0*/  HMMA.1688.F32.TF32 R88, R128.reuse, R24, R88 ;  /* 0x000000188058723c */ /* 0x048ff00000081058 */
[C---:B------:R-:W-:Y:S08]  /*3f9b0*/  HMMA.1688.F32.TF32 R100, R128.reuse, R36, R100 ;  /* 0x000000248064723c */ /* 0x040ff00000081064 */
[C---:B------:R-:W-:Y:S01]  /*3f9c0*/  HMMA.1688.F32.TF32 R92, R128.reuse, R28, R92 ;  /* 0x0000001c805c723c */ /* 0x040fe2000008105c */
[----:B------:R-:W-:Y:S01]  /*3f9d0*/  IMAD.MOV.U32 R83, RZ, RZ, R68 ;  /* 0x000000ffff537224 */ /* 0x000fe200078e0044 */
[----:B------:R-:W-:Y:S06]  /*3f9e0*/  STL [R1+0xd4], R69 ;  /* 0x0000d44501007387 */ /* 0x000fec0000100800 */
[C---:B------:R-:W-:Y:S01]  /*3f9f0*/  HMMA.1688.F32.TF32 R96, R128.reuse, R32, R96 ;  /* 0x000000208060723c */ /* 0x040fe20000081060 */
[----:B------:R-:W-:Y:S04]  /*3fa00*/  STL.64 [R1+0xd8], R70 ;  /* 0x0000d84601007387 */ /* 0x000fe80000100a00 */
[----:B------:R-:W-:Y:S03]  /*3fa10*/  STL.64 [R1+0x26a8], R82 ;  /* 0x0026a85201007387 */ /* 0x000fe60000100a00 */
[----:B------:R-:W-:Y:S01]  /*3fa20*/  HMMA.1688.F32.TF32 R104, R128, R40, R104 ;  /* 0x000000288068723c */ /* 0x000fe20000081068 */
[----:B------:R-:W-:Y:S04]  /*3fa30*/  STL.64 [R1+0x26a0], R80 ;  /* 0x0026a05001007387 */ /* 0x000fe80000100a00 */
[----:B------:R-:W-:Y:S04]  /*3fa40*/  STL.64 [R1+0x26b8], R86 ;  /* 0x0026b85601007387 */ /* 0x000fe80000100a00 */
[----:B------:R1:W-:Y:S04]  /*3fa50*/  STL.64 [R1+0x26b0], R84 ;  /* 0x0026b05401007387 */ /* 0x0003e80000100a00 */
        /* <DEDUP_REMOVED lines=10> */
[----:B------:R-:W3:Y:S04]  /*3fb00*/  LDL.LU R118, [R1+0x2850] ;  /* 0x0028500001767983 */ /* 0x000ee80000300800 */
[----:B------:R-:W4:Y:S01]  /*3fb10*/  LDL.LU R116, [R1+0x284c] ;  /* 0x00284c0001747983 */ /* 0x000f220000300800 */
[----:B------:R-:W-:-:S03]  /*3fb20*/  IMAD.MOV.U32 R160, RZ, RZ, R117 ;  /* 0x000000ffffa07224 */ /* 0x000fc600078e0075 */
[----:B------:R-:W5:Y:S01]  /*3fb30*/  LDL.LU R127, [R1+0x2848] ;  /* 0x00284800017f7983 */ /* 0x000f620000300800 */
[----:B------:R-:W-:-:S03]  /*3fb40*/  IMAD.MOV.U32 R161, RZ, RZ, R119 ;  /* 0x000000ffffa17224 */ /* 0x000fc600078e0077 */
[----:B------:R-:W2:Y:S04]  /*3fb50*/  LDL.LU R126, [R1+0x2844] ;  /* 0x00284400017e7983 */ /* 0x000ea80000300800 */
[----:B------:R-:W2:Y:S04]  /*3fb60*/  LDL.LU R117, [R1+0x2840] ;  /* 0x0028400001757983 */ /* 0x000ea80000300800 */
[----:B------:R-:W2:Y:S01]  /*3fb70*/  LDL.LU R119, [R1+0x283c] ;  /* 0x00283c0001777983 */ /* 0x000ea20000300800 */
[----:B------:R-:W-:Y:S01]  /*3fb80*/  MOV R162, R124 ;  /* 0x0000007c00a27202 */ /* 0x000fe20000000f00 */
[----:B------:R-:W-:-:S02]  /*3fb90*/  IMAD.MOV.U32 R163, RZ, RZ, R125 ;  /* 0x000000ffffa37224 */ /* 0x000fc400078e007d */
[----:B------:R-:W2:Y:S04]  /*3fba0*/  LDL.LU R124, [R1+0x2838] ;  /* 0x00283800017c7983 */ /* 0x000ea80000300800 */
[----:B------:R-:W2:Y:S01]  /*3fbb0*/  LDL.LU R125, [R1+0x2834] ;  /* 0x00283400017d7983 */ /* 0x000ea20000300800 */
[----:B---3--:R-:W-:Y:S02]  /*3fbc0*/  IMAD.MOV.U32 R159, RZ, RZ, R118 ;  /* 0x000000ffff9f7224 */ /* 0x008fe400078e0076 */
[----:B----4-:R-:W-:Y:S01]  /*3fbd0*/  IMAD.MOV.U32 R158, RZ, RZ, R116 ;  /* 0x000000ffff9e7224 */ /* 0x010fe200078e0074 */
[----:B-----5:R-:W-:Y:S01]  /*3fbe0*/  MOV R157, R127 ;  /* 0x0000007f009d7202 */ /* 0x020fe20000000f00 */
[----:B--2---:R-:W-:Y:S02]  /*3fbf0*/  IMAD.MOV.U32 R156, RZ, RZ, R126 ;  /* 0x000000ffff9c7224 */ /* 0x004fe400078e007e */
[----:B------:R-:W2:Y:S04]  /*3fc00*/  LDL.LU R126, [R1+0x2830] ;  /* 0x00283000017e7983 */ /* 0x000ea80000300800 */
[----:B------:R-:W3:Y:S01]  /*3fc10*/  LDL.LU R127, [R1+0x282c] ;  /* 0x00282c00017f7983 */ /* 0x000ee20000300800 */
[----:B------:R-:W-:Y:S01]  /*3fc20*/  IMAD.MOV.U32 R153, RZ, RZ, R117 ;  /* 0x000000ffff997224 */ /* 0x000fe200078e0075 */
[----:B------:R-:W-:-:S02]  /*3fc30*/  MOV R152, R119 ;  /* 0x0000007700987202 */ /* 0x000fc40000000f00 */
[----:B------:R-:W4:Y:S04]  /*3fc40*/  LDL.LU R116, [R1+0x2828] ;  /* 0x0028280001747983 */ /* 0x000f280000300800 */
        /* <DEDUP_REMOVED lines=10> */
[----:B------:R-:W-:Y:S01]  /*3fcf0*/  HMMA.1688.F32.TF32 R108, R128, R44, R108 ;  /* 0x0000002c806c723c */ /* 0x000fe2000008106c */
[----:B------:R-:W-:Y:S01]  /*3fd00*/  IMAD.MOV.U32 R146, RZ, RZ, R125 ;  /* 0x000000ffff927224 */ /* 0x000fe200078e007d */
[----:B--2---:R-:W-:-:S02]  /*3fd10*/  MOV R145, R126 ;  /* 0x0000007e00917202 */ /* 0x004fc40000000f00 */
[----:B----4-:R-:W-:Y:S02]  /*3fd20*/  MOV R143, R116 ;  /* 0x00000074008f7202 */ /* 0x010fe40000000f00 */
[----:B------:R-:W2:Y:S01]  /*3fd30*/  LDL.LU R116, [R1+0x340] ;  /* 0x0003400001747983 */ /* 0x000ea20000300800 */
[----:B-----5:R-:W-:Y:S01]  /*3fd40*/  IMAD.MOV.U32 R141, RZ, RZ, R118 ;  /* 0x000000ffff8d7224 */ /* 0x020fe200078e0076 */
[----:B---3--:R-:W-:Y:S01]  /*3fd50*/  MOV R140, R119 ;  /* 0x00000077008c7202 */ /* 0x008fe20000000f00 */
[----:B------:R-:W-:Y:S02]  /*3fd60*/  IMAD.MOV.U32 R142, RZ, RZ, R117 ;  /* 0x000000ffff8e7224 */ /* 0x000fe400078e0075 */
[----:B------:R-:W2:Y:S04]  /*3fd70*/  LDL.LU R117, [R1+0x344] ;  /* 0x0003440001757983 */ /* 0x000ea80000300800 */
[----:B------:R-:W2:Y:S01]  /*3fd80*/  LDL.LU R118, [R1+0x348] ;  /* 0x0003480001767983 */ /* 0x000ea20000300800 */
[----:B------:R-:W-:-:S03]  /*3fd90*/  IMAD.MOV.U32 R144, RZ, RZ, R127 ;  /* 0x000000ffff907224 */ /* 0x000fc600078e007f */
[----:B------:R-:W2:Y:S04]  /*3fda0*/  LDL.LU R119, [R1+0x34c] ;  /* 0x00034c0001777983 */ /* 0x000ea80000300800 */
        /* <DEDUP_REMOVED lines=24> */
[----:B------:R-:W-:Y:S04]  /*3ff30*/  STL.64 [R1+0x2718], R110 ;  /* 0x0027186e01007387 */ /* 0x000fe80000100a00 */
[----:B------:R-:W-:Y:S04]  /*3ff40*/  STL.64 [R1+0x2710], R108 ;  /* 0x0027106c01007387 */ /* 0x000fe80000100a00 */
[----:B------:R-:W4:Y:S01]  /*3ff50*/  LDL.LU R183, [R1+0x2808] ;  /* 0x0028080001b77983 */ /* 0x000f220000300800 */
[C---:B------:R-:W-:Y:S08]  /*3ff60*/  HMMA.1688.F32.TF32 R188, R196.reuse, R56, R188 ;  /* 0x00000038c4bc723c */ /* 0x040ff000000810bc */
[----:B------:R-:W-:Y:S11]  /*3ff70*/  HMMA.1688.F32.TF32 R192, R196, R60, R192 ;  /* 0x0000003cc4c0723c */ /* 0x000ff600000810c0 */
[----:B------:R-:W-:Y:S04]  /*3ff80*/  @!UPT UIADD3 URZ, URZ, URZ, URZ ;  /* 0x0000003f3f3ff290 */ /* 0x000fe8000fffe03f */
[----:B------:R-:W-:Y:S04]  /*3ff90*/  STL [R1+0x264c], R188 ;  /* 0x00264cbc01007387 */ /* 0x000fe80000100800 */
        /* <DEDUP_REMOVED lines=8> */
[----:B------:R-:W4:Y:S01]  /*40020*/  LDL.LU R216, [R1+0x160] ;  /* 0x0001600001d87983 */ /* 0x000f220000300800 */
[C---:B------:R-:W-:Y:S03]  /*40030*/  HMMA.1688.F32.TF32 R140, R196.reuse, R8, R140 ;  /* 0x00000008c48c723c */ /* 0x040fe6000008108c */
[----:B------:R-:W4:Y:S04]  /*40040*/  LDL.LU R217, [R1+0x164] ;  /* 0x0001640001d97983 */ /* 0x000f280000300800 */
[----:B------:R-:W4:Y:S01]  /*40050*/  LDL.LU R218, [R1+0x168] ;  /* 0x0001680001da7983 */ /* 0x000f220000300800 */
[C---:B------:R-:W-:Y:S03]  /*40060*/  HMMA.1688.F32.TF32 R144, R196.reuse, R12, R144 ;  /* 0x0000000cc490723c */ /* 0x040fe60000081090 */
[----:B------:R-:W4:Y:S05]  /*40070*/  LDL.LU R219, [R1+0x16c] ;  /* 0x00016c0001db7983 */ /* 0x000f2a0000300800 */
[----:B------:R-:W-:Y:S01]  /*40080*/  HMMA.1688.F32.TF32 R152, R196, R20, R152 ;  /* 0x00000014c498723c */ /* 0x000fe20000081098 */
[----:B-1----:R-:W-:-:S07]  /*40090*/  MOV R84, R224 ;  /* 0x000000e000547202 */ /* 0x002fce0000000f00 */
[C---:B------:R-:W-:Y:S08]  /*400a0*/  HMMA.1688.F32.TF32 R156, R196.reuse, R24, R156 ;  /* 0x00000018c49c723c */ /* 0x040ff0000008109c */
[C---:B------:R-:W-:Y:S08]  /*400b0*/  HMMA.1688.F32.TF32 R160, R196.reuse, R28, R160 ;  /* 0x0000001cc4a0723c */ /* 0x040ff000000810a0 */
[C---:B------:R-:W-:Y:S08]  /*400c0*/  HMMA.1688.F32.TF32 R168, R196.reuse, R36, R168 ;  /* 0x00000024c4a8723c */ /* 0x040ff000000810a8 */
[C---:B------:R-:W-:Y:S08]  /*400d0*/  HMMA.1688.F32.TF32 R172, R196.reuse, R40, R172 ;  /* 0x00000028c4ac723c */ /* 0x040ff000000810ac */
[C---:B------:R-:W-:Y:S08]  /*400e0*/  HMMA.1688.F32.TF32 R176, R196.reuse, R44, R176 ;  /* 0x0000002cc4b0723c */ /* 0x040ff000000810b0 */
[----:B------:R-:W-:Y:S01]  /*400f0*/  HMMA.1688.F32.TF32 R184, R196, R52, R184 ;  /* 0x00000034c4b8723c */ /* 0x000fe200000810b8 */
        /* <DEDUP_REMOVED lines=16> */
[C---:B--2---:R-:W-:Y:S08]  /*40200*/  HMMA.1688.F32.TF32 R116, R128.reuse, R52, R116 ;  /* 0x000000348074723c */ /* 0x044ff00000081074 */
[----:B---3--:R-:W-:Y:S08]  /*40210*/  HMMA.1688.F32.TF32 R124, R128, R60, R124 ;  /* 0x0000003c807c723c */ /* 0x008ff0000008107c */
[C---:B-----5:R-:W-:Y:S08]  /*40220*/  HMMA.1688.F32.TF32 R136, R196.reuse, R4, R136 ;  /* 0x00000004c488723c */ /* 0x060ff00000081088 */
[C---:B----4-:R-:W-:Y:S08]  /*40230*/  HMMA.1688.F32.TF32 R148, R196.reuse, R16, R148 ;  /* 0x00000010c494723c */ /* 0x050ff00000081094 */
[----:B------:R-:W-:Y:S08]  /*40240*/  HMMA.1688.F32.TF32 R164, R196, R32, R164 ;  /* 0x00000020c4a4723c */ /* 0x000ff000000810a4 */
[C---:B------:R-:W-:Y:S08]  /*40250*/  HMMA.1688.F32.TF32 R120, R128.reuse, R56, R120 ;  /* 0x000000388078723c */ /* 0x040ff00000081078 */
[----:B------:R-:W-:Y:S01]  /*40260*/  HMMA.1688.F32.TF32 R128, R128, R64, R212 ;  /* 0x000000408080723c */ /* 0x000fe200000810d4 */
[----:B------:R-:W2:Y:S04]  /*40270*/  LDL.LU R212, [R1+0x170] ;  /* 0x0001700001d47983 */ /* 0x000ea80000300800 */
[----:B------:R-:W2:Y:S03]  /*40280*/  LDL.LU R213, [R1+0x174] ;  /* 0x0001740001d57983 */ /* 0x000ea60000300800 */
[C---:B------:R-:W-:Y:S01]  /*40290*/  HMMA.1688.F32.TF32 R180, R196.reuse, R48, R180 ;  /* 0x00000030c4b4723c */ /* 0x040fe200000810b4 */
[----:B------:R-:W2:Y:S04]  /*402a0*/  LDL.LU R214, [R1+0x178] ;  /* 0x0001780001d67983 */ /* 0x000ea80000300800 */
[----:B------:R-:W2:Y:S03]  /*402b0*/  LDL.LU R215, [R1+0x17c] ;  /* 0x00017c0001d77983 */ /* 0x000ea60000300800 */
        /* <DEDUP_REMOVED lines=19> */
[----:B------:R-:W5:Y:S04]  /*403f0*/  LDL.LU R222, [R1+0x27cc] ;  /* 0x0027cc0001de7983 */ /* 0x000f680000300800 */
[----:B------:R-:W5:Y:S04]  /*40400*/  LDL.LU R223, [R1+0x27c8] ;  /* 0x0027c80001df7983 */ /* 0x000f680000300800 */
[----:B------:R1:W-:Y:S04]  /*40410*/  STL [R1+0x263c], R199 ;  /* 0x00263cc701007387 */ /* 0x0003e80000100800 */
[----:B------:R-:W4:Y:S04]  /*40420*/  LDL.LU R234, [R1+0x27c4] ;  /* 0x0027c40001ea7983 */ /* 0x000f280000300800 */
[----:B------:R-:W4:Y:S04]  /*40430*/  LDL.LU R235, [R1+0x27c0] ;  /* 0x0027c00001eb7983 */ /* 0x000f280000300800 */
[----:B------:R-:W4:Y:S04]  /*40440*/  LDL.LU R239, [R1+0x27bc] ;  /* 0x0027bc0001ef7983 */ /* 0x000f280000300800 */
[----:B------:R-:W4:Y:S01]  /*40450*/  LDL.LU R75, [R1+0xcc] ;  /* 0x0000cc00014b7983 */ /* 0x000f220000300800 */
[----:B------:R-:W-:-:S03]  /*40460*/  IMAD.MOV.U32 R70, RZ, RZ, R251 ;  /* 0x000000ffff467224 */ /* 0x000fc600078e00fb */
[----:B------:R-:W5:Y:S04]  /*40470*/  LDL.LU R249, [R1+0x27b8] ;  /* 0x0027b80001f97983 */ /* 0x000f680000300800 */
[----:B------:R-:W5:Y:S04]  /*40480*/  LDL.LU R250, [R1+0x27b4] ;  /* 0x0027b40001fa7983 */ /* 0x000f680000300800 */
[----:B------:R-:W5:Y:S01]  /*40490*/  LDL.LU R251, [R1+0x27b0] ;  /* 0x0027b00001fb7983 */ /* 0x000f620000300800 */
[----:B------:R-:W-:Y:S01]  /*404a0*/  IMAD.MOV.U32 R80, RZ, RZ, R211 ;  /* 0x000000ffff507224 */ /* 0x000fe200078e00d3 */
[----:B------:R-:W-:Y:S01]  /*404b0*/  MOV R82, R209 ;  /* 0x000000d100527202 */ /* 0x000fe20000000f00 */
[----:B------:R-:W-:Y:S01]  /*404c0*/  IMAD.MOV.U32 R81, RZ, RZ, R210 ;  /* 0x000000ffff517224 */ /* 0x000fe200078e00d2 */
[----:B------:R-:W-:Y:S01]  /*404d0*/  LDS R209, [R2+0x24800] ;  /* 0x0248000002d17984 */ /* 0x000fe20000000800 */
[----:B------:R-:W-:-:S03]  /*404e0*/  IMAD.MOV.U32 R83, RZ, RZ, R208 ;  /* 0x000000ffff537224 */ /* 0x000fc600078e00d0 */
[----:B------:R-:W-:Y:S04]  /*404f0*/  LDS R208, [R252+0x24800] ;  /* 0x02480000fcd07984 */ /* 0x000fe80000000800 */
[----:B------:R-:W-:Y:S04]  /*40500*/  LDS R210, [R252+0x24c00] ;  /* 0x024c0000fcd27984 */ /* 0x000fe80000000800 */
[----:B------:R-:W4:Y:S01]  /*40510*/  LDS R211, [R2+0x24c00] ;  /* 0x024c000002d37984 */ /* 0x000f220000000800 */
[C---:B------:R-:W-:Y:S08]  /*40520*/  HMMA.1688.F32.TF32 R88, R132.reuse, R48, R88 ;  /* 0x000000308458723c */ /* 0x040ff00000081058 */
[C---:B------:R-:W-:Y:S01]  /*40530*/  HMMA.1688.F32.TF32 R76, R132.reuse, R60, R76 ;  /* 0x0000003c844c723c */ /* 0x040fe2000008104c */
[----:B------:R-:W-:Y:S11]  /*40540*/  IMAD.MOV.U32 R71, RZ, RZ, R0 ;  /* 0x000000ffff477224 */ /* 0x000ff600078e0000 */
[----:B------:R-:W-:Y:S03]  /*40550*/  @!UPT UIADD3 URZ, URZ, URZ, URZ ;  /* 0x0000003f3f3ff290 */ /* 0x000fe6000fffe03f */
[----:B------:R2:W-:Y:S04]  /*40560*/  STL.64 [R1+0x130], R88 ;  /* 0x0001305801007387 */ /* 0x0005e80000100a00 */
[----:B------:R2:W-:Y:S05]  /*40570*/  STL.64 [R1+0x138], R90 ;  /* 0x0001385a01007387 */ /* 0x0005ea0000100a00 */
[----:B-1----:R-:W-:Y:S01]  /*40580*/  IMAD.MOV.U32 R199, RZ, RZ, R76 ;  /* 0x000000ffffc77224 */ /* 0x002fe200078e004c */
[----:B------:R-:W-:Y:S01]  /*40590*/  MOV R61, R77 ;  /* 0x0000004d003d7202 */ /* 0x000fe20000000f00 */
[----:B------:R-:W-:Y:S01]  /*405a0*/  IMAD.MOV.U32 R77, RZ, RZ, R54 ;  /* 0x000000ffff4d7224 */ /* 0x000fe200078e0036 */
[----:B------:R-:W-:Y:S01]  /*405b0*/  MOV R76, R55 ;  /* 0x00000037004c7202 */ /* 0x000fe20000000f00 */
[C---:B--2---:R-:W-:Y:S08]  /*405c0*/  HMMA.1688.F32.TF32 R212, R132.reuse, R12, R212 ;  /* 0x0000000c84d4723c */ /* 0x044ff000000810d4 */
[----:B---3--:R-:W-:Y:S08]  /*405d0*/  HMMA.1688.F32.TF32 R204, R132, R8, R204 ;  /* 0x0000000884cc723c */ /* 0x008ff000000810cc */
[----:B----4-:R-:W-:Y:S08]  /*405e0*/  HMMA.1688.F32.TF32 R72, R208, R6, R72 ;  /* 0x00000006d048723c */ /* 0x010ff00000081048 */
[C---:B-----5:R-:W-:Y:S01]  /*405f0*/  HMMA.1688.F32.TF32 R248, R132.reuse, R64, R248 ;  /* 0x0000004084f8723c */ /* 0x060fe200000810f8 */
[----:B------:R-:W2:Y:S11]  /*40600*/  LDL R65, [R1+0x474] ;  /* 0x0004740001417983 */ /* 0x000eb60000100800 */
[----:B------:R-:W-:Y:S04]  /*40610*/  @!UPT UIADD3 URZ, URZ, URZ, URZ ;  /* 0x0000003f3f3ff290 */ /* 0x000fe8000fffe03f */
[----:B------:R-:W-:Y:S01]  /*40620*/  MOV R12, R72 ;  /* 0x00000048000c7202 */ /* 0x000fe20000000f00 */
[----:B------:R-:W-:Y:S01]  /*40630*/  IMAD.MOV.U32 R9, RZ, RZ, R73 ;  /* 0x000000ffff097224 */ /* 0x000fe200078e0049 */
[----:B------:R-:W-:Y:S01]  /*40640*/  MOV R73, R46 ;  /* 0x0000002e00497202 */ /* 0x000fe20000000f00 */
[----:B------:R-:W-:Y:S01]  /*40650*/  IMAD.MOV.U32 R72, RZ, RZ, R47 ;  /* 0x000000ffff487224 */ /* 0x000fe200078e002f */
[----:B------:R-:W-:Y:S01]  /*40660*/  MOV R0, R75 ;  /* 0x0000004b00007202 */ /* 0x000fe20000000f00 */
[----:B------:R-:W-:Y:S01]  /*40670*/  IMAD.MOV.U32 R8, RZ, RZ, R74 ;  /* 0x000000ffff087224 */ /* 0x000fe200078e004a */
[----:B------:R-:W3:Y:S01]  /*40680*/  LDL.LU R47, [R1+0x27ac] ;  /* 0x0027ac00012f7983 */ /* 0x000ee20000300800 */
[----:B------:R-:W-:Y:S01]  /*40690*/  IMAD.MOV.U32 R74, RZ, RZ, R51 ;  /* 0x000000ffff4a7224 */ /* 0x000fe200078e0033 */
[----:B------:R-:W-:Y:S01]  /*406a0*/  HMMA.1688.F32.TF32 R200, R132, R4, R200 ;  /* 0x0000000484c8723c */ /* 0x000fe200000810c8 */
[----:B------:R-:W-:Y:S01]  /*406b0*/  IMAD.MOV.U32 R75, RZ, RZ, R50 ;  /* 0x000000ffff4b7224 */ /* 0x000fe200078e0032 */
[----:B------:R-:W4:Y:S04]  /*406c0*/  LDL.LU R46, [R1+0x27a8] ;  /* 0x0027a800012e7983 */ /* 0x000f280000300800 */
[----:B------:R-:W5:Y:S01]  /*406d0*/  LDL.LU R51, [R1+0x27a4] ;  /* 0x0027a40001337983 */ /* 0x000f620000300800 */
[----:B------:R-:W-:-:S03]  /*406e0*/  IMAD.MOV.U32 R5, RZ, RZ, R78 ;  /* 0x000000ffff057224 */ /* 0x000fc600078e004e */
[----:B------:R-:W2:Y:S01]  /*406f0*/  LDL.LU R50, [R1+0x27a0] ;  /* 0x0027a00001327983 */ /* 0x000ea20000300800 */
[----:B------:R-:W-:Y:S01]  /*40700*/  IMAD.MOV.U32 R4, RZ, RZ, R79 ;  /* 0x000000ffff047224 */ /* 0x000fe200078e004f */
[----:B------:R-:W-:Y:S01]  /*40710*/  MOV R79, R58 ;  /* 0x0000003a004f7202 */ /* 0x000fe20000000f00 */
[----:B------:R-:W-:Y:S01]  /*40720*/  IMAD.MOV.U32 R78, RZ, RZ, R59 ;  /* 0x000000ffff4e7224 */ /* 0x000fe200078e003b */
[----:B------:R-:W2:Y:S04]  /*40730*/  LDL.LU R55, [R1+0x279c] ;  /* 0x00279c0001377983 */ /* 0x000ea80000300800 */
[----:B------:R-:W2:Y:S04]  /*40740*/  LDL.LU R54, [R1+0x2798] ;  /* 0x0027980001367983 */ /* 0x000ea80000300800 */
[----:B------:R-:W2:Y:S04]  /*40750*/  LDL.LU R59, [R1+0x2794] ;  /* 0x00279400013b7983 */ /* 0x000ea80000300800 */
[----:B------:R-:W2:Y:S01]  /*40760*/  LDL.LU R58, [R1+0x2790] ;  /* 0x00279000013a7983 */ /* 0x000ea20000300800 */
[C---:B------:R-:W-:Y:S03]  /*40770*/  HMMA.1688.F32.TF32 R80, R132.reuse, R56, R80 ;  /* 0x000000388450723c */ /* 0x040fe60000081050 */
[----:B------:R-:W2:Y:S04]  /*40780*/  LDL.LU R108, [R1+0xa0] ;  /* 0x0000a000016c7983 */ /* 0x000ea80000300800 */
[----:B------:R-:W2:Y:S01]  /*40790*/  LDL.LU R109, [R1+0xa4] ;  /* 0x0000a400016d7983 */ /* 0x000ea20000300800 */
[----:B------:R-:W-:Y:S03]  /*407a0*/  HMMA.1688.F32.TF32 R84, R132, R52, R84 ;  /* 0x000000348454723c */ /* 0x000fe60000081054 */
[----:B------:R-:W2:Y:S04]  /*407b0*/  LDL.LU R110, [R1+0xa8] ;  /* 0x0000a800016e7983 */ /* 0x000ea80000300800 */
[----:B------:R-:W2:Y:S01]  /*407c0*/  LDL.LU R111, [R1+0xac] ;  /* 0x0000ac00016f7983 */ /* 0x000ea20000300800 */
[----:B------:R-:W-:Y:S03]  /*407d0*/  HMMA.1688.F32.TF32 R68, R208, R10, R68 ;  /* 0x0000000ad044723c */ /* 0x000fe60000081044 */
[----:B------:R-:W2:Y:S04]  /*407e0*/  LDL.LU R104, [R1+0x90] ;  /* 0x0000900001687983 */ /* 0x000ea80000300800 */
[----:B------:R-:W2:Y:S01]  /*407f0*/  LDL.LU R105, [R1+0x94] ;  /* 0x0000940001697983 */ /* 0x000ea20000300800 */
[----:B------:R-:W-:Y:S01]  /*40800*/  IMAD.MOV.U32 R192, RZ, RZ, R80 ;  /* 0x000000ffffc07224 */ /* 0x000fe200078e0050 */
[----:B------:R-:W-:Y:S01]  /*40810*/  MOV R194, R82 ;  /* 0x0000005200c27202 */ /* 0x000fe20000000f00 */
[----:B------:R-:W-:Y:S01]  /*40820*/  IMAD.MOV.U32 R193, RZ, RZ, R81 ;  /* 0x000000ffffc17224 */ /* 0x000fe200078e0051 */
[----:B------:R-:W2:Y:S01]  /*40830*/  LDL.LU R106, [R1+0x98] ;  /* 0x00009800016a7983 */ /* 0x000ea20000300800 */
[----:B------:R-:W-:Y:S01]  /*40840*/  IMAD.MOV.U32 R80, RZ, RZ, R66 ;  /* 0x000000ffff507224 */ /* 0x000fe200078e0042 */
[----:B------:R-:W-:Y:S01]  /*40850*/  MOV R82, R62 ;  /* 0x0000003e00527202 */ /* 0x000fe20000000f00 */
[----:B------:R-:W-:Y:S01]  /*40860*/  IMAD.MOV.U32 R81, RZ, RZ, R67 ;  /* 0x000000ffff517224 */ /* 0x000fe200078e0043 */
[----:B------:R-:W2:Y:S01]  /*40870*/  LDL.LU R107, [R1+0x9c] ;  /* 0x00009c00016b7983 */ /* 0x000ea20000300800 */
[----:B------:R-:W-:-:S03]  /*40880*/  IMAD.MOV.U32 R195, RZ, RZ, R83 ;  /* 0x000000ffffc37224 */ /* 0x000fc600078e0053 */
[----:B------:R-:W2:Y:S01]  /*40890*/  LDL.LU R66, [R1+0x278c] ;  /* 0x00278c0001427983 */ /* 0x000ea20000300800 */
[----:B------:R-:W-:-:S03]  /*408a0*/  IMAD.MOV.U32 R83, RZ, RZ, R63 ;  /* 0x000000ffff537224 */ /* 0x000fc600078e003f */
[----:B------:R-:W2:Y:S04]  /*408b0*/  LDL.LU R67, [R1+0x2788] ;  /* 0x0027880001437983 */ /* 0x000ea80000300800 */
[----:B------:R-:W2:Y:S04]  /*408c0*/  LDL.LU R62, [R1+0x2784] ;  /* 0x00278400013e7983 */ /* 0x000ea80000300800 */
[----:B------:R-:W2:Y:S01]  /*408d0*/  LDL.LU R63, [R1+0x2780] ;  /* 0x00278000013f7983 */ /* 0x000ea20000300800 */
[----:B------:R-:W-:Y:S01]  /*408e0*/  IMAD.MOV.U32 R92, RZ, RZ, R42 ;  /* 0x000000ffff5c7224 */ /* 0x000fe200078e002a */
[----:B------:R-:W-:Y:S01]  /*408f0*/  MOV R94, R38 ;  /* 0x00000026005e7202 */ /* 0x000fe20000000f00 */
[----:B------:R-:W-:-:S02]  /*40900*/  IMAD.MOV.U32 R93, RZ, RZ, R43 ;  /* 0x000000ffff5d7224 */ /* 0x000fc400078e002b */
[----:B------:R-:W-:Y:S01]  /*40910*/  IMAD.MOV.U32 R95, RZ, RZ, R39 ;  /* 0x000000ffff5f7224 */ /* 0x000fe200078e0027 */
[----:B------:R-:W-:Y:S01]  /*40920*/  MOV R89, R35 ;  /* 0x0000002300597202 */ /* 0x000fe20000000f00 */
[----:B------:R-:W-:Y:S01]  /*40930*/  IMAD.MOV.U32 R88, RZ, RZ, R34 ;  /* 0x000000ffff587224 */ /* 0x000fe200078e0022 */
[----:B------:R-:W-:Y:S01]  /*40940*/  MOV R188, R84 ;  /* 0x0000005400bc7202 */ /* 0x000fe20000000f00 */
[----:B------:R-:W-:Y:S01]  /*40950*/  IMAD.MOV.U32 R90, RZ, RZ, R30 ;  /* 0x000000ffff5a7224 */ /* 0x000fe200078e001e */
[----:B------:R-:W-:Y:S01]  /*40960*/  MOV R84, R26 ;  /* 0x0000001a00547202 */ /* 0x000fe20000000f00 */
[----:B------:R-:W-:Y:S02]  /*40970*/  IMAD.MOV.U32 R91, RZ, RZ, R31 ;  /* 0x000000ffff5b7224 */ /* 0x000fe400078e001f */
[----:B------:R-:W-:Y:S01]  /*40980*/  IMAD.MOV.U32 R189, RZ, RZ, R85 ;  /* 0x000000ffffbd7224 */ /* 0x000fe200078e0055 */
[----:B------:R-:W-:Y:S01]  /*40990*/  HMMA.1688.F32.TF32 R220, R132, R20, R220 ;  /* 0x0000001484dc723c */ /* 0x000fe200000810dc */
[----:B------:R-:W-:Y:S01]  /*409a0*/  IMAD.MOV.U32 R190, RZ, RZ, R86 ;  /* 0x000000ffffbe7224 */ /* 0x000fe200078e0056 */
[----:B------:R-:W-:Y:S01]  /*409b0*/  MOV R191, R87 ;  /* 0x0000005700bf7202 */ /* 0x000fe20000000f00 */
[----:B------:R-:W-:Y:S01]  /*409c0*/  IMAD.MOV.U32 R85, RZ, RZ, R14 ;  /* 0x000000ffff557224 */ /* 0x000fe200078e000e */
[----:B------:R-:W-:Y:S01]  /*409d0*/  MOV R87, R27 ;  /* 0x0000001b00577202 */ /* 0x000fe20000000f00 */
[----:B------:R-:W-:-:S02]  /*409e0*/  IMAD.MOV.U32 R86, RZ, RZ, R15 ;  /* 0x000000ffff567224 */ /* 0x000fc400078e000f */
[----:B------:R-:W-:Y:S01]  /*409f0*/  IMAD.MOV.U32 R20, RZ, RZ, R68 ;  /* 0x000000ffff147224 */ /* 0x000fe200078e0044 */
[----:B------:R-:W-:Y:S01]  /*40a00*/  HMMA.1688.F32.TF32 R216, R132, R16, R216 ;  /* 0x0000001084d8723c */ /* 0x000fe200000810d8 */
[----:B------:R-:W-:Y:S02]  /*40a10*/  IMAD.MOV.U32 R68, RZ, RZ, R18 ;  /* 0x000000ffff447224 */ /* 0x000fe400078e0012 */
[----:B------:R-:W-:-:S04]  /*40a20*/  IMAD.MOV.U32 R13, RZ, RZ, R71 ;  /* 0x000000ffff0d7224 */ /* 0x000fc800078e0047 */
[----:B------:R-:W-:Y:S01]  /*40a30*/  IMAD.MOV.U32 R17, RZ, RZ, R69 ;  /* 0x000000ffff117224 */ /* 0x000fe200078e0045 */
[----:B------:R-:W-:Y:S01]  /*40a40*/  MOV R16, R70 ;  /* 0x0000004600107202 */ /* 0x000fe20000000f00 */
[----:B------:R-:W-:Y:S01]  /*40a50*/  IMAD.MOV.U32 R69, RZ, RZ, R19 ;  /* 0x000000ffff457224 */ /* 0x000fe200078e0013 */
[----:B------:R-:W-:Y:S01]  /*40a60*/  MOV R70, R22 ;  /* 0x0000001600467202 */ /* 0x000fe20000000f00 */
[----:B------:R-:W-:Y:S01]  /*40a70*/  IMAD.MOV.U32 R71, RZ, RZ, R23 ;  /* 0x000000ffff477224 */ /* 0x000fe200078e0017 */
[----:B---3--:R-:W-:Y:S01]  /*40a80*/  MOV R99, R47 ;  /* 0x0000002f00637202 */ /* 0x008fe20000000f00 */
[----:B----4-:R-:W-:Y:S02]  /*40a90*/  IMAD.MOV.U32 R98, RZ, RZ, R46 ;  /* 0x000000ffff627224 */ /* 0x010fe400078e002e */
[----:B-----5:R-:W-:Y:S01]  /*40aa0*/  IMAD.MOV.U32 R97, RZ, RZ, R51 ;  /* 0x000000ffff617224 */ /* 0x020fe200078e0033 */
[----:B--2---:R-:W-:Y:S01]  /*40ab0*/  MOV R96, R50 ;  /* 0x0000003200607202 */ /* 0x004fe20000000f00 */
[----:B------:R-:W-:-:S02]  /*40ac0*/  IMAD.MOV.U32 R103, RZ, RZ, R55 ;  /* 0x000000ffff677224 */ /* 0x000fc400078e0037 */
[----:B------:R-:W-:Y:S01]  /*40ad0*/  IMAD.MOV.U32 R102, RZ, RZ, R54 ;  /* 0x000000ffff667224 */ /* 0x000fe200078e0036 */
[----:B------:R-:W-:Y:S01]  /*40ae0*/  MOV R101, R59 ;  /* 0x0000003b00657202 */ /* 0x000fe20000000f00 */
[----:B------:R-:W-:Y:S02]  /*40af0*/  IMAD.MOV.U32 R100, RZ, RZ, R58 ;  /* 0x000000ffff647224 */ /* 0x000fe400078e003a */
        /* <DEDUP_REMOVED lines=49> */
[----:B------:R-:W2:Y:S04]  /*40e10*/  LDL.LU.64 R110, [R1+0x2718] ;  /* 0x00271800016e7983 */ /* 0x000ea80000300a00 */
[----:B------:R-:W2:Y:S01]  /*40e20*/  LDL.LU.64 R108, [R1+0x2710] ;  /* 0x00271000016c7983 */ /* 0x000ea20000300a00 */
[----:B------:R-:W-:-:S05]  /*40e30*/  IMAD.MOV.U32 R48, RZ, RZ, R98 ;  /* 0x000000ffff307224 */ /* 0x000fca00078e0062 */
[----:B------:R-:W-:Y:S01]  /*40e40*/  IMAD.MOV.U32 R32, RZ, RZ, R106 ;  /* 0x000000ffff207224 */ /* 0x000fe200078e006a */
[----:B------:R-:W-:Y:S01]  /*40e50*/  MOV R29, R107 ;  /* 0x0000006b001d7202 */ /* 0x000fe20000000f00 */
[----:B------:R-:W-:Y:S01]  /*40e60*/  IMAD.MOV.U32 R33, RZ, RZ, R105 ;  /* 0x000000ffff217224 */ /* 0x000fe200078e0069 */
[----:B------:R-:W-:Y:S01]  /*40e70*/  MOV R36, R104 ;  /* 0x0000006800247202 */ /* 0x000fe20000000f00 */
[----:B------:R-:W3:Y:S01]  /*40e80*/  LDL.LU.64 R106, [R1+0x2708] ;  /* 0x00270800016a7983 */ /* 0x000ee20000300a00 */
[----:B------:R-:W-:-:S03]  /*40e90*/  IMAD.MOV.U32 R45, RZ, RZ, R99 ;  /* 0x000000ffff2d7224 */ /* 0x000fc600078e0063 */
[----:B------:R-:W3:Y:S01]  /*40ea0*/  LDL.LU.64 R104, [R1+0x2700] ;  /* 0x0027000001687983 */ /* 0x000ee20000300a00 */
[----:B------:R-:W-:Y:S01]  /*40eb0*/  MOV R40, R102 ;  /* 0x0000006600287202 */ /* 0x000fe20000000f00 */
[----:B------:R-:W-:Y:S02]  /*40ec0*/  IMAD.MOV.U32 R37, RZ, RZ, R103 ;  /* 0x000000ffff257224 */ /* 0x000fe400078e0067 */
[----:B------:R-:W-:Y:S01]  /*40ed0*/  IMAD.MOV.U32 R44, RZ, RZ, R100 ;  /* 0x000000ffff2c7224 */ /* 0x000fe200078e0064 */
[----:B------:R-:W4:Y:S01]  /*40ee0*/  LDL.LU.64 R102, [R1+0x26f8] ;  /* 0x0026f80001667983 */ /* 0x000f220000300a00 */
[----:B------:R-:W-:Y:S01]  /*40ef0*/  IMAD.MOV.U32 R41, RZ, RZ, R101 ;  /* 0x000000ffff297224 */ /* 0x000fe200078e0065 */
[----:B------:R-:W-:Y:S01]  /*40f00*/  MOV R49, R97 ;  /* 0x0000006100317202 */ /* 0x000fe20000000f00 */
[----:B------:R-:W-:Y:S01]  /*40f10*/  IMAD.MOV.U32 R52, RZ, RZ, R96 ;  /* 0x000000ffff347224 */ /* 0x000fe200078e0060 */
[----:B------:R-:W4:Y:S01]  /*40f20*/  LDL.LU.64 R100, [R1+0x26f0] ;  /* 0x0026f00001647983 */ /* 0x000f220000300a00 */
[----:B------:R-:W-:Y:S01]  /*40f30*/  IMAD.MOV.U32 R56, RZ, RZ, R94 ;  /* 0x000000ffff387224 */ /* 0x000fe200078e005e */
[----:B------:R-:W-:-:S02]  /*40f40*/  MOV R53, R95 ;  /* 0x0000005f00357202 */ /* 0x000fc40000000f00 */
[----:B------:R-:W5:Y:S01]  /*40f50*/  LDL.LU.64 R98, [R1+0x26e8] ;  /* 0x0026e80001627983 */ /* 0x000f620000300a00 */
[----:B------:R-:W-:Y:S01]  /*40f60*/  MOV R60, R92 ;  /* 0x0000005c003c7202 */ /* 0x000fe20000000f00 */
[----:B------:R-:W-:Y:S02]  /*40f70*/  IMAD.MOV.U32 R57, RZ, RZ, R93 ;  /* 0x000000ffff397224 */ /* 0x000fe400078e005d */
[----:B------:R-:W5:Y:S04]  /*40f80*/  LDL.LU.64 R96, [R1+0x26e0] ;  /* 0x0026e00001607983 */ /* 0x000f680000300a00 */
[----:B------:R-:W2:Y:S04]  /*40f90*/  LDL.LU.64 R94, [R1+0x26d8] ;  /* 0x0026d800015e7983 */ /* 0x000ea80000300a00 */
        /* <DEDUP_REMOVED lines=25> */
[C---:B--2---:R-:W-:Y:S08]  /*41130*/  HMMA.1688.F32.TF32 R72, R208.reuse, R62, R72 ;  /* 0x0000003ed048723c */ /* 0x044ff00000081048 */
[C---:B---3--:R-:W-:Y:S11]  /*41140*/  HMMA.1688.F32.TF32 R68, R208.reuse, R58, R68 ;  /* 0x0000003ad044723c */ /* 0x048ff60000081044 */
[----:B------:R-:W-:Y:S11]  /*41150*/  @!UPT UIADD3 URZ, URZ, URZ, URZ ;  /* 0x0000003f3f3ff290 */ /* 0x000ff6000fffe03f */
[----:B------:R-:W-:Y:S01]  /*41160*/  @!UPT UIADD3 URZ, URZ, URZ, URZ ;  /* 0x0000003f3f3ff290 */ /* 0x000fe2000fffe03f */
[----:B------:R-:W-:Y:S04]  /*41170*/  STL.64 [R1+0x390], R68 ;  /* 0x0003904401007387 */ /* 0x000fe80000100a00 */
[----:B------:R1:W-:Y:S02]  /*41180*/  STL.64 [R1+0x398], R70 ;  /* 0x0003984601007387 */ /* 0x0003e40000100a00 */
[----:B-1----:R-:W-:Y:S02]  /*41190*/  HMMA.1688.F32.TF32 R68, R208, R66, R76 ;  /* 0x00000042d044723c */ /* 0x002fe4000008104c */
[----:B------:R-:W2:Y:S04]  /*411a0*/  LDL.LU R208, [R1+0xe0] ;  /* 0x0000e00001d07983 */ /* 0x000ea80000300800 */
[----:B------:R-:W-:Y:S01]  /*411b0*/  STL.64 [R1+0x380], R72 ;  /* 0x0003804801007387 */ /* 0x000fe20000100a00 */
[----:B------:R-:W-:-:S03]  /*411c0*/  IMAD.MOV.U32 R209, RZ, RZ, R80 ;  /* 0x000000ffffd17224 */ /* 0x000fc600078e0050 */
[----:B------:R-:W-:Y:S01]  /*411d0*/  STL.64 [R1+0x388], R74 ;  /* 0x0003884a01007387 */ /* 0x000fe20000100a00 */
[----:B------:R-:W-:Y:S01]  /*411e0*/  IMAD.MOV.U32 R210, RZ, RZ, R81 ;  /* 0x000000ffffd27224 */ /* 0x000fe200078e0051 */
[----:B------:R-:W-:Y:S01]  /*411f0*/  MOV R211, R82 ;  /* 0x0000005200d37202 */ /* 0x000fe20000000f00 */
[----:B------:R-:W-:Y:S01]  /*41200*/  IMAD.MOV.U32 R76, RZ, RZ, R83 ;  /* 0x000000ffff4c7224 */ /* 0x000fe200078e0053 */
[----:B------:R-:W-:Y:S04]  /*41210*/  LDS R72, [R252+0x24880] ;  /* 0x02488000fc487984 */ /* 0x000fe80000000800 */
[----:B------:R-:W-:Y:S04]  /*41220*/  LDS R74, [R252+0x24c80] ;  /* 0x024c8000fc4a7984 */ /* 0x000fe80000000800 */
[----:B------:R-:W-:Y:S04]  /*41230*/  LDS R73, [R2+0x24880] ;  /* 0x0248800002497984 */ /* 0x000fe80000000800 */
[----:B------:R-:W-:Y:S04]  /*41240*/  STL.64 [R1+0x250], R68 ;  /* 0x0002504401007387 */ /* 0x000fe80000100a00 */
[----:B------:R1:W-:Y:S04]  /*41250*/  STL.64 [R1+0x258], R70 ;  /* 0x0002584601007387 */ /* 0x0003e80000100a00 */
[----:B------:R-:W1:Y:S04]  /*41260*/  LDL.LU R80, [R1+0x266c] ;  /* 0x00266c0001507983 */ /* 0x000e680000300800 */
[----:B------:R-:W1:Y:S04]  /*41270*/  LDL.LU R81, [R1+0x2668] ;  /* 0x0026680001517983 */ /* 0x000e680000300800 */
[----:B------:R-:W1:Y:S04]  /*41280*/  LDL.LU R82, [R1+0x2664] ;  /* 0x0026640001527983 */ /* 0x000e680000300800 */
[----:B------:R-:W1:Y:S04]  /*41290*/  LDL.LU R83, [R1+0x2660] ;  /* 0x0026600001537983 */ /* 0x000e680000300800 */
[----:B------:R-:W3:Y:S04]  /*412a0*/  LDL.LU R77, [R1+0xd4] ;  /* 0x0000d400014d7983 */ /* 0x000ee80000300800 */
[----:B------:R-:W3:Y:S04]  /*412b0*/  LDL.LU R78, [R1+0xd8] ;  /* 0x0000d800014e7983 */ /* 0x000ee80000300800 */
[----:B------:R-:W3:Y:S04]  /*412c0*/  LDL.LU R79, [R1+0xdc] ;  /* 0x0000dc00014f7983 */ /* 0x000ee80000300800 */
[----:B------:R-:W1:Y:S02]  /*412d0*/  LDS R75, [R2+0x24c80] ;  /* 0x024c8000024b7984 */ /* 0x000e640000000800 */
[C---:B-1----:R-:W-:Y:S02]  /*412e0*/  HMMA.1688.F32.TF32 R68, R132.reuse, R6, R80 ;  /* 0x000000068444723c */ /* 0x042fe40000081050 */
[----:B------:R-:W2:Y:S11]  /*412f0*/  LDL.LU R80, [R1+0x100] ;  /* 0x0001000001507983 */ /* 0x000eb60000300800 */
[----:B------:R-:W-:Y:S10]  /*41300*/  @!UPT UIADD3 URZ, URZ, URZ, URZ ;  /* 0x0000003f3f3ff290 */ /* 0x000ff4000fffe03f */
[----:B------:R-:W-:Y:S04]  /*41310*/  STL.64 [R1+0x240], R68 ;  /* 0x0002404401007387 */ /* 0x000fe80000100a00 */
[----:B------:R-:W-:Y:S04]  /*41320*/  STL.64 [R1+0x248], R70 ;  /* 0x0002484601007387 */ /* 0x000fe80000100a00 */
[----:B------:R-:W2:Y:S04]  /*41330*/  LDL.LU R81, [R1+0x104] ;  /* 0x0001040001517983 */ /* 0x000ea80000300800 */
[----:B------:R-:W2:Y:S04]  /*41340*/  LDL.LU R82, [R1+0x108] ;  /* 0x0001080001527983 */ /* 0x000ea80000300800 */
[----:B------:R-:W2:Y:S04]  /*41350*/  LDL.LU R83, [R1+0x10c] ;  /* 0x00010c0001537983 */ /* 0x000ea80000300800 */
[----:B------:R-:W-:Y:S04]  /*41360*/  LDS R68, [R65+0x24880] ;  /* 0x0248800041447984 */ /* 0x000fe80000000800 */
[----:B------:R-:W-:Y:S04]  /*41370*/  LDS R70, [R65+0x24c80] ;  /* 0x024c800041467984 */ /* 0x000fe80000000800 */
[----:B------:R-:W-:Y:S04]  /*41380*/  LDS R69, [R3+0x24880] ;  /* 0x0248800003457984 */ /* 0x000fe80000000800 */
[----:B------:R-:W1:Y:S01]  /*41390*/  LDS R71, [R3+0x24c80] ;  /* 0x024c800003477984 */ /* 0x000e620000000800 */
[C---:B--2---:R-:W-:Y:S11]  /*413a0*/  HMMA.1688.F32.TF32 R80, R132.reuse, R10, R80 ;  /* 0x0000000a8450723c */ /* 0x044ff60000081050 */
[----:B------:R-:W-:Y:S11]  /*413b0*/  @!UPT UIADD3 URZ, URZ, URZ, URZ ;  /* 0x0000003f3f3ff290 */ /* 0x000ff6000fffe03f */
[----:B------:R-:W-:Y:S01]  /*413c0*/  @!UPT UIADD3 URZ, URZ, URZ, URZ ;  /* 0x0000003f3f3ff290 */ /* 0x000fe2000fffe03f */
[----:B------:R-:W-:Y:S04]  /*413d0*/  STL.64 [R1+0x230], R80 ;  /* 0x0002305001007387 */ /* 0x000fe80000100a00 */
[----:B------:R2:W-:Y:S02]  /*413e0*/  STL.64 [R1+0x238], R82 ;  /* 0x0002385201007387 */ /* 0x0005e40000100a00 */
[C---:B--2---:R-:W-:Y:S08]  /*413f0*/  HMMA.1688.F32.TF32 R80, R132.reuse, R14, R208 ;  /* 0x0000000e8450723c */ /* 0x044ff000000810d0 */
[C---:B---3--:R-:W-:Y:S08]  /*41400*/  HMMA.1688.F32.TF32 R208, R132.reuse, R18, R76 ;  /* 0x0000001284d0723c */ /* 0x048ff0000008104c */
[C---:B------:R-:W-:Y:S07]  /*41410*/  HMMA.1688.F32.TF32 R76, R132.reuse, R26, R88 ;  /* 0x0000001a844c723c */ /* 0x040fee0000081058 */
[----:B------:R-:W-:Y:S04]  /*41420*/  STL.64 [R1+0x80], R80 ;  /* 0x0000805001007387 */ /* 0x000fe80000100a00 */
[----:B------:R2:W-:Y:S02]  /*41430*/  STL.64 [R1+0x88], R82 ;  /* 0x0000885201007387 */ /* 0x0005e40000100a00 */
[C---:B--2---:R-:W-:Y:S02]  /*41440*/  HMMA.1688.F32.TF32 R80, R132.reuse, R22, R84 ;  /* 0x000000168450723c */ /* 0x044fe40000081054 */
[----:B------:R-:W-:Y:S04]  /*41450*/  STL.64 [R1+0x220], R208 ;  /* 0x000220d001007387 */ /* 0x000fe80000100a00 */
[----:B------:R-:W-:Y:S02]  /*41460*/  STL.64 [R1+0x228], R210 ;  /* 0x000228d201007387 */ /* 0x000fe40000100a00 */
[C---:B------:R-:W-:Y:S11]  /*41470*/  HMMA.1688.F32.TF32 R84, R132.reuse, R30, R92 ;  /* 0x0000001e8454723c */ /* 0x040ff6000008105c */
[----:B------:R-:W-:Y:S04]  /*41480*/  @!UPT UIADD3 URZ, URZ, URZ, URZ ;  /* 0x0000003f3f3ff290 */ /* 0x000fe8000fffe03f */
[----:B------:R-:W-:Y:S04]  /*41490*/  STL.64 [R1+0x210], R80 ;  /* 0x0002105001007387 */ /* 0x000fe80000100a00 */
[----:B------:R5:W-:Y:S04]  /*414a0*/  STL.64 [R1+0x218], R82 ;  /* 0x0002185201007387 */ /* 0x000be80000100a00 */
[----:B------:R-:W-:Y:S04]  /*414b0*/  STL.64 [R1+0x200], R76 ;  /* 0x0002004c01007387 */ /* 0x000fe80000100a00 */
[----:B------:R4:W-:Y:S01]  /*414c0*/  STL.64 [R1+0x208], R78 ;  /* 0x0002084e01007387 */ /* 0x0009e20000100a00 */
[C---:B-----5:R-:W-:Y:S08]  /*414d0*/  HMMA.1688.F32.TF32 R80, R132.reuse, R34, R96 ;  /* 0x000000228450723c */ /* 0x060ff00000081060 */
[C---:B----4-:R-:W-:Y:S01]  /*414e0*/  HMMA.1688.F32.TF32 R76, R132.reuse, R38, R100 ;  /* 0x00000026844c723c */ /* 0x050fe20000081064 */
[----:B------:R-:W-:Y:S04]  /*414f0*/  STL.64 [R1+0x1f0], R84 ;  /* 0x0001f05401007387 */ /* 0x000fe80000100a00 */
[----:B------:R2:W-:Y:S10]  /*41500*/  STL.64 [R1+0x1f8], R86 ;  /* 0x0001f85601007387 */ /* 0x0005f40000100a00 */
[----:B------:R-:W-:Y:S01]  /*41510*/  STL.64 [R1+0x1e0], R80 ;  /* 0x0001e05001007387 */ /* 0x000fe20000100a00 */
[C---:B--2---:R-:W-:Y:S03]  /*41520*/  HMMA.1688.F32.TF32 R84, R132.reuse, R42, R104 ;  /* 0x0000002a8454723c */ /* 0x044fe60000081068 */
[----:B------:R2:W-:Y:S04]  /*41530*/  STL.64 [R1+0x1e8], R82 ;  /* 0x0001e85201007387 */ /* 0x0005e80000100a00 */
[----:B------:R-:W-:Y:S04]  /*41540*/  STL.64 [R1+0x1d0], R76 ;  /* 0x0001d04c01007387 */ /* 0x000fe80000100a00 */
[----:B------:R3:W-:Y:S01]  /*41550*/  STL.64 [R1+0x1d8], R78 ;  /* 0x0001d84e01007387 */ /* 0x0007e20000100a00 */
[C---:B--2---:R-:W-:Y:S08]  /*41560*/  HMMA.1688.F32.TF32 R80, R132.reuse, R46, R108 ;  /* 0x0000002e8450723c */ /* 0x044ff0000008106c */
[C---:B---3--:R-:W-:Y:S03]  /*41570*/  HMMA.1688.F32.TF32 R76, R132.reuse, R50, R112 ;  /* 0x00000032844c723c */ /* 0x048fe60000081070 */
[----:B------:R-:W-:Y:S04]  /*41580*/  STL.64 [R1+0x1c0], R84 ;  /* 0x0001c05401007387 */ /* 0x000fe80000100a00 */
[----:B------:R-:W-:Y:S01]  /*41590*/  STL.64 [R1+0x1c8], R86 ;  /* 0x0001c85601007387 */ /* 0x000fe20000100a00 */
[----:B------:R-:W-:Y:S01]  /*415a0*/  HMMA.1688.F32.TF32 R208, R132, R66, R128 ;  /* 0x0000004284d0723c */ /* 0x000fe20000081080 */
[----:B------:R-:W-:-:S02]  /*415b0*/  IMAD.MOV.U32 R100, RZ, RZ, R12 ;  /* 0x000000ffff647224 */ /* 0x000fc400078e000c */
[----:B------:R-:W-:Y:S04]  /*415c0*/  LDS R112, [R252+0x25000] ;  /* 0x02500000fc707984 */ /* 0x000fe80000000800 */
[----:B------:R-:W-:Y:S04]  /*415d0*/  LDS R114, [R252+0x25400] ;  /* 0x02540000fc727984 */ /* 0x000fe80000000800 */
[----:B------:R-:W-:Y:S04]  /*415e0*/  STL.64 [R1+0x1b0], R80 ;  /* 0x0001b05001007387 */ /* 0x000fe80000100a00 */
[----:B------:R-:W-:Y:S04]  /*415f0*/  STL.64 [R1+0x1b8], R82 ;  /* 0x0001b85201007387 */ /* 0x000fe80000100a00 */
[----:B------:R-:W-:Y:S04]  /*41600*/  STL.64 [R1+0x1a0], R76 ;  /* 0x0001a04c01007387 */ /* 0x000fe80000100a00 */
[----:B------:R2:W-:Y:S04]  /*41610*/  STL.64 [R1+0x1a8], R78 ;  /* 0x0001a84e01007387 */ /* 0x0005e80000100a00 */
[----:B------:R-:W-:Y:S04]  /*41620*/  LDS R113, [R2+0x25000] ;  /* 0x0250000002717984 */ /* 0x000fe80000000800 */
[----:B------:R-:W-:Y:S01]  /*41630*/  LDS R115, [R2+0x25400] ;  /* 0x0254000002737984 */ /* 0x000fe20000000800 */
[C---:B--2---:R-:W-:Y:S08]  /*41640*/  HMMA.1688.F32.TF32 R76, R132.reuse, R62, R124 ;  /* 0x0000003e844c723c */ /* 0x044ff0000008107c */
[C---:B------:R-:W-:Y:S08]  /*41650*/  HMMA.1688.F32.TF32 R84, R132.reuse, R54, R116 ;  /* 0x000000368454723c */ /* 0x040ff00000081074 */
[----:B------:R-:W-:Y:S08]  /*41660*/  HMMA.1688.F32.TF32 R80, R132, R58, R120 ;  /* 0x0000003a8450723c */ /* 0x000ff00000081078 */
[----:B------:R-:W-:Y:S01]  /*41670*/  IMAD.MOV.U32 R123, RZ, RZ, R76 ;  /* 0x000000ffff7b7224 */ /* 0x000fe200078e004c */
[----:B------:R-:W-:Y:S01]  /*41680*/  MOV R122, R77 ;  /* 0x0000004d007a7202 */ /* 0x000fe20000000f00 */
[----:B------:R-:W-:-:S02]  /*41690*/  IMAD.MOV.U32 R121, RZ, RZ, R78 ;  /* 0x000000ffff797224 */ /* 0x000fc400078e004e */
[----:B------:R-:W-:Y:S02]  /*416a0*/  IMAD.MOV.U32 R120, RZ, RZ, R79 ;  /* 0x000000ffff787224 */ /* 0x000fe400078e004f */
[----:B------:R-:W-:Y:S01]  /*416b0*/  HMMA.1688.F32.TF32 R76, R72, R10, R140 ;  /* 0x0000000a484c723c */ /* 0x000fe2000008108c */
[----:B------:R-:W-:Y:S04]  /*416c0*/  STL.64 [R1+0x370], R84 ;  /* 0x0003705401007387 */ /* 0x000fe80000100a00 */
[----:B------:R-:W-:Y:S04]  /*416d0*/  STL.64 [R1+0x378], R86 ;  /* 0x0003785601007387 */ /* 0x000fe80000100a00 */
[----:B------:R-:W-:Y:S04]  /*416e0*/  STL.64 [R1+0x360], R80 ;  /* 0x0003605001007387 */ /* 0x000fe80000100a00 */
[----:B------:R-:W-:Y:S04]  /*416f0*/  STL.64 [R1+0x368], R82 ;  /* 0x0003685201007387 */ /* 0x000fe80000100a00 */
[----:B------:R2:W-:Y:S04]  /*41700*/  STL [R1+0x2634], R208 ;  /* 0x002634d001007387 */ /* 0x0005e80000100800 */
[----:B------:R3:W-:Y:S04]  /*41710*/  STL [R1+0x2630], R209 ;  /* 0x002630d101007387 */ /* 0x0007e80000100800 */
[----:B------:R4:W-:Y:S01]  /*41720*/  STL [R1+0x262c], R210 ;  /* 0x00262cd201007387 */ /* 0x0009e20000100800 */
[----:B--2---:R-:W-:-:S03]  /*41730*/  MOV R208, R76 ;  /* 0x0000004c00d07202 */ /* 0x004fc60000000f00 */
[----:B------:R2:W-:Y:S01]  /*41740*/  STL [R1+0x2628], R211 ;  /* 0x002628d301007387 */ /* 0x0005e20000100800 */
[----:B---3--:R-:W-:Y:S02]  /*41750*/  IMAD.MOV.U32 R209, RZ, RZ, R77 ;  /* 0x000000ffffd17224 */ /* 0x008fe400078e004d */
[----:B----4-:R-:W-:Y:S01]  /*41760*/  IMAD.MOV.U32 R210, RZ, RZ, R78 ;  /* 0x000000ffffd27224 */ /* 0x010fe200078e004e */
[----:B--2---:R-:W-:Y:S02]  /*41770*/  MOV R211, R79 ;  /* 0x0000004f00d37202 */ /* 0x004fe40000000f00 */
[C---:B------:R-:W-:Y:S08]  /*41780*/  HMMA.1688.F32.TF32 R76, R72.reuse, R14, R144 ;  /* 0x0000000e484c723c */ /* 0x040ff00000081090 */
[C---:B------:R-:W-:Y:S11]  /*41790*/  HMMA.1688.F32.TF32 R80, R72.reuse, R6, R136 ;  /* 0x000000064850723c */ /* 0x040ff60000081088 */
[----:B------:R-:W-:Y:S05]  /*417a0*/  @!UPT UIADD3 URZ, URZ, URZ, URZ ;  /* 0x0000003f3f3ff290 */ /* 0x000fea000fffe03f */
[----:B------:R-:W-:Y:S01]  /*417b0*/  IMAD.MOV.U32 R127, RZ, RZ, R76 ;  /* 0x000000ffff7f7224 */ /* 0x000fe200078e004c */
[----:B------:R-:W-:Y:S01]  /*417c0*/  MOV R125, R78 ;  /* 0x0000004e007d7202 */ /* 0x000fe20000000f00 */
[----:B------:R-:W-:Y:S02]  /*417d0*/  IMAD.MOV.U32 R126, RZ, RZ, R77 ;  /* 0x000000ffff7e7224 */ /* 0x000fe400078e004d */
[----:B------:R-:W-:Y:S02]  /*417e0*/  IMAD.MOV.U32 R124, RZ, RZ, R79 ;  /* 0x000000ffff7c7224 */ /* 0x000fe400078e004f */
[C---:B------:R-:W-:Y:S01]  /*417f0*/  HMMA.1688.F32.TF32 R76, R72.reuse, R18, R148 ;  /* 0x00000012484c723c */ /* 0x040fe20000081094 */
[----:B------:R-:W-:Y:S04]  /*41800*/  STL.64 [R1+0x340], R80 ;  /* 0x0003405001007387 */ /* 0x000fe80000100a00 */
[----:B------:R2:W-:Y:S03]  /*41810*/  STL.64 [R1+0x348], R82 ;  /* 0x0003485201007387 */ /* 0x0005e60000100a00 */
[C---:B------:R-:W-:Y:S08]  /*41820*/  HMMA.1688.F32.TF32 R84, R72.reuse, R26, R156 ;  /* 0x0000001a4854723c */ /* 0x040ff0000008109c */
[C---:B--2---:R-:W-:Y:S07]  /*41830*/  HMMA.1688.F32.TF32 R80, R72.reuse, R22, R152 ;  /* 0x000000164850723c */ /* 0x044fee0000081098 */
[----:B------:R-:W-:Y:S04]  /*41840*/  STL.64 [R1+0x310], R76 ;  /* 0x0003104c01007387 */ /* 0x000fe80000100a00 */
[----:B------:R2:W-:Y:S02]  /*41850*/  STL.64 [R1+0x318], R78 ;  /* 0x0003184e01007387 */ /* 0x0005e40000100a00 */
[C---:B--2---:R-:W-:Y:S10]  /*41860*/  HMMA.1688.F32.TF32 R76, R72.reuse, R30, R160 ;  /* 0x0000001e484c723c */ /* 0x044ff400000810a0 */
[----:B------:R-:W-:Y:S04]  /*41870*/  STL.64 [R1+0x300], R80 ;  /* 0x0003005001007387 */ /* 0x000fe80000100a00 */
[----:B------:R2:W-:Y:S04]  /*41880*/  STL.64 [R1+0x308], R82 ;  /* 0x0003085201007387 */ /* 0x0005e80000100a00 */
[----:B------:R-:W-:Y:S04]  /*41890*/  STL.64 [R1+0x2f0], R84 ;  /* 0x0002f05401007387 */ /* 0x000fe80000100a00 */
[----:B------:R3:W-:Y:S01]  /*418a0*/  STL.64 [R1+0x2f8], R86 ;  /* 0x0002f85601007387 */ /* 0x0007e20000100a00 */
[C---:B--2---:R-:W-:Y:S03]  /*418b0*/  HMMA.1688.F32.TF32 R80, R72.reuse, R34, R164 ;  /* 0x000000224850723c */ /* 0x044fe600000810a4 */
[----:B------:R-:W-:Y:S05]  /*418c0*/  STL.64 [R1+0x2e0], R76 ;  /* 0x0002e04c01007387 */ /* 0x000fea0000100a00 */
[C---:B---3--:R-:W-:Y:S01]  /*418d0*/  HMMA.1688.F32.TF32 R84, R72.reuse, R38, R168 ;  /* 0x000000264854723c */ /* 0x048fe200000810a8 */
[----:B------:R2:W-:Y:S07]  /*418e0*/  STL.64 [R1+0x2e8], R78 ;  /* 0x0002e84e01007387 */ /* 0x0005ee0000100a00 */
[C---:B--2---:R-:W-:Y:S07]  /*418f0*/  HMMA.1688.F32.TF32 R76, R72.reuse, R42, R172 ;  /* 0x0000002a484c723c */ /* 0x044fee00000810ac */
[----:B------:R-:W-:Y:S04]  /*41900*/  STL.64 [R1+0x2d0], R80 ;  /* 0x0002d05001007387 */ /* 0x000fe80000100a00 */
[----:B------:R2:W-:Y:S04]  /*41910*/  STL.64 [R1+0x2d8], R82 ;  /* 0x0002d85201007387 */ /* 0x0005e80000100a00 */
[----:B------:R-:W-:Y:S04]  /*41920*/  STL.64 [R1+0x2c0], R84 ;  /* 0x0002c05401007387 */ /* 0x000fe80000100a00 */
[----:B------:R3:W-:Y:S01]  /*41930*/  STL.64 [R1+0x2c8], R86 ;  /* 0x0002c85601007387 */ /* 0x0007e20000100a00 */
[C---:B--2---:R-:W-:Y:S03]  /*41940*/  HMMA.1688.F32.TF32 R80, R72.reuse, R46, R176 ;  /* 0x0000002e4850723c */ /* 0x044fe600000810b0 */
[----:B------:R-:W-:Y:S04]  /*41950*/  LDS R173, [R3+0x25000] ;  /* 0x0250000003ad7984 */ /* 0x000fe80000000800 */
[----:B------:R-:W-:Y:S01]  /*41960*/  LDS R175, [R3+0x25400] ;  /* 0x0254000003af7984 */ /* 0x000fe20000000800 */
[C---:B---3--:R-:W-:Y:S03]  /*41970*/  HMMA.1688.F32.TF32 R84, R72.reuse, R50, R180 ;  /* 0x000000324854723c */ /* 0x048fe600000810b4 */
[----:B------:R-:W-:Y:S04]  /*41980*/  STL.64 [R1+0x2b0], R76 ;  /* 0x0002b04c01007387 */ /* 0x000fe80000100a00 */
[----:B------:R2:W-:Y:S02]  /*41990*/  STL.64 [R1+0x2b8], R78 ;  /* 0x0002b84e01007387 */ /* 0x0005e40000100a00 */
[----:B--2---:R-:W-:Y:S06]  /*419a0*/  HMMA.1688.F32.TF32 R76, R72, R54, R184 ;  /* 0x00000036484c723c */ /* 0x004fec00000810b8 */
[----:B------:R2:W-:Y:S04]  /*419b0*/  STL.64 [R1+0x2a0], R80 ;  /* 0x0002a05001007387 */ /* 0x0005e80000100a00 */
[----:B------:R3:W-:Y:S04]  /*419c0*/  STL.64 [R1+0x2a8], R82 ;  /* 0x0002a85201007387 */ /* 0x0007e80000100a00 */
[----:B------:R4:W-:Y:S01]  /*419d0*/  STL.64 [R1+0x290], R84 ;  /* 0x0002905401007387 */ /* 0x0009e20000100a00 */
[----:B--2---:R-:W-:-:S03]  /*419e0*/  IMAD.MOV.U32 R80, RZ, RZ, R192 ;  /* 0x000000ffff507224 */ /* 0x004fc600078e00c0 */
[----:B------:R2:W-:Y:S01]  /*419f0*/  STL.64 [R1+0x298], R86 ;  /* 0x0002985601007387 */ /* 0x0005e20000100a00 */
[----:B------:R-:W-:-:S03]  /*41a00*/  MOV R81, R193 ;  /* 0x000000c100517202 */ /* 0x000fc60000000f00 */
[----:B------:R-:W5:Y:S01]  /*41a10*/  LDL.LU R192, [R1+0x265c] ;  /* 0x00265c0001c07983 */ /* 0x000f620000300800 */
[----:B---3--:R-:W-:-:S03]  /*41a20*/  IMAD.MOV.U32 R82, RZ, RZ, R194 ;  /* 0x000000ffff527224 */ /* 0x008fc600078e00c2 */
[----:B------:R3:W-:Y:S01]  /*41a30*/  STL.64 [R1+0x280], R76 ;  /* 0x0002804c01007387 */ /* 0x0007e20000100a00 */
[----:B------:R-:W-:-:S03]  /*41a40*/  IMAD.MOV.U32 R83, RZ, RZ, R195 ;  /* 0x000000ffff537224 */ /* 0x000fc600078e00c3 */
[----:B------:R1:W-:Y:S01]  /*41a50*/  STL.64 [R1+0x288], R78 ;  /* 0x0002884e01007387 */ /* 0x0003e20000100a00 */
[----:B----4-:R-:W-:-:S03]  /*41a60*/  MOV R84, R188 ;  /* 0x000000bc00547202 */ /* 0x010fc60000000f00 */
[----:B------:R-:W5:Y:S01]  /*41a70*/  LDL.LU R193, [R1+0x2658] ;  /* 0x0026580001c17983 */ /* 0x000f620000300800 */
[----:B------:R-:W-:-:S03]  /*41a80*/  IMAD.MOV.U32 R85, RZ, RZ, R189 ;  /* 0x000000ffff557224 */ /* 0x000fc600078e00bd */
[----:B------:R-:W5:Y:S01]  /*41a90*/  LDL.LU R194, [R1+0x2654] ;  /* 0x0026540001c27983 */ /* 0x000f620000300800 */
[----:B--2---:R-:W-:-:S03]  /*41aa0*/  IMAD.MOV.U32 R86, RZ, RZ, R190 ;  /* 0x000000ffff567224 */ /* 0x004fc600078e00be */
[----:B------:R-:W5:Y:S01]  /*41ab0*/  LDL.LU R195, [R1+0x2650] ;  /* 0x0026500001c37983 */ /* 0x000f620000300800 */
[----:B------:R-:W-:-:S03]  /*41ac0*/  MOV R87, R191 ;  /* 0x000000bf00577202 */ /* 0x000fc60000000f00 */
[----:B------:R-:W2:Y:S04]  /*41ad0*/  LDL.LU R188, [R1+0x264c] ;  /* 0x00264c0001bc7983 */ /* 0x000ea80000300800 */
[----:B------:R-:W2:Y:S04]  /*41ae0*/  LDL.LU R189, [R1+0x2648] ;  /* 0x0026480001bd7983 */ /* 0x000ea80000300800 */
[----:B------:R-:W2:Y:S04]  /*41af0*/  LDL.LU R190, [R1+0x2644] ;  /* 0x0026440001be7983 */ /* 0x000ea80000300800 */
[----:B------:R-:W2:Y:S01]  /*41b00*/  LDL.LU R191, [R1+0x2640] ;  /* 0x0026400001bf7983 */ /* 0x000ea20000300800 */
[----:B---3--:R-:W-:-:S03]  /*41b10*/  IMAD.MOV.U32 R76, RZ, RZ, R199 ;  /* 0x000000ffff4c7224 */ /* 0x008fc600078e00c7 */
[----:B------:R-:W3:Y:S04]  /*41b20*/  LDL.LU R88, [R1+0x130] ;  /* 0x0001300001587983 */ /* 0x000ee80000300800 */
[----:B------:R-:W3:Y:S04]  /*41b30*/  LDL.LU R89, [R1+0x134] ;  /* 0x0001340001597983 */ /* 0x000ee80000300800 */
[----:B------:R-:W3:Y:S04]  /*41b40*/  LDL.LU R90, [R1+0x138] ;  /* 0x00013800015a7983 */ /* 0x000ee80000300800 */
[----:B------:R-:W3:Y:S04]  /*41b50*/  LDL.LU R91, [R1+0x13c] ;  /* 0x00013c00015b7983 */ /* 0x000ee80000300800 */
[----:B------:R-:W4:Y:S01]  /*41b60*/  LDL.LU R199, [R1+0x263c] ;  /* 0x00263c0001c77983 */ /* 0x000f220000300800 */
[----:B-1----:R-:W-:Y:S01]  /*41b70*/  MOV R78, R5 ;  /* 0x00000005004e7202 */ /* 0x002fe20000000f00 */
[----:B------:R-:W-:-:S02]  /*41b80*/  IMAD.MOV.U32 R79, RZ, RZ, R4 ;  /* 0x000000ffff4f7224 */ /* 0x000fc400078e0004 */
        /* <DEDUP_REMOVED lines=8> */
[----:B------:R-:W-:-:S07]  /*41c10*/  IMAD.MOV.U32 R77, RZ, RZ, R61 ;  /* 0x000000ffff4d7224 */ /* 0x000fce00078e003d */
[----:B------:R-:W-:Y:S08]  /*41c20*/  HMMA.1688.F32.TF32 R80, R68, R58, R80 ;  /* 0x0000003a4450723c */ /* 0x000ff00000081050 */
[C---:B-----5:R-:W-:Y:S08]  /*41c30*/  HMMA.1688.F32.TF32 R92, R72.reuse, R62, R192 ;  /* 0x0000003e485c723c */ /* 0x060ff000000810c0 */
[C---:B--2---:R-:W-:Y:S08]  /*41c40*/  HMMA.1688.F32.TF32 R96, R72.reuse, R58, R188 ;  /* 0x0000003a4860723c */ /* 0x044ff000000810bc */
[----:B----4-:R-:W-:Y:S08]  /*41c50*/  HMMA.1688.F32.TF32 R72, R72, R66, R196 ;  /* 0x000000424848723c */ /* 0x010ff000000810c4 */
[----:B------:R-:W-:Y:S01]  /*41c60*/  IMAD.MOV.U32 R195, RZ, RZ, R92 ;  /* 0x000000ffffc37224 */ /* 0x000fe200078e005c */
[----:B------:R-:W-:Y:S01]  /*41c70*/  MOV R194, R93 ;  /* 0x0000005d00c27202 */ /* 0x000fe20000000f00 */
[----:B------:R-:W-:-:S02]  /*41c80*/  IMAD.MOV.U32 R193, RZ, RZ, R94 ;  /* 0x000000ffffc17224 */ /* 0x000fc400078e005e */
[----:B------:R-:W-:Y:S02]  /*41c90*/  IMAD.MOV.U32 R192, RZ, RZ, R95 ;  /* 0x000000ffffc07224 */ /* 0x000fe400078e005f */
[----:B------:R-:W-:Y:S10]  /*41ca0*/  HMMA.1688.F32.TF32 R92, R68, R10, R204 ;  /* 0x0000000a445c723c */ /* 0x000ff400000810cc */
[----:B------:R-:W-:Y:S01]  /*41cb0*/  MOV R199, R72 ;  /* 0x0000004800c77202 */ /* 0x000fe20000000f00 */
[----:B------:R-:W-:Y:S01]  /*41cc0*/  IMAD.MOV.U32 R198, RZ, RZ, R73 ;  /* 0x000000ffffc67224 */ /* 0x000fe200078e0049 */
[----:B------:R-:W-:Y:S01]  /*41cd0*/  MOV R196, R75 ;  /* 0x0000004b00c47202 */ /* 0x000fe20000000f00 */
[----:B------:R-:W-:-:S02]  /*41ce0*/  IMAD.MOV.U32 R197, RZ, RZ, R74 ;  /* 0x000000ffffc57224 */ /* 0x000fc400078e004a */
[C---:B------:R-:W-:Y:S01]  /*41cf0*/  HMMA.1688.F32.TF32 R72, R68.reuse, R14, R212 ;  /* 0x0000000e4448723c */ /* 0x040fe200000810d4 */
[----:B------:R-:W-:Y:S04]  /*41d00*/  STL.64 [R1+0x270], R96 ;  /* 0x0002706001007387 */ /* 0x000fe80000100a00 */
[----:B------:R-:W-:Y:S04]  /*41d10*/  STL.64 [R1+0x278], R98 ;  /* 0x0002786201007387 */ /* 0x000fe80000100a00 */
[----:B------:R-:W2:Y:S04]  /*41d20*/  LDL R179, [R1+0x474] ;  /* 0x0004740001b37983 */ /* 0x000ea80000100800 */
[----:B------:R-:W-:Y:S04]  /*41d30*/  STL.64 [R1+0x170], R92 ;  /* 0x0001705c01007387 */ /* 0x000fe80000100a00 */
[----:B------:R1:W-:Y:S06]  /*41d40*/  STL.64 [R1+0x178], R94 ;  /* 0x0001785e01007387 */ /* 0x0003ec0000100a00 */
[----:B------:R-:W-:Y:S04]  /*41d50*/  STL.64 [R1+0x160], R72 ;  /* 0x0001604801007387 */ /* 0x000fe80000100a00 */
[----:B------:R4:W-:Y:S01]  /*41d60*/  STL.64 [R1+0x168], R74 ;  /* 0x0001684a01007387 */ /* 0x0009e20000100a00 */
[C---:B-1----:R-:W-:Y:S03]  /*41d70*/  HMMA.1688.F32.TF32 R92, R68.reuse, R22, R220 ;  /* 0x00000016445c723c */ /* 0x042fe600000810dc */
[----:B------:R-:W-:Y:S04]  /*41d80*/  STL.64 [R1+0x150], R4 ;  /* 0x0001500401007387 */ /* 0x000fe80000100a00 */
[----:B------:R1:W-:Y:S01]  /*41d90*/  STL.64 [R1+0x158], R6 ;  /* 0x0001580601007387 */ /* 0x0003e20000100a00 */
[C---:B----4-:R-:W-:Y:S08]  /*41da0*/  HMMA.1688.F32.TF32 R72, R68.reuse, R26, R224 ;  /* 0x0000001a4448723c */ /* 0x050ff000000810e0 */
[C---:B-1----:R-:W-:Y:S07]  /*41db0*/  HMMA.1688.F32.TF32 R4, R68.reuse, R30, R228 ;  /* 0x0000001e4404723c */ /* 0x042fee00000810e4 */
[----:B------:R-:W-:Y:S04]  /*41dc0*/  STL.64 [R1+0x140], R92 ;  /* 0x0001405c01007387 */ /* 0x000fe80000100a00 */
[----:B------:R1:W-:Y:S04]  /*41dd0*/  STL.64 [R1+0x148], R94 ;  /* 0x0001485e01007387 */ /* 0x0003e80000100a00 */
        /* <DEDUP_REMOVED lines=8> */
[----:B------:R1:W-:Y:S01]  /*41e60*/  STL.64 [R1+0xd8], R94 ;  /* 0x0000d85e01007387 */ /* 0x0003e20000100a00 */
[----:B------:R-:W-:Y:S01]  /*41e70*/  IMAD.MOV.U32 R99, RZ, RZ, R13 ;  /* 0x000000ffff637224 */ /* 0x000fe200078e000d */
[----:B------:R-:W-:Y:S01]  /*41e80*/  MOV R101, R9 ;  /* 0x0000000900657202 */ /* 0x000fe20000000f00 */
[----:B------:R-:W-:Y:S01]  /*41e90*/  IMAD.MOV.U32 R102, RZ, RZ, R8 ;  /* 0x000000ffff667224 */ /* 0x000fe200078e0008 */
[----:B------:R-:W-:Y:S01]  /*41ea0*/  MOV R98, R16 ;  /* 0x0000001000627202 */ /* 0x000fe20000000f00 */
[----:B------:R-:W-:Y:S01]  /*41eb0*/  IMAD.MOV.U32 R97, RZ, RZ, R17 ;  /* 0x000000ffff617224 */ /* 0x000fe200078e0011 */
[----:B------:R-:W-:Y:S04]  /*41ec0*/  STL.64 [R1+0xc0], R72 ;  /* 0x0000c04801007387 */ /* 0x000fe80000100a00 */
[----:B------:R3:W-:Y:S01]  /*41ed0*/  STL.64 [R1+0xc8], R74 ;  /* 0x0000c84a01007387 */ /* 0x0007e20000100a00 */
[C---:B-1----:R-:W-:Y:S03]  /*41ee0*/  HMMA.1688.F32.TF32 R92, R68.reuse, R46, R244 ;  /* 0x0000002e445c723c */ /* 0x042fe600000810f4 */
[----:B------:R-:W-:Y:S04]  /*41ef0*/  STL.64 [R1+0xb0], R4 ;  /* 0x0000b00401007387 */ /* 0x000fe80000100a00 */
[----:B------:R1:W-:Y:S01]  /*41f00*/  STL.64 [R1+0xb8], R6 ;  /* 0x0000b80601007387 */ /* 0x0003e20000100a00 */
[----:B---3--:R-:W-:Y:S01]  /*41f10*/  HMMA.1688.F32.TF32 R72, R68, R50, R88 ;  /* 0x000000324448723c */ /* 0x008fe20000081058 */
[----:B------:R-:W-:-:S02]  /*41f20*/  IMAD.MOV.U32 R96, RZ, RZ, R20 ;  /* 0x000000ffff607224 */ /* 0x000fc400078e0014 */
[----:B------:R-:W-:Y:S02]  /*41f30*/  IMAD.MOV.U32 R103, RZ, RZ, R0 ;  /* 0x000000ffff677224 */ /* 0x000fe400078e0000 */
[----:B------:R-:W-:Y:S01]  /*41f40*/  IMAD.MOV.U32 R171, RZ, RZ, R120 ;  /* 0x000000ffffab7224 */ /* 0x000fe200078e0078 */
[----:B------:R-:W-:Y:S01]  /*41f50*/  MOV R169, R122 ;  /* 0x0000007a00a97202 */ /* 0x000fe20000000f00 */
[----:B------:R-:W-:Y:S01]  /*41f60*/  IMAD.MOV.U32 R170, RZ, RZ, R121 ;  /* 0x000000ffffaa7224 */ /* 0x000fe200078e0079 */
[----:B-1----:R-:W-:Y:S01]  /*41f70*/  HMMA.1688.F32.TF32 R4, R68, R54, R84 ;  /* 0x000000364404723c */ /* 0x002fe20000081054 */
[----:B------:R-:W-:Y:S01]  /*41f80*/  IMAD.MOV.U32 R168, RZ, RZ, R123 ;  /* 0x000000ffffa87224 */ /* 0x000fe200078e007b */
[----:B------:R-:W-:Y:S01]  /*41f90*/  MOV R190, R125 ;  /* 0x0000007d00be7202 */ /* 0x000fe20000000f00 */
[----:B------:R-:W-:Y:S02]  /*41fa0*/  IMAD.MOV.U32 R191, RZ, RZ, R124 ;  /* 0x000000ffffbf7224 */ /* 0x000fe400078e007c */
[----:B------:R-:W-:-:S02]  /*41fb0*/  IMAD.MOV.U32 R189, RZ, RZ, R126 ;  /* 0x000000ffffbd7224 */ /* 0x000fc400078e007e */
[----:B------:R-:W-:Y:S04]  /*41fc0*/  STL.64 [R1+0xa0], R92 ;  /* 0x0000a05c01007387 */ /* 0x000fe80000100a00 */
[----:B------:R-:W-:Y:S01]  /*41fd0*/  STL.64 [R1+0xa8], R94 ;  /* 0x0000a85e01007387 */ /* 0x000fe20000100a00 */
[----:B------:R-:W-:Y:S01]  /*41fe0*/  IMAD.MOV.U32 R188, RZ, RZ, R127 ;  /* 0x000000ffffbc7224 */ /* 0x000fe200078e007f */
[----:B------:R-:W-:Y:S01]  /*41ff0*/  MOV R184, R208 ;  /* 0x000000d000b87202 */ /* 0x000fe20000000f00 */
[----:B------:R-:W-:Y:S01]  /*42000*/  IMAD.MOV.U32 R185, RZ, RZ, R209 ;  /* 0x000000ffffb97224 */ /* 0x000fe200078e00d1 */
[----:B------:R-:W-:Y:S01]  /*42010*/  MOV R187, R211 ;  /* 0x000000d300bb7202 */ /* 0x000fe20000000f00 */
[----:B------:R-:W-:Y:S04]  /*42020*/  STL.64 [R1+0x90], R72 ;  /* 0x0000904801007387 */ /* 0x000fe80000100a00 */
[----:B------:R1:W-:Y:S04]  /*42030*/  STL.64 [R1+0x98], R74 ;  /* 0x0000984a01007387 */ /* 0x0003e80000100a00 */
[----:B------:R-:W-:Y:S04]  /*42040*/  STL.64 [R1+0x70], R4 ;  /* 0x0000700401007387 */ /* 0x000fe80000100a00 */
[----:B------:R3:W-:Y:S01]  /*42050*/  STL.64 [R1+0x78], R6 ;  /* 0x0000780601007387 */ /* 0x0007e20000100a00 */
[C---:B-1----:R-:W-:Y:S01]  /*42060*/  HMMA.1688.F32.TF32 R72, R68.reuse, R62, R76 ;  /* 0x0000003e4448723c */ /* 0x042fe2000008104c */
[----:B------:R-:W-:Y:S01]  /*42070*/  IMAD.MOV.U32 R186, RZ, RZ, R210 ;  /* 0x000000ffffba7224 */ /* 0x000fe200078e00d2 */
[----:B------:R-:W-:Y:S01]  /*42080*/  MOV R238, R193 ;  /* 0x000000c100ee7202 */ /* 0x000fe20000000f00 */
[----:B------:R-:W-:Y:S01]  /*42090*/  IMAD.MOV.U32 R239, RZ, RZ, R192 ;  /* 0x000000ffffef7224 */ /* 0x000fe200078e00c0 */
[----:B------:R-:W-:Y:S04]  /*420a0*/  LDS R240, [R252+0x25080] ;  /* 0x02508000fcf07984 */ /* 0x000fe80000000800 */
[----:B---3--:R-:W-:Y:S01]  /*420b0*/  HMMA.1688.F32.TF32 R4, R68, R66, R248 ;  /* 0x000000424404723c */ /* 0x008fe200000810f8 */
[----:B------:R1:W-:Y:S04]  /*420c0*/  STL.64 [R1+0x60], R80 ;  /* 0x0000605001007387 */ /* 0x0003e80000100a00 */
[----:B------:R3:W-:Y:S01]  /*420d0*/  STL.64 [R1+0x68], R82 ;  /* 0x0000685201007387 */ /* 0x0007e20000100a00 */
[----:B------:R-:W-:-:S02]  /*420e0*/  IMAD.MOV.U32 R237, RZ, RZ, R194 ;  /* 0x000000ffffed7224 */ /* 0x000fc400078e00c2 */
[----:B------:R-:W-:Y:S01]  /*420f0*/  IMAD.MOV.U32 R236, RZ, RZ, R195 ;  /* 0x000000ffffec7224 */ /* 0x000fe200078e00c3 */
[----:B------:R-:W-:Y:S04]  /*42100*/  LDS R242, [R252+0x25480] ;  /* 0x02548000fcf27984 */ /* 0x000fe80000000800 */
[----:B------:R-:W-:Y:S04]  /*42110*/  LDS R241, [R2+0x25080] ;  /* 0x0250800002f17984 */ /* 0x000fe80000000800 */
[----:B------:R-:W-:Y:S06]  /*42120*/  LDS R243, [R2+0x25480] ;  /* 0x0254800002f37984 */ /* 0x000fec0000000800 */
[----:B------:R-:W-:Y:S04]  /*42130*/  STL.64 [R1+0x2568], R6 ;  /* 0x0025680601007387 */ /* 0x000fe80000100a00 */
[----:B------:R-:W-:Y:S04]  /*42140*/  STL.64 [R1+0x50], R72 ;  /* 0x0000504801007387 */ /* 0x000fe80000100a00 */
[----:B------:R-:W-:Y:S04]  /*42150*/  STL.64 [R1+0x58], R74 ;  /* 0x0000584a01007387 */ /* 0x000fe80000100a00 */
[----:B------:R-:W-:Y:S04]  /*42160*/  STL.64 [R1+0x2560], R4 ;  /* 0x0025600401007387 */ /* 0x000fe80000100a00 */
[----:B------:R-:W4:Y:S01]  /*42170*/  LDL.LU R3, [R1+0x2638] ;  /* 0x0026380001037983 */ /* 0x000f220000300800 */
        /* <DEDUP_REMOVED lines=9> */
[----:B------:R-:W-:Y:S02]  /*42210*/  IMAD.MOV.U32 R88, RZ, RZ, R36 ;  /* 0x000000ffff587224 */ /* 0x000fe400078e0024 */
[----:B------:R-:W-:-:S02]  /*42220*/  IMAD.MOV.U32 R78, RZ, RZ, R56 ;  /* 0x000000ffff4e7224 */ /* 0x000fc400078e0038 */
[----:B------:R-:W-:Y:S01]  /*42230*/  IMAD.MOV.U32 R76, RZ, RZ, R60 ;  /* 0x000000ffff4c7224 */ /* 0x000fe200078e003c */
[----:B-1----:R-:W-:Y:S01]  /*42240*/  MOV R80, R52 ;  /* 0x0000003400507202 */ /* 0x002fe20000000f00 */
[----:B------:R-:W-:Y:S01]  /*42250*/  IMAD.MOV.U32 R81, RZ, RZ, R49 ;  /* 0x000000ffff517224 */ /* 0x000fe200078e0031 */
[----:B---3--:R-:W-:Y:S01]  /*42260*/  MOV R83, R45 ;  /* 0x0000002d00537202 */ /* 0x008fe20000000f00 */
[----:B------:R-:W-:Y:S01]  /*42270*/  IMAD.MOV.U32 R82, RZ, RZ, R48 ;  /* 0x000000ffff527224 */ /* 0x000fe200078e0030 */
[----:B------:R-:W-:Y:S01]  /*42280*/  MOV R86, R40 ;  /* 0x0000002800567202 */ /* 0x000fe20000000f00 */
[----:B------:R-:W-:Y:S02]  /*42290*/  IMAD.MOV.U32 R84, RZ, RZ, R44 ;  /* 0x000000ffff547224 */ /* 0x000fe400078e002c */
[----:B------:R-:W-:Y:S01]  /*422a0*/  IMAD.MOV.U32 R85, RZ, RZ, R41 ;  /* 0x000000ffff557224 */ /* 0x000fe200078e0029 */
[----:B--2---:R-:W-:Y:S04]  /*422b0*/  LDS R172, [R179+0x25000] ;  /* 0x02500000b3ac7984 */ /* 0x004fe80000000800 */
[----:B------:R-:W-:Y:S04]  /*422c0*/  LDS R174, [R179+0x25400] ;  /* 0x02540000b3ae7984 */ /* 0x000fe80000000800 */
[----:B------:R-:W-:Y:S04]  /*422d0*/  LDS R176, [R179+0x25080] ;  /* 0x02508000b3b07984 */ /* 0x000fe80000000800 */
[----:B------:R-:W-:Y:S04]  /*422e0*/  LDS R178, [R179+0x25480] ;  /* 0x02548000b3b27984 */ /* 0x000fe80000000800 */
[----:B----4-:R-:W1:Y:S04]  /*422f0*/  LDSM.16.M88.4 R12, [R3+0x1100] ;  /* 0x00110000030c783b */ /* 0x010e680000000200 */
[----:B------:R-:W2:Y:S04]  /*42300*/  LDSM.16.M88.4 R8, [R3+0x100] ;  /* 0x000100000308783b */ /* 0x000ea80000000200 */
[----:B------:R-:W3:Y:S04]  /*42310*/  LDSM.16.M88.4 R16, [R3+0x2100] ;  /* 0x002100000310783b */ /* 0x000ee80000000200 */
[----:B------:R-:W4:Y:S04]  /*42320*/  LDSM.16.M88.4 R20, [R3+0x3100] ;  /* 0x003100000314783b */ /* 0x000f280000000200 */
[----:B------:R-:W5:Y:S04]  /*42330*/  LDSM.16.M88.4 R24, [R3+0x4100] ;  /* 0x004100000318783b */ /* 0x000f680000000200 */
[----:B------:R-:W3:Y:S04]  /*42340*/  LDSM.16.M88.4 R28, [R3+0x5100] ;  /* 0x00510000031c783b */ /* 0x000ee80000000200 */
[----:B------:R-:W4:Y:S04]  /*42350*/  LDSM.16.M88.4 R32, [R3+0x6100] ;  /* 0x006100000320783b */ /* 0x000f280000000200 */
[----:B------:R-:W4:Y:S04]  /*42360*/  LDSM.16.M88.4 R36, [R3+0x7100] ;  /* 0x007100000324783b */ /* 0x000f280000000200 */
[----:B------:R-:W5:Y:S04]  /*42370*/  LDSM.16.M88.4 R56, [R3+0xc100] ;  /* 0x00c100000338783b */ /* 0x000f680000000200 */
[----:B------:R-:W5:Y:S01]  /*42380*/  LDSM.16.M88.4 R60, [R3+0xd100] ;  /* 0x00d10000033c783b */ /* 0x000f620000000200 */
[C---:B-1----:R-:W-:Y:S03]  /*42390*/  HMMA.1688.F32.TF32 R4, R112.reuse, R12, R96 ;  /* 0x0000000c7004723c */ /* 0x042fe60000081060 */
[----:B------:R-:W1:Y:S04]  /*423a0*/  LDSM.16.M88.4 R64, [R3+0xe100] ;  /* 0x00e100000340783b */ /* 0x000e680000000200 */
[----:B--2---:R-:W-:Y:S04]  /*423b0*/  STL [R1+0x25f4], R10 ;  /* 0x0025f40a01007387 */ /* 0x004fe80000100800 */
[----:B------:R-:W-:Y:S04]  /*423c0*/  STL [R1+0x25f0], R11 ;  /* 0x0025f00b01007387 */ /* 0x000fe80000100800 */
[----:B------:R-:W-:Y:S04]  /*423d0*/  STL [R1+0x25fc], R14 ;  /* 0x0025fc0e01007387 */ /* 0x000fe80000100800 */
[----:B------:R-:W-:Y:S04]  /*423e0*/  STL [R1+0x25f8], R15 ;  /* 0x0025f80f01007387 */ /* 0x000fe80000100800 */
[----:B---3--:R-:W-:Y:S04]  /*423f0*/  STL [R1+0x2604], R18 ;  /* 0x0026041201007387 */ /* 0x008fe80000100800 */
[----:B------:R-:W-:Y:S04]  /*42400*/  STL [R1+0x2600], R19 ;  /* 0x0026001301007387 */ /* 0x000fe80000100800 */
[----:B----4-:R2:W-:Y:S01]  /*42410*/  STL [R1+0x2608], R22 ;  /* 0x0026081601007387 */ /* 0x0105e20000100800 */
[----:B------:R-:W-:Y:S03]  /*42420*/  HMMA.1688.F32.TF32 R72, R112, R8, R100 ;  /* 0x000000087048723c */ /* 0x000fe60000081064 */
[----:B------:R-:W-:Y:S04]  /*42430*/  STL [R1+0x2558], R23 ;  /* 0x0025581701007387 */ /* 0x000fe80000100800 */
[----:B-----5:R3:W-:Y:S04]  /*42440*/  STL [R1+0x2610], R26 ;  /* 0x0026101a01007387 */ /* 0x0207e80000100800 */
[----:B------:R4:W-:Y:S01]  /*42450*/  STL [R1+0x260c], R27 ;  /* 0x00260c1b01007387 */ /* 0x0009e20000100800 */
[----:B--2---:R-:W-:-:S03]  /*42460*/  MOV R22, R7 ;  /* 0x0000000700167202 */ /* 0x004fc60000000f00 */
[----:B------:R-:W-:Y:S01]  /*42470*/  STL [R1+0x2618], R30 ;  /* 0x0026181e01007387 */ /* 0x000fe20000100800 */
[----:B---3--:R-:W-:-:S03]  /*42480*/  IMAD.MOV.U32 R26, RZ, RZ, R5 ;  /* 0x000000ffff1a7224 */ /* 0x008fc600078e0005 */
[----:B------:R2:W-:Y:S01]  /*42490*/  STL [R1+0x2614], R31 ;  /* 0x0026141f01007387 */ /* 0x0005e20000100800 */
[----:B----4-:R-:W-:-:S03]  /*424a0*/  IMAD.MOV.U32 R27, RZ, RZ, R6 ;  /* 0x000000ffff1b7224 */ /* 0x010fc600078e0006 */
[----:B------:R-:W3:Y:S01]  /*424b0*/  LDSM.16.M88.4 R40, [R3+0x8100] ;  /* 0x008100000328783b */ /* 0x000ee20000000200 */
[----:B------:R-:W-:-:S03]  /*424c0*/  IMAD.MOV.U32 R79, RZ, RZ, R53 ;  /* 0x000000ffff4f7224 */ /* 0x000fc600078e0035 */
[----:B------:R-:W4:Y:S01]  /*424d0*/  LDSM.16.M88.4 R44, [R3+0x9100] ;  /* 0x00910000032c783b */ /* 0x000f220000000200 */
[----:B--2---:R-:W-:Y:S02]  /*424e0*/  MOV R31, R4 ;  /* 0x00000004001f7202 */ /* 0x004fe40000000f00 */
[----:B------:R-:W-:Y:S01]  /*424f0*/  HMMA.1688.F32.TF32 R4, R112, R16, R92 ;  /* 0x000000107004723c */ /* 0x000fe2000008105c */
        /* <DEDUP_REMOVED lines=8> */
[----:B------:R-:W-:Y:S01]  /*42580*/  STL.64 [R1+0x40], R72 ;  /* 0x0000404801007387 */ /* 0x000fe20000100a00 */
[----:B------:R-:W-:-:S03]  /*42590*/  IMAD.MOV.U32 R18, RZ, RZ, R4 ;  /* 0x000000ffff127224 */ /* 0x000fc600078e0004 */
[----:B------:R1:W-:Y:S01]  /*425a0*/  STL.64 [R1+0x48], R74 ;  /* 0x0000484a01007387 */ /* 0x0003e20000100a00 */
[----:B------:R-:W-:Y:S01]  /*425b0*/  IMAD.MOV.U32 R19, RZ, RZ, R5 ;  /* 0x000000ffff137224 */ /* 0x000fe200078e0005 */
[----:B------:R-:W-:Y:S01]  /*425c0*/  MOV R14, R6 ;  /* 0x00000006000e7202 */ /* 0x000fe20000000f00 */
[----:B------:R-:W-:Y:S01]  /*425d0*/  IMAD.MOV.U32 R15, RZ, RZ, R7 ;  /* 0x000000ffff0f7224 */ /* 0x000fe200078e0007 */
[----:B------:R-:W2:Y:S01]  /*425e0*/  LDSM.16.M88.4 R48, [R3+0xa100] ;  /* 0x00a100000330783b */ /* 0x000ea20000000200 */
[C---:B------:R-:W-:Y:S03]  /*425f0*/  HMMA.1688.F32.TF32 R4, R112.reuse, R20, R88 ;  /* 0x000000147004723c */ /* 0x040fe60000081058 */
[----:B------:R-:W5:Y:S04]  /*42600*/  LDSM.16.M88.4 R52, [R3+0xb100] ;  /* 0x00b100000334783b */ /* 0x000f680000000200 */
[----:B------:R-:W2:Y:S01]  /*42610*/  LDSM.16.M88.4 R68, [R3+0xf100] ;  /* 0x00f100000344783b */ /* 0x000ea20000000200 */
[----:B-1----:R-:W-:Y:S11]  /*42620*/  HMMA.1688.F32.TF32 R72, R112, R28, R80 ;  /* 0x0000001c7048723c */ /* 0x002ff60000081050 */
[----:B------:R-:W-:Y:S05]  /*42630*/  @!UPT UIADD3 URZ, URZ, URZ, URZ ;  /* 0x0000003f3f3ff290 */ /* 0x000fea000fffe03f */
[----:B------:R-:W-:Y:S01]  /*42640*/  IMAD.MOV.U32 R39, RZ, RZ, R4 ;  /* 0x000000ffff277224 */ /* 0x000fe200078e0004 */
[----:B------:R-:W-:Y:S01]  /*42650*/  MOV R34, R5 ;  /* 0x0000000500227202 */ /* 0x000fe20000000f00 */
[----:B------:R-:W-:-:S05]  /*42660*/  IMAD.MOV.U32 R35, RZ, RZ, R6 ;  /* 0x000000ffff237224 */ /* 0x000fca00078e0006 */
[----:B------:R-:W-:Y:S01]  /*42670*/  STL.64 [R1+0x2520], R74 ;  /* 0x0025204a01007387 */ /* 0x000fe20000100a00 */
[----:B------:R-:W-:-:S03]  /*42680*/  IMAD.MOV.U32 R30, RZ, RZ, R7 ;  /* 0x000000ffff1e7224 */ /* 0x000fc600078e0007 */
[----:B------:R-:W-:Y:S01]  /*42690*/  STL.64 [R1+0x2518], R72 ;  /* 0x0025184801007387 */ /* 0x000fe20000100a00 */
[C---:B------:R-:W-:Y:S03]  /*426a0*/  HMMA.1688.F32.TF32 R4, R112.reuse, R24, R84 ;  /* 0x000000187004723c */ /* 0x040fe60000081054 */
        /* <DEDUP_REMOVED lines=36> */
[C---:B------:R-:W-:Y:S03]  /*428f0*/  HMMA.1688.F32.TF32 R76, R112.reuse, R32, R76 ;  /* 0x00000020704c723c */ /* 0x040fe6000008104c */
[----:B------:R-:W5:Y:S04]  /*42900*/  LDL.LU R116, [R1+0x240] ;  /* 0x0002400001747983 */ /* 0x000f680000300800 */
[----:B------:R-:W5:Y:S04]  /*42910*/  LDL.LU R117, [R1+0x244] ;  /* 0x0002440001757983 */ /* 0x000f680000300800 */
[----:B------:R-:W5:Y:S04]  /*42920*/  LDL.LU R118, [R1+0x248] ;  /* 0x0002480001767983 */ /* 0x000f680000300800 */
[----:B------:R-:W5:Y:S08]  /*42930*/  LDL.LU R119, [R1+0x24c] ;  /* 0x00024c0001777983 */ /* 0x000f700000300800 */
[----:B------:R-:W-:Y:S04]  /*42940*/  STL.64 [R1+0x2530], R78 ;  /* 0x0025304e01007387 */ /* 0x000fe80000100a00 */
[----:B------:R-:W-:Y:S01]  /*42950*/  STL.64 [R1+0x2528], R76 ;  /* 0x0025284c01007387 */ /* 0x000fe20000100a00 */
[C---:B--2---:R-:W-:Y:S08]  /*42960*/  HMMA.1688.F32.TF32 R104, R112.reuse, R60, R104 ;  /* 0x0000003c7068723c */ /* 0x044ff00000081068 */
[C---:B---3--:R-:W-:Y:S08]  /*42970*/  HMMA.1688.F32.TF32 R84, R112.reuse, R40, R84 ;  /* 0x000000287054723c */ /* 0x048ff00000081054 */
[C---:B----4-:R-:W-:Y:S08]  /*42980*/  HMMA.1688.F32.TF32 R80, R112.reuse, R36, R80 ;  /* 0x000000247050723c */ /* 0x050ff00000081050 */
[C---:B-----5:R-:W-:Y:S08]  /*42990*/  HMMA.1688.F32.TF32 R88, R112.reuse, R44, R88 ;  /* 0x0000002c7058723c */ /* 0x060ff00000081058 */
[C---:B------:R-:W-:Y:S07]  /*429a0*/  HMMA.1688.F32.TF32 R92, R112.reuse, R48, R92 ;  /* 0x00000030705c723c */ /* 0x040fee000008105c */
[----:B------:R-:W-:Y:S01]  /*429b0*/  STL.64 [R1+0x2540], R82 ;  /* 0x0025405201007387 */ /* 0x000fe20000100a00 */
[C---:B------:R-:W-:Y:S03]  /*429c0*/  HMMA.1688.F32.TF32 R96, R112.reuse, R52, R96 ;  /* 0x000000347060723c */ /* 0x040fe60000081060 */
[----:B------:R-:W-:Y:S05]  /*429d0*/  STL.64 [R1+0x2538], R80 ;  /* 0x0025385001007387 */ /* 0x000fea0000100a00 */
[C---:B------:R-:W-:Y:S01]  /*429e0*/  HMMA.1688.F32.TF32 R100, R112.reuse, R56, R100 ;  /* 0x000000387064723c */ /* 0x040fe20000081064 */
[----:B------:R-:W-:Y:S04]  /*429f0*/  STL.64 [R1+0x2550], R86 ;  /* 0x0025505601007387 */ /* 0x000fe80000100a00 */
[----:B------:R-:W-:Y:S03]  /*42a00*/  STL.64 [R1+0x2548], R84 ;  /* 0x0025485401007387 */ /* 0x000fe60000100a00 */
[C---:B------:R-:W-:Y:S01]  /*42a10*/  HMMA.1688.F32.TF32 R108, R112.reuse, R64, R108 ;  /* 0x00000040706c723c */ /* 0x040fe2000008106c */
[----:B------:R-:W-:Y:S04]  /*42a20*/  STL.64 [R1+0x2578], R90 ;  /* 0x0025785a01007387 */ /* 0x000fe80000100a00 */
[----:B------:R1:W-:Y:S03]  /*42a30*/  STL.64 [R1+0x2570], R88 ;  /* 0x0025705801007387 */ /* 0x0003e60000100a00 */
[----:B------:R-:W-:Y:S01]  /*42a40*/  HMMA.1688.F32.TF32 R112, R112, R68, R128 ;  /* 0x000000447070723c */ /* 0x000fe20000081080 */
[----:B------:R-:W-:Y:S04]  /*42a50*/  STL.64 [R1+0x2588], R94 ;  /* 0x0025885e01007387 */ /* 0x000fe80000100a00 */
[----:B------:R-:W-:Y:S04]  /*42a60*/  STL.64 [R1+0x2580], R92 ;  /* 0x0025805c01007387 */ /* 0x000fe80000100a00 */
[----:B------:R-:W-:Y:S04]  /*42a70*/  STL.64 [R1+0x2598], R98 ;  /* 0x0025986201007387 */ /* 0x000fe80000100a00 */
[----:B------:R-:W-:Y:S04]  /*42a80*/  STL.64 [R1+0x2590], R96 ;  /* 0x0025906001007387 */ /* 0x000fe80000100a00 */
[----:B------:R-:W2:Y:S04]  /*42a90*/  LDL R23, [R1+0x478] ;  /* 0x0004780001177983 */ /* 0x000ea80000100800 */
        /* <DEDUP_REMOVED lines=42> */
[----:B------:R-:W-:Y:S03]  /*42d40*/  HMMA.1688.F32.TF32 R116, R172, R8, R116 ;  /* 0x00000008ac74723c */ /* 0x000fe60000081074 */
        /* <DEDUP_REMOVED lines=42> */
[----:B------:R-:W5:Y:S01]  /*42ff0*/  LDL.LU R214, [R1+0x2c8] ;  /* 0x0002c80001d67983 */ /* 0x000f620000300800 */
[----:B------:R-:W-:-:S03]  /*43000*/  MOV R10, R4 ;  /* 0x00000004000a7202 */ /* 0x000fc60000000f00 */
[----:B------:R-:W5:Y:S01]  /*43010*/  LDL.LU R215, [R1+0x2cc] ;  /* 0x0002cc0001d77983 */ /* 0x000f620000300800 */
[----:B------:R-:W-:Y:S01]  /*43020*/  IMAD.MOV.U32 R11, RZ, RZ, R5 ;  /* 0x000000ffff0b7224 */ /* 0x000fe200078e0005 */
[----:B------:R-:W-:Y:S02]  /*43030*/  MOV R0, R7 ;  /* 0x0000000700007202 */ /* 0x000fe40000000f00 */
[----:B-1----:R-:W5:Y:S01]  /*43040*/  LDL.LU R88, [R1+0x2d0] ;  /* 0x0002d00001587983 */ /* 0x002f620000300800 */
[----:B------:R-:W-:-:S03]  /*43050*/  IMAD.MOV.U32 R3, RZ, RZ, R6 ;  /* 0x000000ffff037224 */ /* 0x000fc600078e0006 */
[----:B------:R-:W5:Y:S04]  /*43060*/  LDL.LU R89, [R1+0x2d4] ;  /* 0x0002d40001597983 */ /* 0x000f680000300800 */
[----:B------:R-:W5:Y:S04]  /*43070*/  LDL.LU R90, [R1+0x2d8] ;  /* 0x0002d800015a7983 */ /* 0x000f680000300800 */
[----:B------:R-:W5:Y:S01]  /*43080*/  LDL.LU R91, [R1+0x2dc] ;  /* 0x0002dc00015b7983 */ /* 0x000f620000300800 */
[----:B------:R-:W-:Y:S01]  /*43090*/  MOV R87, R196 ;  /* 0x000000c400577202 */ /* 0x000fe20000000f00 */
[----:B------:R-:W-:Y:S01]  /*430a0*/  IMAD.MOV.U32 R86, RZ, RZ, R197 ;  /* 0x000000ffff567224 */ /* 0x000fe200078e00c5 */
[----:B------:R-:W-:Y:S01]  /*430b0*/  MOV R84, R199 ;  /* 0x000000c700547202 */ /* 0x000fe20000000f00 */
[----:B------:R-:W-:Y:S01]  /*430c0*/  IMAD.MOV.U32 R85, RZ, RZ, R198 ;  /* 0x000000ffff557224 */ /* 0x000fe200078e00c6 */
[----:B------:R-:W-:Y:S01]  /*430d0*/  MOV R245, R202 ;  /* 0x000000ca00f57202 */ /* 0x000fe20000000f00 */
[----:B------:R-:W-:Y:S01]  /*430e0*/  IMAD.MOV.U32 R247, RZ, RZ, R200 ;  /* 0x000000fffff77224 */ /* 0x000fe200078e00c8 */
[----:B--2---:R-:W-:Y:S01]  /*430f0*/  LDS R177, [R23+0x25080] ;  /* 0x0250800017b17984 */ /* 0x004fe20000000800 */
[----:B------:R-:W-:-:S02]  /*43100*/  IMAD.MOV.U32 R246, RZ, RZ, R201 ;  /* 0x000000fffff67224 */ /* 0x000fc400078e00c9 */
[----:B------:R-:W-:Y:S01]  /*43110*/  IMAD.MOV.U32 R244, RZ, RZ, R203 ;  /* 0x000000fffff47224 */ /* 0x000fe200078e00cb */
[----:B------:R-:W1:Y:S01]  /*43120*/  LDS R179, [R23+0x25480] ;  /* 0x0254800017b37984 */ /* 0x000e620000000800 */
[----:B---3--:R-:W-:Y:S03]  /*43130*/  HMMA.1688.F32.TF32 R4, R172, R16, R204 ;  /* 0x00000010ac04723c */ /* 0x008fe600000810cc */
        /* <DEDUP_REMOVED lines=38> */
[----:B------:R-:W-:-:S03]  /*433a0*/  IMAD.MOV.U32 R62, RZ, RZ, R5 ;  /* 0x000000ffff3e7224 */ /* 0x000fc600078e0005 */
[----:B------:R-:W3:Y:S01]  /*433b0*/  LDL.LU R77, [R1+0x154] ;  /* 0x00015400014d7983 */ /* 0x000ee20000300800 */
[----:B------:R-:W-:-:S03]  /*433c0*/  MOV R63, R6 ;  /* 0x00000006003f7202 */ /* 0x000fc60000000f00 */
[----:B------:R-:W3:Y:S01]  /*433d0*/  LDL.LU R78, [R1+0x158] ;  /* 0x00015800014e7983 */ /* 0x000ee20000300800 */
[----:B------:R-:W-:-:S03]  /*433e0*/  IMAD.MOV.U32 R67, RZ, RZ, R7 ;  /* 0x000000ffff437224 */ /* 0x000fc600078e0007 */
[----:B------:R-:W3:Y:S04]  /*433f0*/  LDL.LU R79, [R1+0x15c] ;  /* 0x00015c00014f7983 */ /* 0x000ee80000300800 */
[----:B------:R-:W3:Y:S04]  /*43400*/  LDL.LU R4, [R1+0x100] ;  /* 0x0001000001047983 */ /* 0x000ee80000300800 */
[----:B------:R-:W3:Y:S04]  /*43410*/  LDL.LU R5, [R1+0x104] ;  /* 0x0001040001057983 */ /* 0x000ee80000300800 */
[----:B------:R-:W3:Y:S04]  /*43420*/  LDL.LU R6, [R1+0x108] ;  /* 0x0001080001067983 */ /* 0x000ee80000300800 */
[----:B------:R-:W3:Y:S01]  /*43430*/  LDL.LU R7, [R1+0x10c] ;  /* 0x00010c0001077983 */ /* 0x000ee20000300800 */
[C---:B----4-:R-:W-:Y:S08]  /*43440*/  HMMA.1688.F32.TF32 R120, R172.reuse, R12, R120 ;  /* 0x0000000cac78723c */ /* 0x050ff00000081078 */
[C---:B------:R-:W-:Y:S08]  /*43450*/  HMMA.1688.F32.TF32 R124, R172.reuse, R20, R124 ;  /* 0x00000014ac7c723c */ /* 0x040ff0000008107c */
[C---:B------:R-:W-:Y:S08]  /*43460*/  HMMA.1688.F32.TF32 R128, R172.reuse, R24, R128 ;  /* 0x00000018ac80723c */ /* 0x040ff00000081080 */
[C---:B------:R-:W-:Y:S08]  /*43470*/  HMMA.1688.F32.TF32 R132, R172.reuse, R28, R132 ;  /* 0x0000001cac84723c */ /* 0x040ff00000081084 */
[C---:B------:R-:W-:Y:S08]  /*43480*/  HMMA.1688.F32.TF32 R136, R172.reuse, R32, R136 ;  /* 0x00000020ac88723c */ /* 0x040ff00000081088 */
[C---:B------:R-:W-:Y:S08]  /*43490*/  HMMA.1688.F32.TF32 R140, R172.reuse, R36, R140 ;  /* 0x00000024ac8c723c */ /* 0x040ff0000008108c */
[C---:B-----5:R-:W-:Y:S08]  /*434a0*/  HMMA.1688.F32.TF32 R144, R172.reuse, R40, R144 ;  /* 0x00000028ac90723c */ /* 0x060ff00000081090 */
[C---:B------:R-:W-:Y:S08]  /*434b0*/  HMMA.1688.F32.TF32 R148, R172.reuse, R44, R148 ;  /* 0x0000002cac94723c */ /* 0x040ff00000081094 */
[C---:B------:R-:W-:Y:S08]  /*434c0*/  HMMA.1688.F32.TF32 R152, R172.reuse, R48, R152 ;  /* 0x00000030ac98723c */ /* 0x040ff00000081098 */
[C---:B------:R-:W-:Y:S08]  /*434d0*/  HMMA.1688.F32.TF32 R156, R172.reuse, R52, R156 ;  /* 0x00000034ac9c723c */ /* 0x040ff0000008109c */
[C---:B------:R-:W-:Y:S08]  /*434e0*/  HMMA.1688.F32.TF32 R160, R172.reuse, R56, R160 ;  /* 0x00000038aca0723c */ /* 0x040ff000000810a0 */
[C---:B------:R-:W-:Y:S08]  /*434f0*/  HMMA.1688.F32.TF32 R164, R172.reuse, R60, R164 ;  /* 0x0000003caca4723c */ /* 0x040ff000000810a4 */
[----:B------:R-:W-:Y:S08]  /*43500*/  HMMA.1688.F32.TF32 R168, R172, R64, R168 ;  /* 0x00000040aca8723c */ /* 0x000ff000000810a8 */
[----:B-1----:R-:W-:Y:S08]  /*43510*/  HMMA.1688.F32.TF32 R244, R176, R8, R244 ;  /* 0x00000008b0f4723c */ /* 0x002ff000000810f4 */
[----:B------:R-:W-:Y:S08]  /*43520*/  HMMA.1688.F32.TF32 R172, R172, R68, R208 ;  /* 0x00000044acac723c */ /* 0x000ff000000810d0 */
[C---:B------:R-:W-:Y:S08]  /*43530*/  HMMA.1688.F32.TF32 R180, R240.reuse, R8, R180 ;  /* 0x00000008f0b4723c */ /* 0x040ff000000810b4 */
[C---:B------:R-:W-:Y:S08]  /*43540*/  HMMA.1688.F32.TF32 R184, R240.reuse, R12, R184 ;  /* 0x0000000cf0b8723c */ /* 0x040ff000000810b8 */
[C---:B------:R-:W-:Y:S08]  /*43550*/  HMMA.1688.F32.TF32 R188, R240.reuse, R16, R188 ;  /* 0x00000010f0bc723c */ /* 0x040ff000000810bc */
[C---:B--2---:R-:W-:Y:S08]  /*43560*/  HMMA.1688.F32.TF32 R204, R240.reuse, R32, R204 ;  /* 0x00000020f0cc723c */ /* 0x044ff000000810cc */
        /* <DEDUP_REMOVED lines=12> */
[C---:B------:R-:W-:Y:S08]  /*43630*/  HMMA.1688.F32.TF32 R84, R176.reuse, R12, R248 ;  /* 0x0000000cb054723c */ /* 0x040ff000000810f8 */
[C---:B------:R-:W-:Y:S08]  /*43640*/  HMMA.1688.F32.TF32 R72, R176.reuse, R24, R72 ;  /* 0x00000018b048723c */ /* 0x040ff00000081048 */
[C---:B------:R-:W-:Y:S08]  /*43650*/  HMMA.1688.F32.TF32 R80, R176.reuse, R16, R80 ;  /* 0x00000010b050723c */ /* 0x040ff00000081050 */
[C---:B------:R-:W-:Y:S01]  /*43660*/  HMMA.1688.F32.TF32 R76, R176.reuse, R20, R76 ;  /* 0x00000014b04c723c */ /* 0x040fe2000008104c */
[----:B------:R-:W-:Y:S07]  /*43670*/  STL [R1+0x2504], R244 ;  /* 0x002504f401007387 */ /* 0x000fee0000100800 */
[----:B------:R-:W-:Y:S01]  /*43680*/  HMMA.1688.F32.TF32 R4, R176, R28, R4 ;  /* 0x0000001cb004723c */ /* 0x000fe20000081004 */
[----:B------:R-:W-:Y:S04]  /*43690*/  STL [R1+0x2500], R245 ;  /* 0x002500f501007387 */ /* 0x000fe80000100800 */
[----:B------:R-:W-:Y:S04]  /*436a0*/  STL [R1+0x24fc], R246 ;  /* 0x0024fcf601007387 */ /* 0x000fe80000100800 */
[----:B------:R-:W-:Y:S04]  /*436b0*/  STL [R1+0x24f8], R247 ;  /* 0x0024f8f701007387 */ /* 0x000fe80000100800 */
[----:B------:R-:W-:Y:S04]  /*436c0*/  STL.64 [R1+0x170], R84 ;  /* 0x0001705401007387 */ /* 0x000fe80000100a00 */
[----:B------:R-:W-:Y:S04]  /*436d0*/  STL.64 [R1+0x178], R86 ;  /* 0x0001785601007387 */ /* 0x000fe80000100a00 */
[----:B------:R-:W-:Y:S04]  /*436e0*/  STL [R1+0x16c], R83 ;  /* 0x00016c5301007387 */ /* 0x000fe80000100800 */
[----:B------:R-:W-:Y:S04]  /*436f0*/  STL.64 [R1+0x150], R76 ;  /* 0x0001504c01007387 */ /* 0x000fe80000100a00 */
[----:B------:R-:W-:Y:S04]  /*43700*/  STL [R1+0x158], R78 ;  /* 0x0001584e01007387 */ /* 0x000fe80000100800 */
[----:B------:R1:W-:Y:S04]  /*43710*/  STL [R1+0x120], R4 ;  /* 0x0001200401007387 */ /* 0x0003e80000100800 */
[----:B------:R-:W-:Y:S04]  /*43720*/  STL.64 [R1+0x130], R72 ;  /* 0x0001304801007387 */ /* 0x000fe80000100a00 */
[----:B------:R-:W-:Y:S04]  /*43730*/  STL.64 [R1+0x138], R74 ;  /* 0x0001384a01007387 */ /* 0x000fe80000100a00 */
[----:B------:R-:W-:Y:S04]  /*43740*/  STL.64 [R1+0x128], R6 ;  /* 0x0001280601007387 */ /* 0x000fe80000100a00 */
        /* <DEDUP_REMOVED lines=32> */
[----:B------:R-:W-:Y:S04]  /*43950*/  LDS R249, [R2+0x25800] ;  /* 0x0258000002f97984 */ /* 0x000fe80000000800 */
[----:B------:R1:W-:Y:S04]  /*43960*/  LDS R251, [R2+0x25c00] ;  /* 0x025c000002fb7984 */ /* 0x0003e80000000800 */
[----:B-1----:R-:W5:Y:S01]  /*43970*/  LDL.LU R4, [R1+0x50] ;  /* 0x0000500001047983 */ /* 0x002f620000300800 */
[----:B------:R-:W-:-:S03]  /*43980*/  MOV R2, R5 ;  /* 0x0000000500027202 */ /* 0x000fc60000000f00 */
[----:B------:R-:W-:Y:S04]  /*43990*/  LDS R248, [R252+0x25800] ;  /* 0x02580000fcf87984 */ /* 0x000fe80000000800 */
        /* <DEDUP_REMOVED lines=8> */
[----:B------:R-:W-:Y:S01]  /*43a20*/  IMAD.MOV.U32 R79, RZ, RZ, R30 ;  /* 0x000000ffff4f7224 */ /* 0x000fe200078e001e */
[----:B------:R-:W5:Y:S01]  /*43a30*/  LDL.LU R34, [R1+0x2620] ;  /* 0x0026200001227983 */ /* 0x000f620000300800 */
[----:B------:R-:W-:Y:S01]  /*43a40*/  IMAD.MOV.U32 R84, RZ, RZ, R31 ;  /* 0x000000ffff547224 */ /* 0x000fe200078e001f */
[----:B------:R-:W-:Y:S02]  /*43a50*/  MOV R85, R26 ;  /* 0x0000001a00557202 */ /* 0x000fe40000000f00 */
[----:B------:R-:W5:Y:S01]  /*43a60*/  LDL.LU R35, [R1+0x261c] ;  /* 0x00261c0001237983 */ /* 0x000f620000300800 */
[----:B------:R-:W-:-:S03]  /*43a70*/  IMAD.MOV.U32 R86, RZ, RZ, R27 ;  /* 0x000000ffff567224 */ /* 0x000fc600078e001b */
[----:B------:R-:W5:Y:S01]  /*43a80*/  LDL.LU R30, [R1+0x2618] ;  /* 0x00261800011e7983 */ /* 0x000f620000300800 */
[----:B------:R-:W-:-:S03]  /*43a90*/  IMAD.MOV.U32 R245, RZ, RZ, R80 ;  /* 0x000000fffff57224 */ /* 0x000fc600078e0050 */
[----:B------:R-:W5:Y:S01]  /*43aa0*/  LDL.LU R31, [R1+0x2614] ;  /* 0x00261400011f7983 */ /* 0x000f620000300800 */
[----:B------:R-:W-:Y:S01]  /*43ab0*/  IMAD.MOV.U32 R87, RZ, RZ, R22 ;  /* 0x000000ffff577224 */ /* 0x000fe200078e0016 */
[----:B------:R-:W-:Y:S02]  /*43ac0*/  MOV R246, R81 ;  /* 0x0000005100f67202 */ /* 0x000fe40000000f00 */
[----:B------:R-:W5:Y:S01]  /*43ad0*/  LDL.LU R26, [R1+0x2610] ;  /* 0x00261000011a7983 */ /* 0x000f620000300800 */
[----:B------:R-:W-:Y:S01]  /*43ae0*/  MOV R80, R18 ;  /* 0x0000001200507202 */ /* 0x000fe20000000f00 */
[----:B------:R-:W-:Y:S02]  /*43af0*/  IMAD.MOV.U32 R247, RZ, RZ, R82 ;  /* 0x000000fffff77224 */ /* 0x000fe400078e0052 */
[----:B------:R-:W5:Y:S01]  /*43b00*/  LDL.LU R27, [R1+0x260c] ;  /* 0x00260c00011b7983 */ /* 0x000f620000300800 */
[----:B------:R-:W-:-:S03]  /*43b10*/  IMAD.MOV.U32 R81, RZ, RZ, R19 ;  /* 0x000000ffff517224 */ /* 0x000fc600078e0013 */
[----:B------:R-:W5:Y:S01]  /*43b20*/  LDL.LU R22, [R1+0x2608] ;  /* 0x0026080001167983 */ /* 0x000f620000300800 */
[----:B------:R-:W-:Y:S01]  /*43b30*/  IMAD.MOV.U32 R82, RZ, RZ, R14 ;  /* 0x000000ffff527224 */ /* 0x000fe200078e000e */
[----:B------:R-:W-:Y:S02]  /*43b40*/  MOV R83, R15 ;  /* 0x0000000f00537202 */ /* 0x000fe40000000f00 */
        /* <DEDUP_REMOVED lines=8> */
[----:B------:R1:W-:Y:S04]  /*43bd0*/  STL [R1+0x24f4], R2 ;  /* 0x0024f40201007387 */ /* 0x0003e80000100800 */
[----:B------:R-:W2:Y:S04]  /*43be0*/  LDS R250, [R252+0x25c00] ;  /* 0x025c0000fcfa7984 */ /* 0x000ea80000000800 */
[----:B-1----:R-:W5:Y:S01]  /*43bf0*/  LDL R2, [R1+0x474] ;  /* 0x0004740001027983 */ /* 0x002f620000100800 */
[C---:B--2---:R-:W-:Y:S08]  /*43c00*/  HMMA.1688.F32.TF32 R88, R176.reuse, R60, R88 ;  /* 0x0000003cb058723c */ /* 0x044ff00000081058 */
[C---:B---3--:R-:W-:Y:S08]  /*43c10*/  HMMA.1688.F32.TF32 R92, R176.reuse, R56, R92 ;  /* 0x00000038b05c723c */ /* 0x048ff0000008105c */
[C---:B----4-:R-:W-:Y:S08]  /*43c20*/  HMMA.1688.F32.TF32 R96, R176.reuse, R52, R96 ;  /* 0x00000034b060723c */ /* 0x050ff00000081060 */
[C---:B-----5:R-:W-:Y:S08]  /*43c30*/  HMMA.1688.F32.TF32 R104, R176.reuse, R44, R104 ;  /* 0x0000002cb068723c */ /* 0x060ff00000081068 */
[C---:B------:R-:W-:Y:S08]  /*43c40*/  HMMA.1688.F32.TF32 R108, R176.reuse, R40, R108 ;  /* 0x00000028b06c723c */ /* 0x040ff0000008106c */
[C---:B------:R-:W-:Y:S08]  /*43c50*/  HMMA.1688.F32.TF32 R116, R176.reuse, R32, R116 ;  /* 0x00000020b074723c */ /* 0x040ff00000081074 */
[C---:B------:R-:W-:Y:S11]  /*43c60*/  HMMA.1688.F32.TF32 R112, R176.reuse, R36, R112 ;  /* 0x00000024b070723c */ /* 0x040ff60000081070 */
[----:B------:R-:W-:Y:S05]  /*43c70*/  @!UPT UIADD3 URZ, URZ, URZ, URZ ;  /* 0x0000003f3f3ff290 */ /* 0x000fea000fffe03f */
[----:B------:R-:W-:Y:S01]  /*43c80*/  IMAD.MOV.U32 R9, RZ, RZ, R118 ;  /* 0x000000ffff097224 */ /* 0x000fe200078e0076 */
[C---:B------:R-:W-:Y:S01]  /*43c90*/  HMMA.1688.F32.TF32 R100, R176.reuse, R48, R100 ;  /* 0x00000030b064723c */ /* 0x040fe20000081064 */
[----:B------:R-:W-:Y:S01]  /*43ca0*/  IMAD.MOV.U32 R8, RZ, RZ, R119 ;  /* 0x000000ffff087224 */ /* 0x000fe200078e0077 */
[----:B------:R-:W-:Y:S01]  /*43cb0*/  MOV R12, R117 ;  /* 0x00000075000c7202 */ /* 0x000fe20000000f00 */
[----:B------:R-:W-:Y:S01]  /*43cc0*/  IMAD.MOV.U32 R13, RZ, RZ, R116 ;  /* 0x000000ffff0d7224 */ /* 0x000fe200078e0074 */
[----:B------:R-:W2:Y:S04]  /*43cd0*/  LDL.LU.64 R118, [R1+0x25e8] ;  /* 0x0025e80001767983 */ /* 0x000ea80000300a00 */
[----:B------:R-:W2:Y:S04]  /*43ce0*/  LDL.LU.64 R116, [R1+0x25e0] ;  /* 0x0025e00001747983 */ /* 0x000ea80000300a00 */
[----:B------:R-:W-:Y:S04]  /*43cf0*/  STL.64 [R1+0x100], R112 ;  /* 0x0001007001007387 */ /* 0x000fe80000100a00 */
[----:B------:R1:W-:Y:S04]  /*43d00*/  STL.64 [R1+0x108], R114 ;  /* 0x0001087201007387 */ /* 0x0003e80000100a00 */
[----:B-1----:R-:W3:Y:S01]  /*43d10*/  LDL.LU.64 R114, [R1+0x25d8] ;  /* 0x0025d80001727983 */ /* 0x002ee20000300a00 */
[C---:B------:R-:W-:Y:S03]  /*43d20*/  HMMA.1688.F32.TF32 R4, R176.reuse, R64, R4 ;  /* 0x00000040b004723c */ /* 0x040fe60000081004 */
        /* <DEDUP_REMOVED lines=29> */
[----:B------:R-:W-:Y:S01]  /*43f00*/  IMAD.MOV.U32 R75, RZ, RZ, R0 ;  /* 0x000000ffff4b7224 */ /* 0x000fe200078e0000 */
[----:B--2---:R-:W-:Y:S11]  /*43f10*/  HMMA.1688.F32.TF32 R4, R176, R68, R4 ;  /* 0x00000044b004723c */ /* 0x004ff60000081004 */
[----:B------:R-:W-:Y:S11]  /*43f20*/  @!UPT UIADD3 URZ, URZ, URZ, URZ ;  /* 0x0000003f3f3ff290 */ /* 0x000ff6000fffe03f */
[----:B------:R-:W-:Y:S01]  /*43f30*/  @!UPT UIADD3 URZ, URZ, URZ, URZ ;  /* 0x0000003f3f3ff290 */ /* 0x000fe2000fffe03f */
[----:B------:R-:W-:Y:S01]  /*43f40*/  STL.64 [R1+0x60], R4 ;  /* 0x0000600401007387 */ /* 0x000fe20000100a00 */
[----:B------:R-:W-:-:S03]  /*43f50*/  IMAD.MOV.U32 R0, RZ, RZ, R7 ;  /* 0x000000ffff007224 */ /* 0x000fc600078e0007 */
[----:B------:R-:W2:Y:S04]  /*43f60*/  LDL.LU R176, [R1+0x40] ;  /* 0x0000400001b07983 */ /* 0x000ea80000300800 */
[----:B------:R-:W2:Y:S04]  /*43f70*/  LDL.LU R177, [R1+0x44] ;  /* 0x0000440001b17983 */ /* 0x000ea80000300800 */
[----:B------:R-:W2:Y:S04]  /*43f80*/  LDL.LU R178, [R1+0x48] ;  /* 0x0000480001b27983 */ /* 0x000ea80000300800 */
[----:B------:R-:W2:Y:S04]  /*43f90*/  LDL.LU R179, [R1+0x4c] ;  /* 0x00004c0001b37983 */ /* 0x000ea80000300800 */
[----:B------:R-:W-:Y:S04]  /*43fa0*/  LDS R5, [R23+0x25800] ;  /* 0x0258000017057984 */ /* 0x000fe80000000800 */
[----:B------:R1:W-:Y:S01]  /*43fb0*/  LDS R7, [R23+0x25c00] ;  /* 0x025c000017077984 */ /* 0x0003e20000000800 */
[----:B------:R-:W-:Y:S01]  /*43fc0*/  HMMA.1688.F32.TF32 R84, R248, R14, R84 ;  /* 0x0000000ef854723c */ /* 0x000fe20000081054 */
[----:B------:R-:W-:-:S02]  /*43fd0*/  MOV R74, R3 ;  /* 0x00000003004a7202 */ /* 0x000fc40000000f00 */
[----:B------:R-:W-:Y:S04]  /*43fe0*/  LDS R4, [R2+0x25800] ;  /* 0x0258000002047984 */ /* 0x000fe80000000800 */
[----:B-1----:R-:W2:Y:S01]  /*43ff0*/  LDL.LU R23, [R1+0x2558] ;  /* 0x0025580001177983 */ /* 0x002ea20000300800 */
[C---:B------:R-:W-:Y:S08]  /*44000*/  HMMA.1688.F32.TF32 R80, R248.reuse, R18, R80 ;  /* 0x00000012f850723c */ /* 0x040ff00000081050 */
[----:B------:R-:W-:Y:S07]  /*44010*/  HMMA.1688.F32.TF32 R72, R248, R26, R72 ;  /* 0x0000001af848723c */ /* 0x000fee0000081048 */
[----:B------:R1:W-:Y:S01]  /*44020*/  STL.64 [R1+0xf0], R84 ;  /* 0x0000f05401007387 */ /* 0x0003e20000100a00 */
[----:B------:R-:W-:Y:S01]  /*44030*/  IMAD.MOV.U32 R61, RZ, RZ, R86 ;  /* 0x000000ffff3d7224 */ /* 0x000fe200078e0056 */
[----:B------:R-:W-:-:S02]  /*44040*/  MOV R60, R87 ;  /* 0x00000057003c7202 */ /* 0x000fc40000000f00 */
[----:B------:R-:W3:Y:S04]  /*44050*/  LDL.LU.64 R86, [R1+0x2550] ;  /* 0x0025500001567983 */ /* 0x000ee80000300a00 */
[----:B-1----:R-:W3:Y:S04]  /*44060*/  LDL.LU.64 R84, [R1+0x2548] ;  /* 0x0025480001547983 */ /* 0x002ee80000300a00 */
[----:B------:R-:W-:Y:S04]  /*44070*/  STL.64 [R1+0x350], R80 ;  /* 0x0003505001007387 */ /* 0x000fe80000100a00 */
[----:B------:R1:W-:Y:S01]  /*44080*/  STL.64 [R1+0x358], R82 ;  /* 0x0003585201007387 */ /* 0x0003e20000100a00 */
[----:B------:R-:W-:Y:S01]  /*44090*/  MOV R16, R72 ;  /* 0x0000004800107202 */ /* 0x000fe20000000f00 */
[----:B------:R-:W-:-:S02]  /*440a0*/  IMAD.MOV.U32 R17, RZ, RZ, R73 ;  /* 0x000000ffff117224 */ /* 0x000fc400078e0049 */
[----:B-1----:R-:W3:Y:S04]  /*440b0*/  LDL.LU.64 R82, [R1+0x2540] ;  /* 0x0025400001527983 */ /* 0x002ee80000300a00 */
[----:B------:R-:W3:Y:S01]  /*440c0*/  LDL.LU.64 R80, [R1+0x2538] ;  /* 0x0025380001507983 */ /* 0x000ee20000300a00 */
[C---:B--2---:R-:W-:Y:S11]  /*440d0*/  HMMA.1688.F32.TF32 R76, R248.reuse, R22, R76 ;  /* 0x00000016f84c723c */ /* 0x044ff6000008104c */
[----:B------:R-:W-:Y:S11]  /*440e0*/  @!UPT UIADD3 URZ, URZ, URZ, URZ ;  /* 0x0000003f3f3ff290 */ /* 0x000ff6000fffe03f */
[----:B------:R-:W-:Y:S01]  /*440f0*/  @!UPT UIADD3 URZ, URZ, URZ, URZ ;  /* 0x0000003f3f3ff290 */ /* 0x000fe2000fffe03f */
[----:B------:R1:W-:Y:S01]  /*44100*/  STL.64 [R1+0x340], R76 ;  /* 0x0003404c01007387 */ /* 0x0003e20000100a00 */
[----:B------:R-:W-:Y:S02]  /*44110*/  IMAD.MOV.U32 R69, RZ, RZ, R78 ;  /* 0x000000ffff457224 */ /* 0x000fe400078e004e */
[----:B------:R-:W-:Y:S02]  /*44120*/  IMAD.MOV.U32 R68, RZ, RZ, R79 ;  /* 0x000000ffff447224 */ /* 0x000fe400078e004f */
[----:B------:R-:W2:Y:S04]  /*44130*/  LDL.LU.64 R78, [R1+0x2530] ;  /* 0x00253000014e7983 */ /* 0x000ea80000300a00 */
[----:B-1----:R-:W2:Y:S04]  /*44140*/  LDL.LU.64 R76, [R1+0x2528] ;  /* 0x00252800014c7983 */ /* 0x002ea80000300a00 */
[----:B------:R1:W-:Y:S04]  /*44150*/  STL.64 [R1+0x338], R74 ;  /* 0x0003384a01007387 */ /* 0x0003e80000100a00 */
[----:B-1----:R-:W2:Y:S04]  /*44160*/  LDL.LU.64 R74, [R1+0x2520] ;  /* 0x00252000014a7983 */ /* 0x002ea80000300a00 */
[----:B------:R-:W2:Y:S04]  /*44170*/  LDL.LU.64 R72, [R1+0x2518] ;  /* 0x0025180001487983 */ /* 0x000ea80000300a00 */
[----:B------:R-:W-:Y:S04]  /*44180*/  STL [R1+0x24b4], R17 ;  /* 0x0024b41101007387 */ /* 0x000fe80000100800 */
[----:B------:R-:W-:Y:S01]  /*44190*/  STL [R1+0x24b0], R16 ;  /* 0x0024b01001007387 */ /* 0x000fe20000100800 */
[C---:B--2---:R-:W-:Y:S11]  /*441a0*/  HMMA.1688.F32.TF32 R72, R248.reuse, R30, R72 ;  /* 0x0000001ef848723c */ /* 0x044ff60000081048 */
[----:B------:R-:W-:Y:S11]  /*441b0*/  @!UPT UIADD3 URZ, URZ, URZ, URZ ;  /* 0x0000003f3f3ff290 */ /* 0x000ff6000fffe03f */
[----:B------:R-:W-:Y:S01]  /*441c0*/  @!UPT UIADD3 URZ, URZ, URZ, URZ ;  /* 0x0000003f3f3ff290 */ /* 0x000fe2000fffe03f */
[----:B------:R1:W-:Y:S01]  /*441d0*/  STL.64 [R1+0x328], R74 ;  /* 0x0003284a01007387 */ /* 0x0003e20000100a00 */
[----:B------:R-:W-:Y:S01]  /*441e0*/  IMAD.MOV.U32 R20, RZ, RZ, R72 ;  /* 0x000000ffff147224 */ /* 0x000fe200078e0048 */
[----:B------:R-:W-:Y:S02]  /*441f0*/  MOV R21, R73 ;  /* 0x0000004900157202 */ /* 0x000fe40000000f00 */
[----:B-1----:R-:W-:Y:S03]  /*44200*/  HMMA.1688.F32.TF32 R72, R248, R34, R76 ;  /* 0x00000022f848723c */ /* 0x002fe6000008104c */
[----:B------:R-:W-:Y:S04]  /*44210*/  STL [R1+0x24bc], R21 ;  /* 0x0024bc1501007387 */ /* 0x000fe80000100800 */
[----:B------:R-:W-:Y:S01]  /*44220*/  STL [R1+0x24b8], R20 ;  /* 0x0024b81401007387 */ /* 0x000fe20000100800 */
[----:B------:R-:W-:-:S03]  /*44230*/  MOV R3, R6 ;  /* 0x0000000600037202 */ /* 0x000fc60000000f00 */
[----:B------:R-:W1:Y:S01]  /*44240*/  LDS R6, [R2+0x25c00] ;  /* 0x025c000002067984 */ /* 0x000e620000000800 */
[----:B------:R-:W-:Y:S03]  /*44250*/  HMMA.1688.F32.TF32 R176, R248, R10, R176 ;  /* 0x0000000af8b0723c */ /* 0x000fe600000810b0 */
[----:B------:R-:W-:Y:S04]  /*44260*/  LDS R76, [R252+0x26080] ;  /* 0x02608000fc4c7984 */ /* 0x000fe80000000800 */
[----:B------:R-:W-:Y:S04]  /*44270*/  LDS R78, [R252+0x26480] ;  /* 0x02648000fc4e7984 */ /* 0x000fe80000000800 */
[----:B------:R3:W-:Y:S01]  /*44280*/  STL.64 [R1+0x318], R74 ;  /* 0x0003184a01007387 */ /* 0x0007e20000100a00 */
[----:B------:R-:W-:-:S02]  /*44290*/  IMAD.MOV.U32 R24, RZ, RZ, R72 ;  /* 0x000000ffff187224 */ /* 0x000fc400078e0048 */
[----:B------:R-:W-:Y:S02]  /*442a0*/  IMAD.MOV.U32 R25, RZ, RZ, R73 ;  /* 0x000000ffff197224 */ /* 0x000fe400078e0049 */
[C---:B---3--:R-:W-:Y:S03]  /*442b0*/  HMMA.1688.F32.TF32 R72, R248.reuse, R38, R80 ;  /* 0x00000026f848723c */ /* 0x048fe60000081050 */
[----:B------:R-:W-:Y:S11]  /*442c0*/  STL [R1+0x24c4], R25 ;  /* 0x0024c41901007387 */ /* 0x000ff60000100800 */
[----:B------:R-:W-:Y:S10]  /*442d0*/  @!UPT UIADD3 URZ, URZ, URZ, URZ ;  /* 0x0000003f3f3ff290 */ /* 0x000ff4000fffe03f */
[----:B------:R-:W-:Y:S01]  /*442e0*/  MOV R28, R72 ;  /* 0x00000048001c7202 */ /* 0x000fe20000000f00 */
[----:B------:R-:W-:Y:S01]  /*442f0*/  IMAD.MOV.U32 R29, RZ, RZ, R73 ;  /* 0x000000ffff1d7224 */ /* 0x000fe200078e0049 */
[----:B------:R-:W-:Y:S01]  /*44300*/  MOV R16, R75 ;  /* 0x0000004b00107202 */ /* 0x000fe20000000f00 */
[----:B------:R-:W-:Y:S02]  /*44310*/  IMAD.MOV.U32 R17, RZ, RZ, R74 ;  /* 0x000000ffff117224 */ /* 0x000fe400078e004a */
[----:B------:R-:W-:Y:S01]  /*44320*/  HMMA.1688.F32.TF32 R72, R248, R42, R84 ;  /* 0x0000002af848723c */ /* 0x000fe20000081054 */
[----:B------:R-:W-:Y:S04]  /*44330*/  STL [R1+0x24c0], R24 ;  /* 0x0024c01801007387 */ /* 0x000fe80000100800 */
[----:B------:R-:W-:Y:S04]  /*44340*/  STL [R1+0x24d4], R16 ;  /* 0x0024d41001007387 */ /* 0x000fe80000100800 */
[----:B------:R-:W-:Y:S04]  /*44350*/  STL [R1+0x24d0], R17 ;  /* 0x0024d01101007387 */ /* 0x000fe80000100800 */
[----:B------:R-:W-:Y:S04]  /*44360*/  STL [R1+0x24cc], R29 ;  /* 0x0024cc1d01007387 */ /* 0x000fe80000100800 */
[----:B------:R-:W-:Y:S06]  /*44370*/  STL [R1+0x24c8], R28 ;  /* 0x0024c81c01007387 */ /* 0x000fec0000100800 */
[----:B------:R2:W-:Y:S01]  /*44380*/  STL.64 [R1+0x2f8], R74 ;  /* 0x0002f84a01007387 */ /* 0x0005e20000100a00 */
[----:B------:R-:W-:-:S02]  /*44390*/  IMAD.MOV.U32 R32, RZ, RZ, R72 ;  /* 0x000000ffff207224 */ /* 0x000fc400078e0048 */
[----:B------:R-:W-:Y:S02]  /*443a0*/  IMAD.MOV.U32 R33, RZ, RZ, R73 ;  /* 0x000000ffff217224 */ /* 0x000fe400078e0049 */
[----:B--2---:R-:W-:Y:S03]  /*443b0*/  HMMA.1688.F32.TF32 R72, R248, R46, R88 ;  /* 0x0000002ef848723c */ /* 0x004fe60000081058 */
[----:B------:R-:W-:Y:S04]  /*443c0*/  STL [R1+0x24dc], R33 ;  /* 0x0024dc2101007387 */ /* 0x000fe80000100800 */
[----:B------:R-:W-:Y:S04]  /*443d0*/  STL [R1+0x24d8], R32 ;  /* 0x0024d82001007387 */ /* 0x000fe80000100800 */
[----:B------:R-:W2:Y:S01]  /*443e0*/  LDL R79, [R1+0x470] ;  /* 0x00047000014f7983 */ /* 0x000ea20000100800 */
[----:B------:R-:W-:Y:S11]  /*443f0*/  IMAD.MOV.U32 R80, RZ, RZ, R59 ;  /* 0x000000ffff507224 */ /* 0x000ff600078e003b */
[----:B------:R-:W-:Y:S01]  /*44400*/  @!UPT UIADD3 URZ, URZ, URZ, URZ ;  /* 0x0000003f3f3ff290 */ /* 0x000fe2000fffe03f */
[----:B------:R-:W-:Y:S01]  /*44410*/  MOV R20, R75 ;  /* 0x0000004b00147202 */ /* 0x000fe20000000f00 */
[----:B------:R-:W-:Y:S01]  /*44420*/  IMAD.MOV.U32 R21, RZ, RZ, R74 ;  /* 0x000000ffff157224 */ /* 0x000fe200078e004a */
[----:B------:R-:W-:Y:S01]  /*44430*/  MOV R36, R72 ;  /* 0x0000004800247202 */ /* 0x000fe20000000f00 */
[----:B------:R-:W-:Y:S02]  /*44440*/  IMAD.MOV.U32 R37, RZ, RZ, R73 ;  /* 0x000000ffff257224 */ /* 0x000fe400078e0049 */
[----:B------:R-:W-:Y:S04]  /*44450*/  STL [R1+0x24ec], R20 ;  /* 0x0024ec1401007387 */ /* 0x000fe80000100800 */
[----:B------:R-:W-:Y:S04]  /*44460*/  STL [R1+0x24e8], R21 ;  /* 0x0024e81501007387 */ /* 0x000fe80000100800 */
[----:B------:R-:W-:Y:S04]  /*44470*/  STL [R1+0x24e4], R37 ;  /* 0x0024e42501007387 */ /* 0x000fe80000100800 */
[----:B------:R-:W-:Y:S04]  /*44480*/  STL [R1+0x24e0], R36 ;  /* 0x0024e02401007387 */ /* 0x000fe80000100800 */
[----:B------:R-:W3:Y:S01]  /*44490*/  LDL.LU R59, [R1+0x2514] ;  /* 0x00251400013b7983 */ /* 0x000ee20000300800 */
[----:B------:R-:W-:Y:S01]  /*444a0*/  MOV R81, R62 ;  /* 0x0000003e00517202 */ /* 0x000fe20000000f00 */
[----:B------:R-:W-:-:S02]  /*444b0*/  IMAD.MOV.U32 R82, RZ, RZ, R63 ;  /* 0x000000ffff527224 */ /* 0x000fc400078e003f */
[----:B------:R-:W5:Y:S04]  /*444c0*/  LDL.LU R62, [R1+0x2510] ;  /* 0x00251000013e7983 */ /* 0x000f680000300800 */
[----:B------:R-:W5:Y:S01]  /*444d0*/  LDL.LU R63, [R1+0x250c] ;  /* 0x00250c00013f7983 */ /* 0x000f620000300800 */
[----:B------:R-:W-:-:S03]  /*444e0*/  IMAD.MOV.U32 R83, RZ, RZ, R67 ;  /* 0x000000ffff537224 */ /* 0x000fc600078e0043 */
[----:B------:R-:W4:Y:S01]  /*444f0*/  LDL.LU R67, [R1+0x2508] ;  /* 0x0025080001437983 */ /* 0x000f220000300800 */
[C---:B------:R-:W-:Y:S03]  /*44500*/  HMMA.1688.F32.TF32 R72, R248.reuse, R50, R92 ;  /* 0x00000032f848723c */ /* 0x040fe6000008105c */
[----:B------:R-:W-:Y:S04]  /*44510*/  LDS R92, [R2+0x25880] ;  /* 0x02588000025c7984 */ /* 0x000fe80000000800 */
[----:B------:R-:W-:Y:S11]  /*44520*/  LDS R94, [R2+0x25c80] ;  /* 0x025c8000025e7984 */ /* 0x000ff60000000800 */
[----:B------:R-:W-:Y:S06]  /*44530*/  @!UPT UIADD3 URZ, URZ, URZ, URZ ;  /* 0x0000003f3f3ff290 */ /* 0x000fec000fffe03f */
        /* <DEDUP_REMOVED lines=10> */
[----:B------:R-:W-:Y:S01]  /*445e0*/  IMAD.MOV.U32 R29, RZ, RZ, R74 ;  /* 0x000000ffff1d7224 */ /* 0x000fe200078e004a */
[C---:B-1----:R-:W-:Y:S08]  /*445f0*/  HMMA.1688.F32.TF32 R88, R4.reuse, R18, R80 ;  /* 0x000000120458723c */ /* 0x042ff00000081050 */
[C---:B------:R-:W-:Y:S11]  /*44600*/  HMMA.1688.F32.TF32 R80, R4.reuse, R22, R124 ;  /* 0x000000160450723c */ /* 0x040ff6000008107c */
[----:B------:R-:W-:Y:S11]  /*44610*/  @!UPT UIADD3 URZ, URZ, URZ, URZ ;  /* 0x0000003f3f3ff290 */ /* 0x000ff6000fffe03f */
[----:B------:R-:W-:Y:S02]  /*44620*/  @!UPT UIADD3 URZ, URZ, URZ, URZ ;  /* 0x0000003f3f3ff290 */ /* 0x000fe4000fffe03f */
[----:B------:R-:W-:Y:S01]  /*44630*/  MOV R64, R80 ;  /* 0x0000005000407202 */ /* 0x000fe20000000f00 */
[----:B------:R-:W-:Y:S01]  /*44640*/  IMAD.MOV.U32 R65, RZ, RZ, R81 ;  /* 0x000000ffff417224 */ /* 0x000fe200078e0051 */
[C---:B------:R-:W-:Y:S08]  /*44650*/  HMMA.1688.F32.TF32 R96, R4.reuse, R30, R132 ;  /* 0x0000001e0460723c */ /* 0x040ff00000081084 */
[C---:B------:R-:W-:Y:S08]  /*44660*/  HMMA.1688.F32.TF32 R116, R4.reuse, R10, R116 ;  /* 0x0000000a0474723c */ /* 0x040ff00000081074 */
[----:B------:R-:W-:Y:S01]  /*44670*/  HMMA.1688.F32.TF32 R84, R4, R14, R120 ;  /* 0x0000000e0454723c */ /* 0x000fe20000081078 */
[----:B--2---:R-:W-:Y:S07]  /*44680*/  LDS R77, [R79+0x26080] ;  /* 0x026080004f4d7984 */ /* 0x004fee0000000800 */
[C---:B---3--:R-:W-:Y:S11]  /*44690*/  HMMA.1688.F32.TF32 R72, R248.reuse, R58, R100 ;  /* 0x0000003af848723c */ /* 0x048ff60000081064 */
[----:B------:R-:W-:Y:S11]  /*446a0*/  @!UPT UIADD3 URZ, URZ, URZ, URZ ;  /* 0x0000003f3f3ff290 */ /* 0x000ff6000fffe03f */
[----:B------:R-:W-:Y:S01]  /*446b0*/  @!UPT UIADD3 URZ, URZ, URZ, URZ ;  /* 0x0000003f3f3ff290 */ /* 0x000fe2000fffe03f */
[----:B------:R5:W-:Y:S01]  /*446c0*/  STL.64 [R1+0x2b8], R74 ;  /* 0x0002b84a01007387 */ /* 0x000be20000100a00 */
[----:B------:R-:W-:Y:S02]  /*446d0*/  IMAD.MOV.U32 R48, RZ, RZ, R72 ;  /* 0x000000ffff307224 */ /* 0x000fe400078e0048 */
        /* <DEDUP_REMOVED lines=8> */
[C---:B----4-:R-:W-:Y:S11]  /*44760*/  HMMA.1688.F32.TF32 R72, R248.reuse, R66, R108 ;  /* 0x00000042f848723c */ /* 0x050ff6000008106c */
[----:B------:R-:W-:Y:S11]  /*44770*/  @!UPT UIADD3 URZ, URZ, URZ, URZ ;  /* 0x0000003f3f3ff290 */ /* 0x000ff6000fffe03f */
[----:B------:R-:W-:Y:S02]  /*44780*/  @!UPT UIADD3 URZ, URZ, URZ, URZ ;  /* 0x0000003f3f3ff290 */ /* 0x000fe4000fffe03f */
[----:B------:R-:W-:Y:S01]  /*44790*/  IMAD.MOV.U32 R37, RZ, RZ, R72 ;  /* 0x000000ffff257224 */ /* 0x000fe200078e0048 */
[----:B------:R-:W-:Y:S01]  /*447a0*/  MOV R33, R74 ;  /* 0x0000004a00217202 */ /* 0x000fe20000000f00 */
[----:B------:R-:W-:Y:S02]  /*447b0*/  IMAD.MOV.U32 R36, RZ, RZ, R73 ;  /* 0x000000ffff247224 */ /* 0x000fe400078e0049 */
[----:B------:R-:W-:Y:S02]  /*447c0*/  IMAD.MOV.U32 R32, RZ, RZ, R75 ;  /* 0x000000ffff207224 */ /* 0x000fe400078e004b */
[----:B------:R-:W-:Y:S01]  /*447d0*/  HMMA.1688.F32.TF32 R72, R248, R70, R112 ;  /* 0x00000046f848723c */ /* 0x000fe20000081070 */
[----:B------:R-:W2:Y:S04]  /*447e0*/  LDL R251, [R1+0x478] ;  /* 0x0004780001fb7983 */ /* 0x000ea80000100800 */
[----:B------:R-:W-:Y:S04]  /*447f0*/  STL.64 [R1+0x270], R88 ;  /* 0x0002705801007387 */ /* 0x000fe80000100a00 */
[----:B------:R-:W-:Y:S04]  /*44800*/  STL.64 [R1+0x278], R90 ;  /* 0x0002785a01007387 */ /* 0x000fe80000100a00 */
[----:B------:R1:W-:Y:S02]  /*44810*/  STL.64 [R1+0x268], R82 ;  /* 0x0002685201007387 */ /* 0x0003e40000100a00 */
[C---:B-1----:R-:W-:Y:S08]  /*44820*/  HMMA.1688.F32.TF32 R80, R4.reuse, R26, R128 ;  /* 0x0000001a0450723c */ /* 0x042ff00000081080 */
[C---:B------:R-:W-:Y:S11]  /*44830*/  HMMA.1688.F32.TF32 R88, R4.reuse, R34, R136 ;  /* 0x000000220458723c */ /* 0x040ff60000081088 */
[----:B------:R-:W-:Y:S04]  /*44840*/  @!UPT UIADD3 URZ, URZ, URZ, URZ ;  /* 0x0000003f3f3ff290 */ /* 0x000fe8000fffe03f */
[----:B------:R-:W-:Y:S04]  /*44850*/  STL.64 [R1+0x250], R80 ;  /* 0x0002505001007387 */ /* 0x000fe80000100a00 */
[----:B------:R1:W-:Y:S02]  /*44860*/  STL.64 [R1+0x258], R82 ;  /* 0x0002585201007387 */ /* 0x0003e40000100a00 */
[C---:B-1----:R-:W-:Y:S02]  /*44870*/  HMMA.1688.F32.TF32 R80, R4.reuse, R38, R140 ;  /* 0x000000260450723c */ /* 0x042fe4000008108c */
[----:B------:R-:W-:Y:S06]  /*44880*/  STL.64 [R1+0x240], R96 ;  /* 0x0002406001007387 */ /* 0x000fec0000100a00 */
[C---:B------:R-:W-:Y:S01]  /*44890*/  HMMA.1688.F32.TF32 R100, R4.reuse, R42, R144 ;  /* 0x0000002a0464723c */ /* 0x040fe20000081090 */
[----:B------:R-:W-:Y:S04]  /*448a0*/  STL.64 [R1+0x248], R98 ;  /* 0x0002486201007387 */ /* 0x000fe80000100a00 */
[----:B------:R-:W-:Y:S03]  /*448b0*/  STL.64 [R1+0x230], R88 ;  /* 0x0002305801007387 */ /* 0x000fe60000100a00 */
[----:B------:R-:W-:Y:S01]  /*448c0*/  HMMA.1688.F32.TF32 R104, R4, R46, R148 ;  /* 0x0000002e0468723c */ /* 0x000fe20000081094 */
[----:B------:R1:W-:Y:S07]  /*448d0*/  STL.64 [R1+0x238], R90 ;  /* 0x0002385a01007387 */ /* 0x0003ee0000100a00 */
[----:B------:R-:W-:Y:S01]  /*448e0*/  IMAD.MOV.U32 R139, RZ, RZ, R80 ;  /* 0x000000ffff8b7224 */ /* 0x000fe200078e0050 */
[----:B------:R-:W-:Y:S01]  /*448f0*/  MOV R138, R81 ;  /* 0x00000051008a7202 */ /* 0x000fe20000000f00 */
[----:B------:R-:W-:-:S02]  /*44900*/  IMAD.MOV.U32 R137, RZ, RZ, R82 ;  /* 0x000000ffff897224 */ /* 0x000fc400078e0052 */
[----:B------:R-:W-:Y:S01]  /*44910*/  IMAD.MOV.U32 R136, RZ, RZ, R83 ;  /* 0x000000ffff887224 */ /* 0x000fe200078e0053 */
[C---:B-1----:R-:W-:Y:S08]  /*44920*/  HMMA.1688.F32.TF32 R88, R4.reuse, R50, R152 ;  /* 0x000000320458723c */ /* 0x042ff00000081098 */
[----:B------:R-:W-:Y:S01]  /*44930*/  HMMA.1688.F32.TF32 R80, R4, R54, R156 ;  /* 0x000000360450723c */ /* 0x000fe2000008109c */
[----:B------:R-:W-:Y:S01]  /*44940*/  IMAD.MOV.U32 R56, RZ, RZ, R72 ;  /* 0x000000ffff387224 */ /* 0x000fe200078e0048 */
[----:B------:R-:W-:Y:S01]  /*44950*/  MOV R57, R73 ;  /* 0x0000004900397202 */ /* 0x000fe20000000f00 */
[----:B------:R-:W-:Y:S01]  /*44960*/  IMAD.MOV.U32 R20, RZ, RZ, R74 ;  /* 0x000000ffff147224 */ /* 0x000fe200078e004a */
[----:B------:R-:W-:Y:S01]  /*44970*/  LDS R72, [R252+0x25880] ;  /* 0x02588000fc487984 */ /* 0x000fe20000000800 */
[----:B------:R-:W-:-:S03]  /*44980*/  IMAD.MOV.U32 R21, RZ, RZ, R75 ;  /* 0x000000ffff157224 */ /* 0x000fc600078e004b */
[----:B------:R-:W-:Y:S04]  /*44990*/  LDS R74, [R252+0x25c80] ;  /* 0x025c8000fc4a7984 */ /* 0x000fe80000000800 */
[----:B------:R-:W-:Y:S04]  /*449a0*/  LDS R73, [R79+0x25880] ;  /* 0x025880004f497984 */ /* 0x000fe80000000800 */
[----:B------:R-:W1:Y:S04]  /*449b0*/  LDS R75, [R79+0x25c80] ;  /* 0x025c80004f4b7984 */ /* 0x000e680000000800 */
        /* <DEDUP_REMOVED lines=8> */
[----:B------:R-:W-:Y:S01]  /*44a40*/  STL.64 [R1+0x210], R88 ;  /* 0x0002105801007387 */ /* 0x000fe20000100a00 */
[C---:B------:R-:W-:Y:S03]  /*44a50*/  HMMA.1688.F32.TF32 R96, R4.reuse, R58, R160 ;  /* 0x0000003a0460723c */ /* 0x040fe600000810a0 */
[----:B------:R3:W-:Y:S04]  /*44a60*/  STL.64 [R1+0x218], R90 ;  /* 0x0002185a01007387 */ /* 0x0007e80000100a00 */
[----:B------:R-:W-:Y:S04]  /*44a70*/  STL.64 [R1+0x200], R80 ;  /* 0x0002005001007387 */ /* 0x000fe80000100a00 */
[----:B------:R4:W-:Y:S01]  /*44a80*/  STL.64 [R1+0x208], R82 ;  /* 0x0002085201007387 */ /* 0x0009e20000100a00 */
[C---:B---3--:R-:W-:Y:S08]  /*44a90*/  HMMA.1688.F32.TF32 R88, R4.reuse, R62, R164 ;  /* 0x0000003e0458723c */ /* 0x048ff000000810a4 */
[C---:B----4-:R-:W-:Y:S08]  /*44aa0*/  HMMA.1688.F32.TF32 R80, R4.reuse, R66, R168 ;  /* 0x000000420450723c */ /* 0x050ff000000810a8 */
[----:B------:R-:W-:Y:S01]  /*44ab0*/  HMMA.1688.F32.TF32 R4, R4, R70, R172 ;  /* 0x000000460404723c */ /* 0x000fe200000810ac */
[----:B------:R-:W-:Y:S04]  /*44ac0*/  STL.64 [R1+0x80], R96 ;  /* 0x0000806001007387 */ /* 0x000fe80000100a00 */
[----:B------:R-:W-:Y:S11]  /*44ad0*/  STL.64 [R1+0x88], R98 ;  /* 0x0000886201007387 */ /* 0x000ff60000100a00 */
[----:B------:R-:W-:Y:S08]  /*44ae0*/  @!UPT UIADD3 URZ, URZ, URZ, URZ ;  /* 0x0000003f3f3ff290 */ /* 0x000ff0000fffe03f */
[----:B------:R-:W-:Y:S01]  /*44af0*/  IMAD.MOV.U32 R105, RZ, RZ, R4 ;  /* 0x000000ffff697224 */ /* 0x000fe200078e0004 */
[----:B------:R-:W-:Y:S01]  /*44b00*/  MOV R107, R6 ;  /* 0x00000006006b7202 */ /* 0x000fe20000000f00 */
[----:B------:R-:W-:Y:S02]  /*44b10*/  IMAD.MOV.U32 R106, RZ, RZ, R5 ;  /* 0x000000ffff6a7224 */ /* 0x000fe400078e0005 */
[----:B------:R-:W-:Y:S02]  /*44b20*/  IMAD.MOV.U32 R100, RZ, RZ, R7 ;  /* 0x000000ffff647224 */ /* 0x000fe400078e0007 */
[----:B-1----:R-:W-:Y:S01]  /*44b30*/  HMMA.1688.F32.TF32 R4, R72, R18, R188 ;  /* 0x000000124804723c */ /* 0x002fe200000810bc */
[----:B------:R-:W-:Y:S01]  /*44b40*/  MOV R104, R83 ;  /* 0x0000005300687202 */ /* 0x000fe20000000f00 */
[----:B------:R-:W-:Y:S04]  /*44b50*/  STL.64 [R1+0x1e0], R80 ;  /* 0x0001e05001007387 */ /* 0x000fe80000100a00 */
[----:B------:R-:W-:Y:S04]  /*44b60*/  STL.64 [R1+0x1f0], R88 ;  /* 0x0001f05801007387 */ /* 0x000fe80000100a00 */
[----:B------:R-:W-:Y:S04]  /*44b70*/  STL.64 [R1+0x1f8], R90 ;  /* 0x0001f85a01007387 */ /* 0x000fe80000100a00 */
[----:B------:R-:W-:Y:S04]  /*44b80*/  STL [R1+0x1e8], R82 ;  /* 0x0001e85201007387 */ /* 0x000fe80000100800 */
[----:B------:R-:W-:Y:S04]  /*44b90*/  STL [R1+0x24a8], R104 ;  /* 0x0024a86801007387 */ /* 0x000fe80000100800 */
[----:B------:R-:W-:Y:S02]  /*44ba0*/  STL [R1+0x24ac], R107 ;  /* 0x0024ac6b01007387 */ /* 0x000fe40000100800 */
[----:B------:R-:W-:-:S02]  /*44bb0*/  IMAD.MOV.U32 R101, RZ, RZ, R4 ;  /* 0x000000ffff657224 */ /* 0x000fc400078e0004 */
[----:B------:R-:W-:Y:S01]  /*44bc0*/  STL [R1+0x24a4], R105 ;  /* 0x0024a46901007387 */ /* 0x000fe20000100800 */
[----:B------:R-:W-:Y:S01]  /*44bd0*/  MOV R102, R5 ;  /* 0x0000000500667202 */ /* 0x000fe20000000f00 */
[----:B------:R-:W-:Y:S02]  /*44be0*/  IMAD.MOV.U32 R103, RZ, RZ, R6 ;  /* 0x000000ffff677224 */ /* 0x000fe400078e0006 */
[----:B------:R-:W-:Y:S04]  /*44bf0*/  STL [R1+0x24a0], R106 ;  /* 0x0024a06a01007387 */ /* 0x000fe80000100800 */
[----:B------:R1:W-:Y:S01]  /*44c00*/  STL [R1+0x1cc], R7 ;  /* 0x0001cc0701007387 */ /* 0x0003e20000100800 */
[C---:B------:R-:W-:Y:S01]  /*44c10*/  HMMA.1688.F32.TF32 R204, R72.reuse, R34, R204 ;  /* 0x0000002248cc723c */ /* 0x040fe200000810cc */
[----:B------:R-:W-:Y:S01]  /*44c20*/  IMAD.MOV.U32 R115, RZ, RZ, R244 ;  /* 0x000000ffff737224 */ /* 0x000fe200078e00f4 */
[----:B------:R-:W-:Y:S01]  /*44c30*/  MOV R129, R246 ;  /* 0x000000f600817202 */ /* 0x000fe20000000f00 */
[----:B------:R-:W-:Y:S01]  /*44c40*/  IMAD.MOV.U32 R128, RZ, RZ, R245 ;  /* 0x000000ffff807224 */ /* 0x000fe200078e00f5 */
[----:B------:R-:W-:Y:S01]  /*44c50*/  MOV R248, R13 ;  /* 0x0000000d00f87202 */ /* 0x000fe20000000f00 */
[----:B------:R-:W-:Y:S01]  /*44c60*/  IMAD.MOV.U32 R130, RZ, RZ, R247 ;  /* 0x000000ffff827224 */ /* 0x000fe200078e00f7 */
[----:B------:R-:W-:Y:S02]  /*44c70*/  LDS R88, [R252+0x26000] ;  /* 0x02600000fc587984 */ /* 0x000fe40000000800 */
[----:B-1----:R-:W-:Y:S01]  /*44c80*/  HMMA.1688.F32.TF32 R4, R72, R22, R192 ;  /* 0x000000164804723c */ /* 0x002fe200000810c0 */
[----:B------:R-:W-:Y:S01]  /*44c90*/  IMAD.MOV.U32 R249, RZ, RZ, R12 ;  /* 0x000000fffff97224 */ /* 0x000fe200078e000c */
[----:B------:R-:W-:Y:S01]  /*44ca0*/  LDS R90, [R252+0x26400] ;  /* 0x02640000fc5a7984 */ /* 0x000fe20000000800 */
[----:B------:R-:W-:-:S03]  /*44cb0*/  IMAD.MOV.U32 R250, RZ, RZ, R9 ;  /* 0x000000fffffa7224 */ /* 0x000fc600078e0009 */
[----:B------:R-:W-:Y:S02]  /*44cc0*/  LDS R89, [R79+0x26000] ;  /* 0x026000004f597984 */ /* 0x000fe40000000800 */
[C---:B------:R-:W-:Y:S02]  /*44cd0*/  HMMA.1688.F32.TF32 R80, R72.reuse, R26, R196 ;  /* 0x0000001a4850723c */ /* 0x040fe400000810c4 */
[----:B------:R-:W-:Y:S04]  /*44ce0*/  LDS R91, [R79+0x26400] ;  /* 0x026400004f5b7984 */ /* 0x000fe80000000800 */
[----:B------:R-:W-:Y:S02]  /*44cf0*/  LDS R79, [R79+0x26480] ;  /* 0x026480004f4f7984 */ /* 0x000fe40000000800 */
[C---:B------:R-:W-:Y:S08]  /*44d00*/  HMMA.1688.F32.TF32 R208, R72.reuse, R38, R208 ;  /* 0x0000002648d0723c */ /* 0x040ff000000810d0 */
[----:B------:R-:W-:Y:S01]  /*44d10*/  HMMA.1688.F32.TF32 R212, R72, R42, R212 ;  /* 0x0000002a48d4723c */ /* 0x000fe200000810d4 */
[----:B------:R-:W-:Y:S01]  /*44d20*/  IMAD.MOV.U32 R107, RZ, RZ, R4 ;  /* 0x000000ffff6b7224 */ /* 0x000fe200078e0004 */
[----:B------:R-:W-:Y:S01]  /*44d30*/  MOV R104, R5 ;  /* 0x0000000500687202 */ /* 0x000fe20000000f00 */
[----:B------:R-:W-:-:S02]  /*44d40*/  IMAD.MOV.U32 R105, RZ, RZ, R6 ;  /* 0x000000ffff697224 */ /* 0x000fc400078e0006 */
[----:B------:R-:W-:-:S03]  /*44d50*/  IMAD.MOV.U32 R106, RZ, RZ, R7 ;  /* 0x000000ffff6a7224 */ /* 0x000fc600078e0007 */
[C---:B------:R-:W-:Y:S08]  /*44d60*/  HMMA.1688.F32.TF32 R4, R72.reuse, R30, R200 ;  /* 0x0000001e4804723c */ /* 0x040ff000000810c8 */
[C---:B------:R-:W-:Y:S01]  /*44d70*/  HMMA.1688.F32.TF32 R216, R72.reuse, R46, R216 ;  /* 0x0000002e48d8723c */ /* 0x040fe200000810d8 */
[----:B------:R-:W-:Y:S04]  /*44d80*/  STL.64 [R1+0x1a0], R80 ;  /* 0x0001a05001007387 */ /* 0x000fe80000100a00 */
[----:B--2---:R-:W-:Y:S03]  /*44d90*/  LDS R93, [R251+0x25880] ;  /* 0x02588000fb5d7984 */ /* 0x004fe60000000800 */
[C---:B------:R-:W-:Y:S01]  /*44da0*/  HMMA.1688.F32.TF32 R220, R72.reuse, R50, R220 ;  /* 0x0000003248dc723c */ /* 0x040fe200000810dc */
[----:B------:R-:W-:Y:S04]  /*44db0*/  STL.64 [R1+0x1a8], R82 ;  /* 0x0001a85201007387 */ /* 0x000fe80000100a00 */
[----:B------:R-:W-:Y:S03]  /*44dc0*/  STL [R1+0x2404], R204 ;  /* 0x002404cc01007387 */ /* 0x000fe60000100800 */
[C---:B------:R-:W-:Y:S01]  /*44dd0*/  HMMA.1688.F32.TF32 R224, R72.reuse, R54, R224 ;  /* 0x0000003648e0723c */ /* 0x040fe200000810e0 */
[----:B------:R-:W-:Y:S04]  /*44de0*/  STL [R1+0x2400], R205 ;  /* 0x002400cd01007387 */ /* 0x000fe80000100800 */
[----:B------:R-:W-:Y:S03]  /*44df0*/  STL [R1+0x23fc], R206 ;  /* 0x0023fcce01007387 */ /* 0x000fe60000100800 */
[C---:B------:R-:W-:Y:S01]  /*44e00*/  HMMA.1688.F32.TF32 R228, R72.reuse, R58, R228 ;  /* 0x0000003a48e4723c */ /* 0x040fe200000810e4 */
[----:B------:R-:W-:Y:S04]  /*44e10*/  STL [R1+0x23f8], R207 ;  /* 0x0023f8cf01007387 */ /* 0x000fe80000100800 */
[----:B------:R-:W-:Y:S03]  /*44e20*/  STL [R1+0x2414], R208 ;  /* 0x002414d001007387 */ /* 0x000fe60000100800 */
[C---:B------:R-:W-:Y:S01]  /*44e30*/  HMMA.1688.F32.TF32 R232, R72.reuse, R62, R232 ;  /* 0x0000003e48e8723c */ /* 0x040fe200000810e8 */
[----:B------:R-:W-:Y:S04]  /*44e40*/  STL [R1+0x2410], R209 ;  /* 0x002410d101007387 */ /* 0x000fe80000100800 */
[----:B------:R-:W-:Y:S04]  /*44e50*/  STL [R1+0x240c], R210 ;  /* 0x00240cd201007387 */ /* 0x000fe80000100800 */
[----:B------:R-:W-:Y:S01]  /*44e60*/  STL [R1+0x2408], R211 ;  /* 0x002408d301007387 */ /* 0x000fe20000100800 */
[----:B------:R-:W-:Y:S03]  /*44e70*/  HMMA.1688.F32.TF32 R236, R72, R66, R236 ;  /* 0x0000004248ec723c */ /* 0x000fe600000810ec */
[----:B------:R-:W-:Y:S04]  /*44e80*/  STL [R1+0x2420], R212 ;  /* 0x002420d401007387 */ /* 0x000fe80000100800 */
[----:B------:R-:W-:Y:S01]  /*44e90*/  STL [R1+0x241c], R213 ;  /* 0x00241cd501007387 */ /* 0x000fe20000100800 */
[----:B------:R-:W-:-:S03]  /*44ea0*/  MOV R199, R4 ;  /* 0x0000000400c77202 */ /* 0x000fc60000000f00 */
[----:B------:R-:W-:Y:S01]  /*44eb0*/  STL [R1+0x2418], R214 ;  /* 0x002418d601007387 */ /* 0x000fe20000100800 */
[----:B------:R-:W-:Y:S01]  /*44ec0*/  IMAD.MOV.U32 R198, RZ, RZ, R5 ;  /* 0x000000ffffc67224 */ /* 0x000fe200078e0005 */
[----:B------:R-:W-:Y:S02]  /*44ed0*/  MOV R196, R7 ;  /* 0x0000000700c47202 */ /* 0x000fe40000000f00 */
[----:B------:R-:W-:Y:S01]  /*44ee0*/  STL [R1+0x23f4], R215 ;  /* 0x0023f4d701007387 */ /* 0x000fe20000100800 */
[----:B------:R-:W-:-:S03]  /*44ef0*/  IMAD.MOV.U32 R197, RZ, RZ, R6 ;  /* 0x000000ffffc57224 */ /* 0x000fc600078e0006 */
[----:B------:R-:W-:Y:S01]  /*44f00*/  STL [R1+0x2430], R216 ;  /* 0x002430d801007387 */ /* 0x000fe20000100800 */
[C---:B------:R-:W-:Y:S03]  /*44f10*/  HMMA.1688.F32.TF32 R4, R72.reuse, R70, R240 ;  /* 0x000000464804723c */ /* 0x040fe600000810f0 */
        /* <DEDUP_REMOVED lines=24> */
[----:B------:R-:W-:Y:S04]  /*450a0*/  STL.64 [R1+0x180], R4 ;  /* 0x0001800401007387 */ /* 0x000fe80000100a00 */
[----:B------:R-:W-:Y:S04]  /*450b0*/  STL.64 [R1+0x188], R6 ;  /* 0x0001880601007387 */ /* 0x000fe80000100a00 */
[----:B------:R-:W2:Y:S04]  /*450c0*/  LDL.LU R113, [R1+0x154] ;  /* 0x0001540001717983 */ /* 0x000ea80000300800 */
[----:B------:R-:W2:Y:S04]  /*450d0*/  LDL.LU R114, [R1+0x158] ;  /* 0x0001580001727983 */ /* 0x000ea80000300800 */
[----:B------:R-:W3:Y:S04]  /*450e0*/  LDL.LU R244, [R1+0x2504] ;  /* 0x0025040001f47983 */ /* 0x000ee80000300800 */
[----:B------:R-:W3:Y:S04]  /*450f0*/  LDL.LU R245, [R1+0x2500] ;  /* 0x0025000001f57983 */ /* 0x000ee80000300800 */
[----:B------:R-:W3:Y:S04]  /*45100*/  LDL.LU R246, [R1+0x24fc] ;  /* 0x0024fc0001f67983 */ /* 0x000ee80000300800 */
[----:B------:R-:W3:Y:S04]  /*45110*/  LDL.LU R247, [R1+0x24f8] ;  /* 0x0024f80001f77983 */ /* 0x000ee80000300800 */
[----:B------:R-:W4:Y:S01]  /*45120*/  LDL.LU R131, [R1+0x16c] ;  /* 0x00016c0001837983 */ /* 0x000f220000300800 */
[C---:B------:R-:W-:Y:S03]  /*45130*/  HMMA.1688.F32.TF32 R180, R72.reuse, R10, R180 ;  /* 0x0000000a48b4723c */ /* 0x040fe600000810b4 */
[----:B------:R-:W5:Y:S04]  /*45140*/  LDL.LU R108, [R1+0x170] ;  /* 0x00017000016c7983 */ /* 0x000f680000300800 */
[----:B------:R-:W5:Y:S01]  /*45150*/  LDL.LU R109, [R1+0x174] ;  /* 0x00017400016d7983 */ /* 0x000f620000300800 */
[-C--:B------:R-:W-:Y:S03]  /*45160*/  HMMA.1688.F32.TF32 R144, R72, R14.reuse, R184 ;  /* 0x0000000e4890723c */ /* 0x080fe600000810b8 */
[----:B------:R-:W5:Y:S04]  /*45170*/  LDL.LU R110, [R1+0x178] ;  /* 0x00017800016e7983 */ /* 0x000f680000300800 */
[----:B------:R-:W5:Y:S04]  /*45180*/  LDL.LU R111, [R1+0x17c] ;  /* 0x00017c00016f7983 */ /* 0x000f680000300800 */
[----:B------:R-:W-:Y:S04]  /*45190*/  LDS R80, [R2+0x26000] ;  /* 0x0260000002507984 */ /* 0x000fe80000000800 */
[----:B------:R-:W-:Y:S04]  /*451a0*/  LDS R82, [R2+0x26400] ;  /* 0x0264000002527984 */ /* 0x000fe80000000800 */
[----:B------:R-:W-:Y:S04]  /*451b0*/  STL [R1+0x2478], R252 ;  /* 0x002478fc01007387 */ /* 0x000fe80000100800 */
[----:B------:R-:W-:Y:S04]  /*451c0*/  LDS R72, [R2+0x26080] ;  /* 0x0260800002487984 */ /* 0x000fe80000000800 */
[----:B------:R1:W-:Y:S04]  /*451d0*/  LDS R74, [R2+0x26480] ;  /* 0x02648000024a7984 */ /* 0x0003e80000000800 */
[----:B------:R-:W5:Y:S04]  /*451e0*/  LDS R95, [R251+0x25c80] ;  /* 0x025c8000fb5f7984 */ /* 0x000f680000000800 */
[----:B-1----:R-:W2:Y:S04]  /*451f0*/  LDL.LU R2, [R1+0x24f4] ;  /* 0x0024f40001027983 */ /* 0x002ea80000300800 */
[----:B------:R-:W3:Y:S04]  /*45200*/  LDL.LU R124, [R1+0x130] ;  /* 0x00013000017c7983 */ /* 0x000ee80000300800 */
[----:B------:R-:W3:Y:S04]  /*45210*/  LDL.LU R125, [R1+0x134] ;  /* 0x00013400017d7983 */ /* 0x000ee80000300800 */
[----:B------:R-:W3:Y:S04]  /*45220*/  LDL.LU R126, [R1+0x138] ;  /* 0x00013800017e7983 */ /* 0x000ee80000300800 */
[----:B------:R-:W3:Y:S04]  /*45230*/  LDL.LU R127, [R1+0x13c] ;  /* 0x00013c00017f7983 */ /* 0x000ee80000300800 */
[----:B------:R-:W3:Y:S04]  /*45240*/  LDL.LU R120, [R1+0x120] ;  /* 0x0001200001787983 */ /* 0x000ee80000300800 */
[----:B------:R-:W-:Y:S04]  /*45250*/  LDS R81, [R251+0x26000] ;  /* 0x02600000fb517984 */ /* 0x000fe80000000800 */
[----:B------:R-:W-:Y:S04]  /*45260*/  LDS R83, [R251+0x26400] ;  /* 0x02640000fb537984 */ /* 0x000fe80000000800 */
[----:B------:R-:W-:Y:S04]  /*45270*/  LDS R73, [R251+0x26080] ;  /* 0x02608000fb497984 */ /* 0x000fe80000000800 */
[----:B------:R1:W-:Y:S01]  /*45280*/  LDS R75, [R251+0x26480] ;  /* 0x02648000fb4b7984 */ /* 0x0003e20000000800 */
[----:B-----5:R-:W-:Y:S01]  /*45290*/  HMMA.1688.F32.TF32 R12, R92, R14, R108 ;  /* 0x0000000e5c0c723c */ /* 0x020fe2000008106c */
[----:B--2---:R-:W-:-:S02]  /*452a0*/  IMAD.MOV.U32 R121, RZ, RZ, R2 ;  /* 0x000000ffff797224 */ /* 0x004fc400078e0002 */
[----:B------:R-:W2:Y:S04]  /*452b0*/  LDL.LU R2, [R1+0x24f0] ;  /* 0x0024f00001027983 */ /* 0x000ea80000300800 */
[----:B------:R-:W5:Y:S04]  /*452c0*/  LDL.LU R122, [R1+0x128] ;  /* 0x00012800017a7983 */ /* 0x000f680000300800 */
[----:B------:R-:W5:Y:S04]  /*452d0*/  LDL.LU R123, [R1+0x12c] ;  /* 0x00012c00017b7983 */ /* 0x000f680000300800 */
[----:B------:R-:W5:Y:S04]  /*452e0*/  LDL.LU R108, [R1+0x100] ;  /* 0x00010000016c7983 */ /* 0x000f680000300800 */
[----:B------:R-:W5:Y:S04]  /*452f0*/  LDL.LU R109, [R1+0x104] ;  /* 0x00010400016d7983 */ /* 0x000f680000300800 */
[----:B------:R-:W5:Y:S04]  /*45300*/  LDL.LU R110, [R1+0x108] ;  /* 0x00010800016e7983 */ /* 0x000f680000300800 */
[----:B------:R-:W5:Y:S01]  /*45310*/  LDL.LU R111, [R1+0x10c] ;  /* 0x00010c00016f7983 */ /* 0x000f620000300800 */
[C---:B----4-:R-:W-:Y:S08]  /*45320*/  HMMA.1688.F32.TF32 R128, R92.reuse, R18, R128 ;  /* 0x000000125c80723c */ /* 0x050ff00000081080 */
[C---:B---3--:R-:W-:Y:S08]  /*45330*/  HMMA.1688.F32.TF32 R96, R92.reuse, R10, R244 ;  /* 0x0000000a5c60723c */ /* 0x048ff000000810f4 */
[----:B------:R-:W-:Y:S08]  /*45340*/  HMMA.1688.F32.TF32 R244, R92, R22, R112 ;  /* 0x000000165cf4723c */ /* 0x000ff00000081070 */
[----:B------:R-:W-:-:S05]  /*45350*/  IMAD.MOV.U32 R220, RZ, RZ, R128 ;  /* 0x000000ffffdc7224 */ /* 0x000fca00078e0080 */
[----:B------:R-:W-:Y:S04]  /*45360*/  STL [R1+0x247c], R220 ;  /* 0x00247cdc01007387 */ /* 0x000fe80000100800 */
[----:B------:R-:W3:Y:S04]  /*45370*/  LDL.LU R112, [R1+0xe0] ;  /* 0x0000e00001707983 */ /* 0x000ee80000300800 */
[----:B------:R-:W3:Y:S04]  /*45380*/  LDL.LU R113, [R1+0xe4] ;  /* 0x0000e40001717983 */ /* 0x000ee80000300800 */
[----:B------:R-:W3:Y:S04]  /*45390*/  LDL.LU R114, [R1+0xe8] ;  /* 0x0000e80001727983 */ /* 0x000ee80000300800 */
[----:B------:R-:W3:Y:S04]  /*453a0*/  LDL.LU R115, [R1+0xec] ;  /* 0x0000ec0001737983 */ /* 0x000ee80000300800 */
[----:B------:R4:W-:Y:S04]  /*453b0*/  STL.64 [R1+0x23d0], R246 ;  /* 0x0023d0f601007387 */ /* 0x0009e80000100a00 */
[----:B------:R1:W-:Y:S04]  /*453c0*/  STL.64 [R1+0x23c8], R244 ;  /* 0x0023c8f401007387 */ /* 0x0003e80000100a00 */
[----:B------:R-:W3:Y:S04]  /*453d0*/  LDL.LU R132, [R1+0xd0] ;  /* 0x0000d00001847983 */ /* 0x000ee80000300800 */
[----:B------:R-:W3:Y:S04]  /*453e0*/  LDL.LU R133, [R1+0xd4] ;  /* 0x0000d40001857983 */ /* 0x000ee80000300800 */
[----:B------:R-:W3:Y:S04]  /*453f0*/  LDL.LU R134, [R1+0xd8] ;  /* 0x0000d80001867983 */ /* 0x000ee80000300800 */
[----:B------:R-:W3:Y:S01]  /*45400*/  LDL.LU R135, [R1+0xdc] ;  /* 0x0000dc0001877983 */ /* 0x000ee20000300800 */
[----:B------:R-:W-:Y:S01]  /*45410*/  HMMA.1688.F32.TF32 R124, R92, R26, R124 ;  /* 0x0000001a5c7c723c */ /* 0x000fe2000008107c */
[----:B-1----:R-:W-:-:S02]  /*45420*/  MOV R251, R8 ;  /* 0x0000000800fb7202 */ /* 0x002fc40000000f00 */
[----:B--2---:R-:W-:Y:S04]  /*45430*/  LDSM.16.M88.4 R4, [R2+0x180] ;  /* 0x000180000204783b */ /* 0x004fe80000000200 */
[----:B------:R-:W-:Y:S01]  /*45440*/  LDSM.16.M88.4 R192, [R2+0x2180] ;  /* 0x0021800002c0783b */ /* 0x000fe20000000200 */
[----:B------:R-:W-:Y:S02]  /*45450*/  IMAD.MOV.U32 R142, RZ, RZ, R69 ;  /* 0x000000ffff8e7224 */ /* 0x000fe400078e0045 */
[----:B------:R-:W-:Y:S01]  /*45460*/  IMAD.MOV.U32 R143, RZ, RZ, R68 ;  /* 0x000000ffff8f7224 */ /* 0x000fe200078e0044 */
[----:B------:R-:W-:Y:S01]  /*45470*/  MOV R203, R136 ;  /* 0x0000008800cb7202 */ /* 0x000fe20000000f00 */
[----:B------:R-:W-:Y:S01]  /*45480*/  IMAD.MOV.U32 R202, RZ, RZ, R137 ;  /* 0x000000ffffca7224 */ /* 0x000fe200078e0089 */
[----:B------:R-:W-:Y:S01]  /*45490*/  MOV R200, R139 ;  /* 0x0000008b00c87202 */ /* 0x000fe20000000f00 */
[----:B------:R-:W-:Y:S01]  /*454a0*/  IMAD.MOV.U32 R201, RZ, RZ, R138 ;  /* 0x000000ffffc97224 */ /* 0x000fe200078e008a */
[----:B------:R-:W-:Y:S04]  /*454b0*/  LDSM.16.M88.4 R188, [R2+0x3180] ;  /* 0x0031800002bc783b */ /* 0x000fe80000000200 */
[----:B------:R-:W-:Y:S04]  /*454c0*/  LDSM.16.M88.4 R184, [R2+0x6180] ;  /* 0x0061800002b8783b */ /* 0x000fe80000000200 */
[----:B------:R-:W-:Y:S01]  /*454d0*/  LDSM.16.M88.4 R172, [R2+0x9180] ;  /* 0x0091800002ac783b */ /* 0x000fe20000000200 */
[C---:B-----5:R-:W-:Y:S03]  /*454e0*/  HMMA.1688.F32.TF32 R108, R92.reuse, R38, R108 ;  /* 0x000000265c6c723c */ /* 0x060fe6000008106c */
[----:B------:R-:W-:Y:S04]  /*454f0*/  LDSM.16.M88.4 R168, [R2+0xa180] ;  /* 0x00a1800002a8783b */ /* 0x000fe80000000200 */
[----:B------:R-:W-:Y:S01]  /*45500*/  LDSM.16.M88.4 R164, [R2+0xb180] ;  /* 0x00b1800002a4783b */ /* 0x000fe20000000200 */
[----:B------:R-:W-:Y:S01]  /*45510*/  HMMA.1688.F32.TF32 R120, R92, R30, R120 ;  /* 0x0000001e5c78723c */ /* 0x000fe20000081078 */
[----:B------:R-:W-:Y:S01]  /*45520*/  IMAD.MOV.U32 R221, RZ, RZ, R129 ;  /* 0x000000ffffdd7224 */ /* 0x000fe200078e0081 */
[----:B------:R-:W-:Y:S01]  /*45530*/  MOV R222, R130 ;  /* 0x0000008200de7202 */ /* 0x000fe20000000f00 */
[----:B------:R-:W-:Y:S01]  /*45540*/  IMAD.MOV.U32 R216, RZ, RZ, R131 ;  /* 0x000000ffffd87224 */ /* 0x000fe200078e0083 */
[----:B------:R-:W-:Y:S01]  /*45550*/  MOV R218, R125 ;  /* 0x0000007d00da7202 */ /* 0x000fe20000000f00 */
[----:B------:R-:W-:Y:S01]  /*45560*/  IMAD.MOV.U32 R217, RZ, RZ, R124 ;  /* 0x000000ffffd97224 */ /* 0x000fe200078e007c */
[----:B------:R-:W1:Y:S04]  /*45570*/  LDSM.16.M88.4 R8, [R2+0x1180] ;  /* 0x001180000208783b */ /* 0x000e680000000200 */
[----:B------:R-:W-:Y:S04]  /*45580*/  LDSM.16.M88.4 R160, [R2+0xc180] ;  /* 0x00c1800002a0783b */ /* 0x000fe80000000200 */
[----:B------:R-:W-:Y:S02]  /*45590*/  LDSM.16.M88.4 R156, [R2+0xd180] ;  /* 0x00d18000029c783b */ /* 0x000fe40000000200 */
[----:B----4-:R-:W-:Y:S01]  /*455a0*/  IMAD.MOV.U32 R247, RZ, RZ, R108 ;  /* 0x000000fffff77224 */ /* 0x010fe200078e006c */
[----:B------:R-:W-:Y:S01]  /*455b0*/  MOV R246, R109 ;  /* 0x0000006d00f67202 */ /* 0x000fe20000000f00 */
[----:B------:R-:W2:Y:S01]  /*455c0*/  LDL.LU R108, [R1+0xc0] ;  /* 0x0000c000016c7983 */ /* 0x000ea20000300800 */
[----:B------:R-:W-:-:S02]  /*455d0*/  IMAD.MOV.U32 R245, RZ, RZ, R110 ;  /* 0x000000fffff57224 */ /* 0x000fc400078e006e */
[----:B------:R-:W-:Y:S01]  /*455e0*/  IMAD.MOV.U32 R244, RZ, RZ, R111 ;  /* 0x000000fffff47224 */ /* 0x000fe200078e006f */
[----:B------:R-:W2:Y:S04]  /*455f0*/  LDL.LU R109, [R1+0xc4] ;  /* 0x0000c400016d7983 */ /* 0x000ea80000300800 */
[----:B------:R-:W2:Y:S04]  /*45600*/  LDL.LU R110, [R1+0xc8] ;  /* 0x0000c800016e7983 */ /* 0x000ea80000300800 */
[----:B------:R-:W2:Y:S01]  /*45610*/  LDL.LU R111, [R1+0xcc] ;  /* 0x0000cc00016f7983 */ /* 0x000ea20000300800 */
[----:B------:R-:W-:Y:S01]  /*45620*/  MOV R213, R120 ;  /* 0x0000007800d57202 */ /* 0x000fe20000000f00 */
[----:B------:R-:W-:Y:S01]  /*45630*/  IMAD.MOV.U32 R214, RZ, RZ, R121 ;  /* 0x000000ffffd67224 */ /* 0x000fe200078e0079 */
[----:B------:R-:W-:Y:S01]  /*45640*/  MOV R209, R123 ;  /* 0x0000007b00d17202 */ /* 0x000fe20000000f00 */
[----:B------:R-:W-:Y:S01]  /*45650*/  IMAD.MOV.U32 R208, RZ, RZ, R122 ;  /* 0x000000ffffd07224 */ /* 0x000fe200078e007a */
[----:B------:R-:W4:Y:S01]  /*45660*/  LDL.LU R128, [R1+0xb0] ;  /* 0x0000b00001807983 */ /* 0x000f220000300800 */
[----:B------:R-:W-:Y:S03]  /*45670*/  HMMA.1688.F32.TF32 R120, R92, R34, R248 ;  /* 0x000000225c78723c */ /* 0x000fe600000810f8 */
[----:B------:R-:W4:Y:S01]  /*45680*/  LDL.LU R129, [R1+0xb4] ;  /* 0x0000b40001817983 */ /* 0x000f220000300800 */
[----:B------:R-:W-:-:S03]  /*45690*/  IMAD.MOV.U32 R219, RZ, RZ, R126 ;  /* 0x000000ffffdb7224 */ /* 0x000fc600078e007e */
[----:B------:R-:W4:Y:S01]  /*456a0*/  LDL.LU R130, [R1+0xb8] ;  /* 0x0000b80001827983 */ /* 0x000f220000300800 */
[----:B------:R-:W-:-:S03]  /*456b0*/  IMAD.MOV.U32 R212, RZ, RZ, R127 ;  /* 0x000000ffffd47224 */ /* 0x000fc600078e007f */
[----:B------:R-:W4:Y:S01]  /*456c0*/  LDL.LU R131, [R1+0xbc] ;  /* 0x0000bc0001837983 */ /* 0x000f220000300800 */
[----:B---3--:R-:W-:Y:S03]  /*456d0*/  HMMA.1688.F32.TF32 R112, R92, R42, R112 ;  /* 0x0000002a5c70723c */ /* 0x008fe60000081070 */
[----:B------:R-:W3:Y:S04]  /*456e0*/  LDL.LU R124, [R1+0xa0] ;  /* 0x0000a000017c7983 */ /* 0x000ee80000300800 */
[----:B------:R-:W3:Y:S04]  /*456f0*/  LDL.LU R125, [R1+0xa4] ;  /* 0x0000a400017d7983 */ /* 0x000ee80000300800 */
[----:B------:R-:W3:Y:S04]  /*45700*/  LDL.LU R126, [R1+0xa8] ;  /* 0x0000a800017e7983 */ /* 0x000ee80000300800 */
[----:B------:R-:W3:Y:S01]  /*45710*/  LDL.LU R127, [R1+0xac] ;  /* 0x0000ac00017f7983 */ /* 0x000ee20000300800 */
[----:B------:R-:W-:Y:S01]  /*45720*/  IMAD.MOV.U32 R210, RZ, RZ, R120 ;  /* 0x000000ffffd27224 */ /* 0x000fe200078e0078 */
[----:B------:R-:W-:Y:S01]  /*45730*/  MOV R204, R122 ;  /* 0x0000007a00cc7202 */ /* 0x000fe20000000f00 */
[----:B------:R-:W-:Y:S01]  /*45740*/  IMAD.MOV.U32 R211, RZ, RZ, R121 ;  /* 0x000000ffffd37224 */ /* 0x000fe200078e0079 */
[----:B------:R-:W5:Y:S01]  /*45750*/  LDL.LU R120, [R1+0x90] ;  /* 0x0000900001787983 */ /* 0x000f620000300800 */
[----:B------:R-:W-:-:S03]  /*45760*/  IMAD.MOV.U32 R205, RZ, RZ, R123 ;  /* 0x000000ffffcd7224 */ /* 0x000fc600078e007b */
[----:B------:R-:W5:Y:S04]  /*45770*/  LDL.LU R121, [R1+0x94] ;  /* 0x0000940001797983 */ /* 0x000f680000300800 */
[----:B------:R-:W5:Y:S04]  /*45780*/  LDL.LU R122, [R1+0x98] ;  /* 0x00009800017a7983 */ /* 0x000f680000300800 */
[----:B------:R-:W5:Y:S01]  /*45790*/  LDL.LU R123, [R1+0x9c] ;  /* 0x00009c00017b7983 */ /* 0x000f620000300800 */
[----:B------:R-:W-:-:S03]  /*457a0*/  MOV R224, R112 ;  /* 0x0000007000e07202 */ /* 0x000fc60000000f00 */
[----:B------:R-:W4:Y:S01]  /*457b0*/  LDL.LU R248, [R1+0x70] ;  /* 0x0000700001f87983 */ /* 0x000f220000300800 */
[----:B------:R-:W-:-:S03]  /*457c0*/  IMAD.MOV.U32 R225, RZ, RZ, R113 ;  /* 0x000000ffffe17224 */ /* 0x000fc600078e0071 */
[----:B------:R-:W4:Y:S04]  /*457d0*/  LDL.LU R249, [R1+0x74] ;  /* 0x0000740001f97983 */ /* 0x000f280000300800 */
[----:B------:R-:W4:Y:S04]  /*457e0*/  LDL.LU R250, [R1+0x78] ;  /* 0x0000780001fa7983 */ /* 0x000f280000300800 */
[----:B------:R-:W4:Y:S04]  /*457f0*/  LDL.LU R251, [R1+0x7c] ;  /* 0x00007c0001fb7983 */ /* 0x000f280000300800 */
[----:B------:R-:W4:Y:S04]  /*45800*/  LDL.LU R112, [R1+0x60] ;  /* 0x0000600001707983 */ /* 0x000f280000300800 */
[----:B------:R-:W4:Y:S04]  /*45810*/  LDL.LU R113, [R1+0x64] ;  /* 0x0000640001717983 */ /* 0x000f280000300800 */
[----:B------:R-:W-:Y:S04]  /*45820*/  LDSM.16.M88.4 R152, [R2+0xe180] ;  /* 0x00e180000298783b */ /* 0x000fe80000000200 */
[----:B------:R-:W-:Y:S01]  /*45830*/  LDSM.16.M88.4 R148, [R2+0xf180] ;  /* 0x00f180000294783b */ /* 0x000fe20000000200 */
[C---:B--2---:R-:W-:Y:S11]  /*45840*/  HMMA.1688.F32.TF32 R108, R92.reuse, R50, R108 ;  /* 0x000000325c6c723c */ /* 0x044ff6000008106c */
[----:B------:R-:W-:Y:S11]  /*45850*/  @!UPT UIADD3 URZ, URZ, URZ, URZ ;  /* 0x0000003f3f3ff290 */ /* 0x000ff6000fffe03f */
[----:B------:R-:W-:Y:S02]  /*45860*/  @!UPT UIADD3 URZ, URZ, URZ, URZ ;  /* 0x0000003f3f3ff290 */ /* 0x000fe4000fffe03f */
[----:B------:R-:W-:Y:S02]  /*45870*/  IMAD.MOV.U32 R231, RZ, RZ, R108 ;  /* 0x000000ffffe77224 */ /* 0x000fe400078e006c */
[----:B------:R-:W-:Y:S01]  /*45880*/  IMAD.MOV.U32 R239, RZ, RZ, R109 ;  /* 0x000000ffffef7224 */ /* 0x000fe200078e006d */
[----:B------:R-:W2:Y:S04]  /*45890*/  LDL.LU R108, [R1+0xf0] ;  /* 0x0000f000016c7983 */ /* 0x000ea80000300800 */
[----:B------:R-:W2:Y:S01]  /*458a0*/  LDL.LU R109, [R1+0xf4] ;  /* 0x0000f400016d7983 */ /* 0x000ea20000300800 */
[----:B---3--:R-:W-:Y:S01]  /*458b0*/  HMMA.1688.F32.TF32 R124, R92, R58, R124 ;  /* 0x0000003a5c7c723c */ /* 0x008fe2000008107c */
        /* <DEDUP_REMOVED lines=8> */
[----:B------:R-:W-:-:S05]  /*45940*/  IMAD.MOV.U32 R110, RZ, RZ, R61 ;  /* 0x000000ffff6e7224 */ /* 0x000fca00078e003d */
[----:B-----5:R-:W-:Y:S08]  /*45950*/  HMMA.1688.F32.TF32 R60, R92, R62, R120 ;  /* 0x0000003e5c3c723c */ /* 0x020ff00000081078 */
[----:B------:R-:W-:Y:S01]  /*45960*/  IMAD.MOV.U32 R238, RZ, RZ, R124 ;  /* 0x000000ffffee7224 */ /* 0x000fe200078e007c */
[----:B------:R-:W-:Y:S01]  /*45970*/  MOV R232, R125 ;  /* 0x0000007d00e87202 */ /* 0x000fe20000000f00 */
[----:B------:R-:W-:-:S02]  /*45980*/  IMAD.MOV.U32 R233, RZ, RZ, R126 ;  /* 0x000000ffffe97224 */ /* 0x000fc400078e007e */
[----:B------:R-:W-:Y:S01]  /*45990*/  IMAD.MOV.U32 R234, RZ, RZ, R127 ;  /* 0x000000ffffea7224 */ /* 0x000fe200078e007f */
[C---:B----4-:R-:W-:Y:S03]  /*459a0*/  HMMA.1688.F32.TF32 R248, R92.reuse, R66, R248 ;  /* 0x000000425cf8723c */ /* 0x050fe600000810f8 */
[----:B------:R-:W-:Y:S01]  /*459b0*/  MOV R206, R132 ;  /* 0x0000008400ce7202 */ /* 0x000fe20000000f00 */
[----:B------:R-:W-:Y:S01]  /*459c0*/  IMAD.MOV.U32 R207, RZ, RZ, R133 ;  /* 0x000000ffffcf7224 */ /* 0x000fe200078e0085 */
[----:B------:R-:W-:Y:S01]  /*459d0*/  MOV R223, R135 ;  /* 0x0000008700df7202 */ /* 0x000fe20000000f00 */
[----:B------:R-:W-:Y:S02]  /*459e0*/  IMAD.MOV.U32 R215, RZ, RZ, R134 ;  /* 0x000000ffffd77224 */ /* 0x000fe400078e0086 */
[----:B------:R-:W-:Y:S03]  /*459f0*/  HMMA.1688.F32.TF32 R124, R92, R70, R112 ;  /* 0x000000465c7c723c */ /* 0x000fe60000081070 */
[----:B------:R-:W-:Y:S01]  /*45a00*/  MOV R220, R60 ;  /* 0x0000003c00dc7202 */ /* 0x000fe20000000f00 */
[----:B------:R-:W-:Y:S01]  /*45a10*/  IMAD.MOV.U32 R252, RZ, RZ, R61 ;  /* 0x000000fffffc7224 */ /* 0x000fe200078e003d */
[----:B------:R-:W-:Y:S01]  /*45a20*/  MOV R237, R63 ;  /* 0x0000003f00ed7202 */ /* 0x000fe20000000f00 */
[----:B------:R-:W-:-:S02]  /*45a30*/  IMAD.MOV.U32 R236, RZ, RZ, R62 ;  /* 0x000000ffffec7224 */ /* 0x000fc400078e003e */
[----:B------:R-:W-:Y:S08]  /*45a40*/  HMMA.1688.F32.TF32 R128, R92, R54, R128 ;  /* 0x000000365c80723c */ /* 0x000ff00000081080 */
[----:B-1----:R-:W-:Y:S08]  /*45a50*/  HMMA.1688.F32.TF32 R144, R76, R8, R144 ;  /* 0x000000084c90723c */ /* 0x002ff00000081090 */
[----:B------:R-:W-:Y:S01]  /*45a60*/  HMMA.1688.F32.TF32 R120, R80, R4, R116 ;  /* 0x000000045078723c */ /* 0x000fe20000081074 */
[----:B------:R-:W-:Y:S01]  /*45a70*/  STL.64 [R1+0x2340], R250 ;  /* 0x002340fa01007387 */ /* 0x000fe20000100a00 */
[----:B------:R-:W-:Y:S01]  /*45a80*/  IMAD.MOV.U32 R58, RZ, RZ, R20 ;  /* 0x000000ffff3a7224 */ /* 0x000fe200078e0014 */
[----:B------:R-:W-:Y:S01]  /*45a90*/  MOV R136, R37 ;  /* 0x0000002500887202 */ /* 0x000fe20000000f00 */
[----:B------:R-:W-:-:S02]  /*45aa0*/  IMAD.MOV.U32 R59, RZ, RZ, R21 ;  /* 0x000000ffff3b7224 */ /* 0x000fc400078e0015 */
[----:B------:R-:W-:Y:S01]  /*45ab0*/  IMAD.MOV.U32 R137, RZ, RZ, R36 ;  /* 0x000000ffff897224 */ /* 0x000fe200078e0024 */
[----:B------:R-:W-:Y:S01]  /*45ac0*/  MOV R139, R32 ;  /* 0x00000020008b7202 */ /* 0x000fe20000000f00 */
[-C--:B------:R-:W-:Y:S01]  /*45ad0*/  HMMA.1688.F32.TF32 R132, R88, R4.reuse, R176 ;  /* 0x000000045884723c */ /* 0x080fe200000810b0 */
[----:B------:R-:W-:Y:S01]  /*45ae0*/  IMAD.MOV.U32 R138, RZ, RZ, R33 ;  /* 0x000000ffff8a7224 */ /* 0x000fe200078e0021 */
[----:B------:R-:W-:Y:S01]  /*45af0*/  MOV R46, R29 ;  /* 0x0000001d002e7202 */ /* 0x000fe20000000f00 */
[----:B------:R-:W-:Y:S01]  /*45b00*/  IMAD.MOV.U32 R47, RZ, RZ, R28 ;  /* 0x000000ffff2f7224 */ /* 0x000fe200078e001c */
[----:B------:R-:W-:Y:S01]  /*45b10*/  MOV R43, R24 ;  /* 0x00000018002b7202 */ /* 0x000fe20000000f00 */
[----:B------:R-:W-:Y:S01]  /*45b20*/  IMAD.MOV.U32 R42, RZ, RZ, R25 ;  /* 0x000000ffff2a7224 */ /* 0x000fe200078e0019 */
[----:B------:R-:W-:Y:S02]  /*45b30*/  LDSM.16.M88.4 R112, [R2+0x5180] ;  /* 0x005180000270783b */ /* 0x000fe40000000200 */
[----:B------:R-:W-:Y:S02]  /*45b40*/  HMMA.1688.F32.TF32 R60, R76, R4, R180 ;  /* 0x000000044c3c723c */ /* 0x000fe400000810b4 */
[----:B------:R-:W-:Y:S04]  /*45b50*/  STL.64 [R1+0x2338], R248 ;  /* 0x002338f801007387 */ /* 0x000fe80000100a00 */
[----:B------:R-:W-:Y:S04]  /*45b60*/  STL.64 [R1+0x2350], R126 ;  /* 0x0023507e01007387 */ /* 0x000fe80000100a00 */
[----:B------:R-:W-:Y:S01]  /*45b70*/  STL.64 [R1+0x2348], R124 ;  /* 0x0023487c01007387 */ /* 0x000fe20000100a00 */
[----:B------:R-:W-:Y:S01]  /*45b80*/  IMAD.MOV.U32 R235, RZ, RZ, R128 ;  /* 0x000000ffffeb7224 */ /* 0x000fe200078e0080 */
[----:B------:R-:W-:Y:S01]  /*45b90*/  MOV R229, R130 ;  /* 0x0000008200e57202 */ /* 0x000fe20000000f00 */
[----:B------:R-:W-:Y:S01]  /*45ba0*/  IMAD.MOV.U32 R228, RZ, RZ, R129 ;  /* 0x000000ffffe47224 */ /* 0x000fe200078e0081 */
[----:B------:R-:W-:Y:S01]  /*45bb0*/  HMMA.1688.F32.TF32 R68, R80, R8, R84 ;  /* 0x000000085044723c */ /* 0x000fe20000081054 */
[----:B------:R-:W-:Y:S04]  /*45bc0*/  STL.64 [R1+0x2360], R134 ;  /* 0x0023608601007387 */ /* 0x000fe80000100a00 */
[----:B------:R-:W-:Y:S04]  /*45bd0*/  STL.64 [R1+0x2358], R132 ;  /* 0x0023588401007387 */ /* 0x000fe80000100a00 */
[----:B------:R-:W-:Y:S04]  /*45be0*/  STL [R1+0x22f0], R120 ;  /* 0x0022f07801007387 */ /* 0x000fe80000100800 */
[----:B------:R-:W-:Y:S04]  /*45bf0*/  STL [R1+0x22ec], R121 ;  /* 0x0022ec7901007387 */ /* 0x000fe80000100800 */
[----:B------:R-:W-:Y:S04]  /*45c00*/  STL [R1+0x22e8], R122 ;  /* 0x0022e87a01007387 */ /* 0x000fe80000100800 */
[----:B------:R-:W-:Y:S04]  /*45c10*/  STL [R1+0x22e4], R123 ;  /* 0x0022e47b01007387 */ /* 0x000fe80000100800 */
[----:B------:R-:W-:Y:S04]  /*45c20*/  STL.64 [R1+0x2370], R62 ;  /* 0x0023703e01007387 */ /* 0x000fe80000100a00 */
[----:B------:R1:W-:Y:S01]  /*45c30*/  STL.64 [R1+0x2368], R60 ;  /* 0x0023683c01007387 */ /* 0x0003e20000100a00 */
[----:B------:R-:W-:-:S02]  /*45c40*/  IMAD.MOV.U32 R230, RZ, RZ, R131 ;  /* 0x000000ffffe67224 */ /* 0x000fc400078e0083 */
[----:B------:R-:W-:Y:S01]  /*45c50*/  IMAD.MOV.U32 R54, RZ, RZ, R16 ;  /* 0x000000ffff367224 */ /* 0x000fe200078e0010 */
[----:B------:R-:W-:Y:S01]  /*45c60*/  LDSM.16.M88.4 R116, [R2+0x4180] ;  /* 0x004180000274783b */ /* 0x000fe20000000200 */
[----:B------:R-:W-:-:S03]  /*45c70*/  IMAD.MOV.U32 R55, RZ, RZ, R17 ;  /* 0x000000ffff377224 */ /* 0x000fc600078e0011 */
[----:B------:R-:W3:Y:S01]  /*45c80*/  LDSM.16.M88.4 R180, [R2+0x7180] ;  /* 0x0071800002b4783b */ /* 0x000ee20000000200 */
[----:B-1----:R-:W-:Y:S03]  /*45c90*/  HMMA.1688.F32.TF32 R60, R72, R4, R96 ;  /* 0x00000004483c723c */ /* 0x002fe60000081060 */
[----:B------:R1:W-:Y:S04]  /*45ca0*/  STL.64 [R1+0x2378], R6 ;  /* 0x0023780601007387 */ /* 0x0003e80000100a00 */
[----:B------:R-:W4:Y:S11]  /*45cb0*/  LDSM.16.M88.4 R176, [R2+0x8180] ;  /* 0x0081800002b0783b */ /* 0x000f360000000200 */
[----:B------:R-:W-:Y:S05]  /*45cc0*/  @!UPT UIADD3 URZ, URZ, URZ, URZ ;  /* 0x0000003f3f3ff290 */ /* 0x000fea000fffe03f */
[----:B------:R-:W-:Y:S04]  /*45cd0*/  STL.64 [R1+0x360], R60 ;  /* 0x0003603c01007387 */ /* 0x000fe80000100a00 */
[----:B------:R-:W-:Y:S01]  /*45ce0*/  STL.64 [R1+0x368], R62 ;  /* 0x0003683e01007387 */ /* 0x000fe20000100a00 */
[-C--:B--2---:R-:W-:Y:S03]  /*45cf0*/  HMMA.1688.F32.TF32 R128, R88, R8.reuse, R108 ;  /* 0x000000085880723c */ /* 0x084fe6000008106c */
[----:B------:R-:W2:Y:S04]  /*45d00*/  LDL.LU R108, [R1+0x350] ;  /* 0x00035000016c7983 */ /* 0x000ea80000300800 */
[----:B------:R-:W2:Y:S04]  /*45d10*/  LDL.LU R109, [R1+0x354] ;  /* 0x00035400016d7983 */ /* 0x000ea80000300800 */
[----:B------:R-:W2:Y:S04]  /*45d20*/  LDL.LU R110, [R1+0x358] ;  /* 0x00035800016e7983 */ /* 0x000ea80000300800 */
[----:B------:R-:W2:Y:S01]  /*45d30*/  LDL.LU R111, [R1+0x35c] ;  /* 0x00035c00016f7983 */ /* 0x000ea20000300800 */
[----:B-1----:R-:W-:Y:S03]  /*45d40*/  HMMA.1688.F32.TF32 R4, R72, R8, R12 ;  /* 0x000000084804723c */ /* 0x002fe6000008100c */
[----:B------:R-:W5:Y:S04]  /*45d50*/  LDL.LU R140, [R1+0x340] ;  /* 0x00034000018c7983 */ /* 0x000f680000300800 */
[----:B------:R-:W5:Y:S04]  /*45d60*/  LDL.LU R141, [R1+0x344] ;  /* 0x00034400018d7983 */ /* 0x000f680000300800 */
[----:B------:R-:W-:Y:S04]  /*45d70*/  STL.64 [R1+0x2388], R130 ;  /* 0x0023888201007387 */ /* 0x000fe80000100a00 */
[----:B------:R-:W-:Y:S04]  /*45d80*/  STL.64 [R1+0x2380], R128 ;  /* 0x0023808001007387 */ /* 0x000fe80000100a00 */
[----:B------:R-:W-:Y:S04]  /*45d90*/  STL [R1+0x2300], R68 ;  /* 0x0023004401007387 */ /* 0x000fe80000100800 */
[----:B------:R-:W-:Y:S04]  /*45da0*/  STL [R1+0x22fc], R69 ;  /* 0x0022fc4501007387 */ /* 0x000fe80000100800 */
[----:B------:R-:W-:Y:S04]  /*45db0*/  STL [R1+0x22f8], R70 ;  /* 0x0022f84601007387 */ /* 0x000fe80000100800 */
[----:B------:R-:W-:Y:S04]  /*45dc0*/  STL [R1+0x22f4], R71 ;  /* 0x0022f44701007387 */ /* 0x000fe80000100800 */
[----:B------:R-:W-:Y:S04]  /*45dd0*/  STL.64 [R1+0x2398], R146 ;  /* 0x0023989201007387 */ /* 0x000fe80000100a00 */
[----:B------:R-:W-:Y:S04]  /*45de0*/  STL.64 [R1+0x2390], R144 ;  /* 0x0023909001007387 */ /* 0x000fe80000100a00 */
[----:B------:R-:W-:Y:S04]  /*45df0*/  STL.64 [R1+0x23e0], R74 ;  /* 0x0023e04a01007387 */ /* 0x000fe80000100a00 */
[----:B------:R-:W-:Y:S04]  /*45e00*/  STL.64 [R1+0x23d8], R72 ;  /* 0x0023d84801007387 */ /* 0x000fe80000100a00 */
[----:B------:R1:W-:Y:S04]  /*45e10*/  STL.64 [R1+0x370], R4 ;  /* 0x0003700401007387 */ /* 0x0003e80000100a00 */
[----:B------:R1:W-:Y:S04]  /*45e20*/  STL.64 [R1+0x378], R6 ;  /* 0x0003780601007387 */ /* 0x0003e80000100a00 */
[----:B------:R-:W-:Y:S01]  /*45e30*/  STL.64 [R1+0x23a0], R10 ;  /* 0x0023a00a01007387 */ /* 0x000fe20000100a00 */
[----:B--2---:R-:W-:Y:S11]  /*45e40*/  HMMA.1688.F32.TF32 R108, R88, R192, R108 ;  /* 0x000000c0586c723c */ /* 0x004ff6000008106c */
[----:B------:R-:W-:Y:S11]  /*45e50*/  @!UPT UIADD3 URZ, URZ, URZ, URZ ;  /* 0x0000003f3f3ff290 */ /* 0x000ff6000fffe03f */
[----:B------:R-:W-:Y:S01]  /*45e60*/  @!UPT UIADD3 URZ, URZ, URZ, URZ ;  /* 0x0000003f3f3ff290 */ /* 0x000fe2000fffe03f */
[----:B------:R-:W-:Y:S04]  /*45e70*/  STL.64 [R1+0x23b0], R110 ;  /* 0x0023b06e01007387 */ /* 0x000fe80000100a00 */
[----:B------:R-:W-:Y:S04]  /*45e80*/  STL.64 [R1+0x23a8], R108 ;  /* 0x0023a86c01007387 */ /* 0x000fe80000100a00 */
[----:B------:R-:W2:Y:S04]  /*45e90*/  LDL.LU R20, [R1+0x24ec] ;  /* 0x0024ec0001147983 */ /* 0x000ea80000300800 */
[----:B------:R-:W3:Y:S04]  /*45ea0*/  LDL.LU R21, [R1+0x24e8] ;  /* 0x0024e80001157983 */ /* 0x000ee80000300800 */
        /* <DEDUP_REMOVED lines=9> */
[----:B------:R-:W5:Y:S01]  /*45f40*/  LDL.LU R24, [R1+0x24c0] ;  /* 0x0024c00001187983 */ /* 0x000f620000300800 */
[----:B--2---:R-:W-:-:S02]  /*45f50*/  IMAD.MOV.U32 R39, RZ, RZ, R20 ;  /* 0x000000ffff277224 */ /* 0x004fc400078e0014 */
[----:B---3--:R-:W-:Y:S02]  /*45f60*/  IMAD.MOV.U32 R38, RZ, RZ, R21 ;  /* 0x000000ffff267224 */ /* 0x008fe400078e0015 */
[----:B------:R-:W2:Y:S04]  /*45f70*/  LDL.LU R21, [R1+0x24bc] ;  /* 0x0024bc0001157983 */ /* 0x000ea80000300800 */
[----:B------:R-:W2:Y:S01]  /*45f80*/  LDL.LU R20, [R1+0x24b8] ;  /* 0x0024b80001147983 */ /* 0x000ea20000300800 */
[----:B----4-:R-:W-:Y:S01]  /*45f90*/  IMAD.MOV.U32 R31, RZ, RZ, R16 ;  /* 0x000000ffff1f7224 */ /* 0x010fe200078e0010 */
[----:B-----5:R-:W-:Y:S02]  /*45fa0*/  MOV R30, R17 ;  /* 0x00000011001e7202 */ /* 0x020fe40000000f00 */
[----:B------:R-:W3:Y:S04]  /*45fb0*/  LDL.LU R17, [R1+0x24b4] ;  /* 0x0024b40001117983 */ /* 0x000ee80000300800 */
[----:B------:R-:W3:Y:S04]  /*45fc0*/  LDL.LU R16, [R1+0x24b0] ;  /* 0x0024b00001107983 */ /* 0x000ee80000300800 */
[----:B------:R-:W4:Y:S04]  /*45fd0*/  LDL.LU R26, [R1+0x318] ;  /* 0x00031800011a7983 */ /* 0x000f280000300800 */
[----:B------:R-:W4:Y:S04]  /*45fe0*/  LDL.LU R27, [R1+0x31c] ;  /* 0x00031c00011b7983 */ /* 0x000f280000300800 */
[----:B------:R-:W2:Y:S04]  /*45ff0*/  LDL.LU R22, [R1+0x328] ;  /* 0x0003280001167983 */ /* 0x000ea80000300800 */
[----:B------:R-:W2:Y:S04]  /*46000*/  LDL.LU R23, [R1+0x32c] ;  /* 0x00032c0001177983 */ /* 0x000ea80000300800 */
[----:B------:R-:W3:Y:S04]  /*46010*/  LDL.LU R18, [R1+0x338] ;  /* 0x0003380001127983 */ /* 0x000ee80000300800 */
[----:B------:R-:W3:Y:S04]  /*46020*/  LDL.LU R19, [R1+0x33c] ;  /* 0x00033c0001137983 */ /* 0x000ee80000300800 */
        /* <DEDUP_REMOVED lines=8> */
[----:B------:R-:W3:Y:S04]  /*460b0*/  LDL.LU R66, [R1+0x268] ;  /* 0x0002680001427983 */ /* 0x000ee80000300800 */
[----:B------:R-:W3:Y:S04]  /*460c0*/  LDL.LU R67, [R1+0x26c] ;  /* 0x00026c0001437983 */ /* 0x000ee80000300800 */
[----:B------:R-:W4:Y:S04]  /*460d0*/  LDL.LU R92, [R1+0x250] ;  /* 0x00025000015c7983 */ /* 0x000f280000300800 */
[----:B------:R-:W4:Y:S04]  /*460e0*/  LDL.LU R93, [R1+0x254] ;  /* 0x00025400015d7983 */ /* 0x000f280000300800 */
[----:B------:R-:W4:Y:S04]  /*460f0*/  LDL.LU R94, [R1+0x258] ;  /* 0x00025800015e7983 */ /* 0x000f280000300800 */
[----:B------:R-:W4:Y:S01]  /*46100*/  LDL.LU R95, [R1+0x25c] ;  /* 0x00025c00015f7983 */ /* 0x000f220000300800 */
[----:B------:R-:W-:Y:S03]  /*46110*/  HMMA.1688.F32.TF32 R140, R88, R188, R140 ;  /* 0x000000bc588c723c */ /* 0x000fe6000008108c */
        /* <DEDUP_REMOVED lines=8> */
[----:B------:R-:W-:Y:S04]  /*461a0*/  STL.64 [R1+0x23c0], R142 ;  /* 0x0023c08e01007387 */ /* 0x000fe80000100a00 */
[----:B------:R-:W-:Y:S01]  /*461b0*/  STL.64 [R1+0x23b8], R140 ;  /* 0x0023b88c01007387 */ /* 0x000fe20000100a00 */
[C---:B------:R-:W-:Y:S07]  /*461c0*/  HMMA.1688.F32.TF32 R96, R80.reuse, R180, R200 ;  /* 0x000000b45060723c */ /* 0x040fee00000810c8 */
[----:B------:R-:W-:Y:S01]  /*461d0*/  MOV R200, R107 ;  /* 0x0000006b00c87202 */ /* 0x000fe20000000f00 */
[----:B------:R-:W-:Y:S01]  /*461e0*/  IMAD.MOV.U32 R201, RZ, RZ, R104 ;  /* 0x000000ffffc97224 */ /* 0x000fe200078e0068 */
[----:B------:R-:W-:Y:S01]  /*461f0*/  MOV R203, R106 ;  /* 0x0000006a00cb7202 */ /* 0x000fe20000000f00 */
[----:B------:R-:W-:Y:S01]  /*46200*/  IMAD.MOV.U32 R202, RZ, RZ, R105 ;  /* 0x000000ffffca7224 */ /* 0x000fe200078e0069 */
[C---:B--2---:R-:W-:Y:S08]  /*46210*/  HMMA.1688.F32.TF32 R12, R80.reuse, R192, R124 ;  /* 0x000000c0500c723c */ /* 0x044ff0000008107c */
[C---:B---3--:R-:W-:Y:S08]  /*46220*/  HMMA.1688.F32.TF32 R64, R80.reuse, R188, R64 ;  /* 0x000000bc5040723c */ /* 0x048ff00000081040 */
[-C--:B----4-:R-:W-:Y:S07]  /*46230*/  HMMA.1688.F32.TF32 R84, R80, R116.reuse, R92 ;  /* 0x000000745054723c */ /* 0x090fee000008105c */
[----:B------:R2:W-:Y:S04]  /*46240*/  STL [R1+0x2310], R12 ;  /* 0x0023100c01007387 */ /* 0x0005e80000100800 */
[----:B------:R-:W-:Y:S04]  /*46250*/  STL [R1+0x230c], R13 ;  /* 0x00230c0d01007387 */ /* 0x000fe80000100800 */
[----:B------:R3:W-:Y:S04]  /*46260*/  STL [R1+0x2308], R14 ;  /* 0x0023080e01007387 */ /* 0x0007e80000100800 */
[----:B------:R4:W-:Y:S04]  /*46270*/  STL [R1+0x2304], R15 ;  /* 0x0023040f01007387 */ /* 0x0009e80000100800 */
[----:B------:R1:W-:Y:S04]  /*46280*/  STL [R1+0x2320], R64 ;  /* 0x0023204001007387 */ /* 0x0003e80000100800 */
[----:B------:R1:W-:Y:S04]  /*46290*/  STL [R1+0x231c], R65 ;  /* 0x00231c4101007387 */ /* 0x0003e80000100800 */
[----:B------:R1:W-:Y:S04]  /*462a0*/  STL [R1+0x2318], R66 ;  /* 0x0023184201007387 */ /* 0x0003e80000100800 */
[----:B------:R1:W-:Y:S04]  /*462b0*/  STL [R1+0x2314], R67 ;  /* 0x0023144301007387 */ /* 0x0003e80000100800 */
[----:B------:R1:W-:Y:S04]  /*462c0*/  STL [R1+0x2330], R84 ;  /* 0x0023305401007387 */ /* 0x0003e80000100800 */
[----:B------:R1:W-:Y:S04]  /*462d0*/  STL [R1+0x232c], R85 ;  /* 0x00232c5501007387 */ /* 0x0003e80000100800 */
[----:B------:R-:W-:Y:S04]  /*462e0*/  STL [R1+0x2328], R86 ;  /* 0x0023285601007387 */ /* 0x000fe80000100800 */
[----:B------:R2:W-:Y:S04]  /*462f0*/  STL [R1+0x2324], R87 ;  /* 0x0023245701007387 */ /* 0x0005e80000100800 */
[----:B-1----:R-:W2:Y:S04]  /*46300*/  LDL.LU R4, [R1+0x200] ;  /* 0x0002000001047983 */ /* 0x002ea80000300800 */
        /* <DEDUP_REMOVED lines=16> */
[----:B------:R-:W3:Y:S04]  /*46410*/  LDL.LU R104, [R1+0x24a8] ;  /* 0x0024a80001687983 */ /* 0x000ee80000300800 */
[----:B------:R-:W4:Y:S04]  /*46420*/  LDL.LU R105, [R1+0x24a4] ;  /* 0x0024a40001697983 */ /* 0x000f280000300800 */
[----:B------:R-:W4:Y:S04]  /*46430*/  LDL.LU R106, [R1+0x24a0] ;  /* 0x0024a000016a7983 */ /* 0x000f280000300800 */
[----:B------:R-:W4:Y:S04]  /*46440*/  LDL.LU R132, [R1+0x1e0] ;  /* 0x0001e00001847983 */ /* 0x000f280000300800 */
[----:B------:R-:W4:Y:S04]  /*46450*/  LDL.LU R133, [R1+0x1e4] ;  /* 0x0001e40001857983 */ /* 0x000f280000300800 */
[----:B------:R-:W4:Y:S01]  /*46460*/  LDL.LU R134, [R1+0x1e8] ;  /* 0x0001e80001867983 */ /* 0x000f220000300800 */
[----:B------:R-:W-:Y:S01]  /*46470*/  HMMA.1688.F32.TF32 R16, R88, R116, R16 ;  /* 0x000000745810723c */ /* 0x000fe20000081010 */
[----:B------:R-:W-:-:S07]  /*46480*/  IMAD.MOV.U32 R127, RZ, RZ, R100 ;  /* 0x000000ffff7f7224 */ /* 0x000fce00078e0064 */
        /* <DEDUP_REMOVED lines=10> */
[----:B------:R-:W-:Y:S08]  /*46530*/  HMMA.1688.F32.TF32 R56, R88, R148, R56 ;  /* 0x000000945838723c */ /* 0x000ff00000081038 */
[----:B------:R-:W-:Y:S07]  /*46540*/  HMMA.1688.F32.TF32 R88, R80, R112, R248 ;  /* 0x000000705058723c */ /* 0x000fee00000810f8 */
[----:B------:R-:W-:Y:S01]  /*46550*/  IMAD.MOV.U32 R251, RZ, RZ, R196 ;  /* 0x000000fffffb7224 */ /* 0x000fe200078e00c4 */
[----:B------:R-:W-:Y:S01]  /*46560*/  MOV R196, R101 ;  /* 0x0000006500c47202 */ /* 0x000fe20000000f00 */
[----:B------:R-:W-:Y:S01]  /*46570*/  IMAD.MOV.U32 R250, RZ, RZ, R197 ;  /* 0x000000fffffa7224 */ /* 0x000fe200078e00c5 */
[----:B------:R-:W-:Y:S01]  /*46580*/  MOV R249, R198 ;  /* 0x000000c600f97202 */ /* 0x000fe20000000f00 */
[----:B------:R-:W-:-:S02]  /*46590*/  IMAD.MOV.U32 R197, RZ, RZ, R102 ;  /* 0x000000ffffc57224 */ /* 0x000fc400078e0066 */
[----:B------:R-:W-:Y:S02]  /*465a0*/  IMAD.MOV.U32 R198, RZ, RZ, R103 ;  /* 0x000000ffffc67224 */ /* 0x000fe400078e0067 */
[----:B--2---:R-:W-:Y:S02]  /*465b0*/  IMAD.MOV.U32 R126, RZ, RZ, R107 ;  /* 0x000000ffff7e7224 */ /* 0x004fe400078e006b */
[----:B---3--:R-:W-:Y:S02]  /*465c0*/  IMAD.MOV.U32 R135, RZ, RZ, R104 ;  /* 0x000000ffff877224 */ /* 0x008fe400078e0068 */
[----:B------:R-:W2:Y:S01]  /*465d0*/  LDL.LU R104, [R1+0x249c] ;  /* 0x00249c0001687983 */ /* 0x000ea20000300800 */
[----:B----4-:R-:W-:-:S03]  /*465e0*/  IMAD.MOV.U32 R124, RZ, RZ, R105 ;  /* 0x000000ffff7c7224 */ /* 0x010fc600078e0069 */
[----:B------:R-:W2:Y:S01]  /*465f0*/  LDL.LU R105, [R1+0x2498] ;  /* 0x0024980001697983 */ /* 0x000ea20000300800 */
[----:B------:R-:W-:-:S03]  /*46600*/  MOV R125, R106 ;  /* 0x0000006a007d7202 */ /* 0x000fc60000000f00 */
[----:B------:R-:W2:Y:S04]  /*46610*/  LDL.LU R106, [R1+0x2494] ;  /* 0x00249400016a7983 */ /* 0x000ea80000300800 */
[----:B------:R-:W2:Y:S04]  /*46620*/  LDL.LU R107, [R1+0x2490] ;  /* 0x00249000016b7983 */ /* 0x000ea80000300800 */
[----:B------:R-:W3:Y:S04]  /*46630*/  LDL.LU R100, [R1+0x248c] ;  /* 0x00248c0001647983 */ /* 0x000ee80000300800 */
[----:B------:R-:W3:Y:S04]  /*46640*/  LDL.LU R101, [R1+0x2488] ;  /* 0x0024880001657983 */ /* 0x000ee80000300800 */
[----:B------:R-:W3:Y:S04]  /*46650*/  LDL.LU R102, [R1+0x2484] ;  /* 0x0024840001667983 */ /* 0x000ee80000300800 */
[----:B------:R-:W3:Y:S01]  /*46660*/  LDL.LU R103, [R1+0x2480] ;  /* 0x0024800001677983 */ /* 0x000ee20000300800 */
[C---:B------:R-:W-:Y:S11]  /*46670*/  HMMA.1688.F32.TF32 R4, R80.reuse, R164, R4 ;  /* 0x000000a45004723c */ /* 0x040ff60000081004 */
        /* <DEDUP_REMOVED lines=21> */
[----:B------:R-:W-:Y:S02]  /*467d0*/  IMAD.MOV.U32 R248, RZ, RZ, R199 ;  /* 0x000000fffff87224 */ /* 0x000fe400078e00c7 */
[----:B------:R-:W4:Y:S05]  /*467e0*/  LDL.LU R199, [R1+0x1cc] ;  /* 0x0001cc0001c77983 */ /* 0x000f2a0000300800 */
[C---:B------:R-:W-:Y:S01]  /*467f0*/  HMMA.1688.F32.TF32 R92, R80.reuse, R184, R240 ;  /* 0x000000b8505c723c */ /* 0x040fe200000810f0 */
[----:B------:R-:W5:Y:S04]  /*46800*/  LDL.LU R240, [R1+0x1a0] ;  /* 0x0001a00001f07983 */ /* 0x000f680000300800 */
[----:B------:R-:W5:Y:S04]  /*46810*/  LDL.LU R241, [R1+0x1a4] ;  /* 0x0001a40001f17983 */ /* 0x000f680000300800 */
[----:B------:R-:W5:Y:S04]  /*46820*/  LDL.LU R242, [R1+0x1a8] ;  /* 0x0001a80001f27983 */ /* 0x000f680000300800 */
[----:B------:R-:W5:Y:S03]  /*46830*/  LDL.LU R243, [R1+0x1ac] ;  /* 0x0001ac0001f37983 */ /* 0x000f660000300800 */
[----:B------:R-:W-:Y:S01]  /*46840*/  MOV R84, R4 ;  /* 0x0000000400547202 */ /* 0x000fe20000000f00 */
[----:B------:R-:W-:Y:S01]  /*46850*/  IMAD.MOV.U32 R85, RZ, RZ, R5 ;  /* 0x000000ffff557224 */ /* 0x000fe200078e0005 */
[----:B------:R-:W-:Y:S01]  /*46860*/  MOV R87, R7 ;  /* 0x0000000700577202 */ /* 0x000fe20000000f00 */
[----:B------:R-:W-:Y:S01]  /*46870*/  IMAD.MOV.U32 R86, RZ, RZ, R6 ;  /* 0x000000ffff567224 */ /* 0x000fe200078e0006 */
[----:B------:R1:W-:Y:S01]  /*46880*/  STL.64 [R1+0x60], R8 ;  /* 0x0000600801007387 */ /* 0x0003e20000100a00 */
[C---:B------:R-:W-:Y:S03]  /*46890*/  HMMA.1688.F32.TF32 R4, R80.reuse, R148, R124 ;  /* 0x000000945004723c */ /* 0x040fe6000008107c */
[----:B------:R1:W-:Y:S05]  /*468a0*/  STL.64 [R1+0x68], R10 ;  /* 0x0000680a01007387 */ /* 0x0003ea0000100a00 */
[C---:B--2---:R-:W-:Y:S08]  /*468b0*/  HMMA.1688.F32.TF32 R104, R80.reuse, R172, R104 ;  /* 0x000000ac5068723c */ /* 0x044ff00000081068 */
[----:B---3--:R-:W-:Y:S08]  /*468c0*/  HMMA.1688.F32.TF32 R100, R80, R176, R100 ;  /* 0x000000b05064723c */ /* 0x008ff00000081064 */
[----:B------:R-:W-:Y:S07]  /*468d0*/  HMMA.1688.F32.TF32 R80, R76, R112, R248 ;  /* 0x000000704c50723c */ /* 0x000fee00000810f8 */
[----:B------:R-:W-:-:S02]  /*468e0*/  IMAD.MOV.U32 R248, RZ, RZ, R220 ;  /* 0x000000fffff87224 */ /* 0x000fc400078e00dc */
[----:B------:R-:W2:Y:S01]  /*468f0*/  LDL.LU R220, [R1+0x247c] ;  /* 0x00247c0001dc7983 */ /* 0x000ea20000300800 */
[----:B------:R-:W-:Y:S01]  /*46900*/  MOV R249, R252 ;  /* 0x000000fc00f97202 */ /* 0x000fe20000000f00 */
[----:B------:R-:W-:Y:S02]  /*46910*/  IMAD.MOV.U32 R250, RZ, RZ, R236 ;  /* 0x000000fffffa7224 */ /* 0x000fe400078e00ec */
[----:B------:R-:W3:Y:S01]  /*46920*/  LDL.LU R252, [R1+0x2478] ;  /* 0x0024780001fc7983 */ /* 0x000ee20000300800 */
[----:B------:R-:W-:Y:S01]  /*46930*/  IMAD.MOV.U32 R251, RZ, RZ, R237 ;  /* 0x000000fffffb7224 */ /* 0x000fe200078e00ed */
[----:B------:R-:W-:Y:S02]  /*46940*/  MOV R124, R238 ;  /* 0x000000ee007c7202 */ /* 0x000fe40000000f00 */
[----:B------:R-:W3:Y:S01]  /*46950*/  LDL.LU R236, [R1+0x2474] ;  /* 0x0024740001ec7983 */ /* 0x000ee20000300800 */
[----:B------:R-:W-:-:S03]  /*46960*/  IMAD.MOV.U32 R125, RZ, RZ, R232 ;  /* 0x000000ffff7d7224 */ /* 0x000fc600078e00e8 */
[----:B------:R-:W3:Y:S01]  /*46970*/  LDL.LU R237, [R1+0x2470] ;  /* 0x0024700001ed7983 */ /* 0x000ee20000300800 */
[----:B------:R-:W-:Y:S01]  /*46980*/  IMAD.MOV.U32 R126, RZ, RZ, R233 ;  /* 0x000000ffff7e7224 */ /* 0x000fe200078e00e9 */
[----:B------:R-:W-:Y:S02]  /*46990*/  MOV R127, R234 ;  /* 0x000000ea007f7202 */ /* 0x000fe40000000f00 */
        /* <DEDUP_REMOVED lines=18> */
[----:B------:R-:W3:Y:S01]  /*46ac0*/  LDL.LU R226, [R1+0x2444] ;  /* 0x0024440001e27983 */ /* 0x000ee20000300800 */
[----:B------:R-:W-:-:S03]  /*46ad0*/  MOV R147, R244 ;  /* 0x000000f400937202 */ /* 0x000fc60000000f00 */
[----:B------:R-:W3:Y:S01]  /*46ae0*/  LDL.LU R227, [R1+0x2440] ;  /* 0x0024400001e37983 */ /* 0x000ee20000300800 */
[----:B------:R-:W-:-:S03]  /*46af0*/  IMAD.MOV.U32 R146, RZ, RZ, R245 ;  /* 0x000000ffff927224 */ /* 0x000fc600078e00f5 */
[----:B------:R-:W3:Y:S01]  /*46b00*/  LDL.LU R72, [R1+0x180] ;  /* 0x0001800001487983 */ /* 0x000ee20000300800 */
[----:B------:R-:W-:-:S03]  /*46b10*/  IMAD.MOV.U32 R145, RZ, RZ, R246 ;  /* 0x000000ffff917224 */ /* 0x000fc600078e00f6 */
[----:B------:R-:W3:Y:S01]  /*46b20*/  LDL.LU R73, [R1+0x184] ;  /* 0x0001840001497983 */ /* 0x000ee20000300800 */
[----:B------:R-:W-:-:S03]  /*46b30*/  IMAD.MOV.U32 R245, RZ, RZ, R221 ;  /* 0x000000fffff57224 */ /* 0x000fc600078e00dd */
[----:B------:R-:W3:Y:S01]  /*46b40*/  LDL.LU R74, [R1+0x188] ;  /* 0x00018800014a7983 */ /* 0x000ee20000300800 */
[----:B------:R-:W-:-:S03]  /*46b50*/  MOV R144, R247 ;  /* 0x000000f700907202 */ /* 0x000fc60000000f00 */
[----:B------:R-:W3:Y:S01]  /*46b60*/  LDL.LU R75, [R1+0x18c] ;  /* 0x00018c00014b7983 */ /* 0x000ee20000300800 */
        /* <DEDUP_REMOVED lines=10> */
[----:B-1----:R-:W-:Y:S01]  /*46c10*/  IMAD.MOV.U32 R8, RZ, RZ, R210 ;  /* 0x000000ffff087224 */ /* 0x002fe200078e00d2 */
[----:B------:R-:W-:Y:S01]  /*46c20*/  MOV R10, R204 ;  /* 0x000000cc000a7202 */ /* 0x000fe20000000f00 */
[----:B------:R-:W-:Y:S02]  /*46c30*/  IMAD.MOV.U32 R9, RZ, RZ, R211 ;  /* 0x000000ffff097224 */ /* 0x000fe400078e00d3 */
[----:B------:R-:W-:Y:S02]  /*46c40*/  IMAD.MOV.U32 R120, RZ, RZ, R4 ;  /* 0x000000ffff787224 */ /* 0x000fe400078e0004 */
        /* <DEDUP_REMOVED lines=8> */
[----:B------:R-:W-:Y:S02]  /*46cd0*/  IMAD.MOV.U32 R7, RZ, RZ, R223 ;  /* 0x000000ffff077224 */ /* 0x000fe400078e00df */
[----:B------:R-:W-:Y:S02]  /*46ce0*/  IMAD.MOV.U32 R61, RZ, RZ, R239 ;  /* 0x000000ffff3d7224 */ /* 0x000fe400078e00ef */
[----:B--2---:R-:W-:Y:S02]  /*46cf0*/  IMAD.MOV.U32 R244, RZ, RZ, R220 ;  /* 0x000000fffff47224 */ /* 0x004fe400078e00dc */
        /* <DEDUP_REMOVED lines=22> */
[C---:B----4-:R-:W-:Y:S08]  /*46e60*/  HMMA.1688.F32.TF32 R196, R76.reuse, R192, R196 ;  /* 0x000000c04cc4723c */ /* 0x050ff000000810c4 */
[C---:B------:R-:W-:Y:S08]  /*46e70*/  HMMA.1688.F32.TF32 R200, R76.reuse, R188, R200 ;  /* 0x000000bc4cc8723c */ /* 0x040ff000000810c8 */
[C---:B-----5:R-:W-:Y:S08]  /*46e80*/  HMMA.1688.F32.TF32 R240, R76.reuse, R116, R240 ;  /* 0x000000744cf0723c */ /* 0x060ff000000810f0 */
[C---:B---3--:R-:W-:Y:S08]  /*46e90*/  HMMA.1688.F32.TF32 R224, R76.reuse, R164, R224 ;  /* 0x000000a44ce0723c */ /* 0x048ff000000810e0 */
[C---:B------:R-:W-:Y:S08]  /*46ea0*/  HMMA.1688.F32.TF32 R232, R76.reuse, R156, R232 ;  /* 0x0000009c4ce8723c */ /* 0x040ff000000810e8 */
        /* <DEDUP_REMOVED lines=8> */
[----:B------:R-:W2:Y:S04]  /*46f30*/  LDL.LU.64 R74, [R1+0x23e0] ;  /* 0x0023e000014a7983 */ /* 0x000ea80000300a00 */
[----:B------:R-:W2:Y:S03]  /*46f40*/  LDL.LU.64 R72, [R1+0x23d8] ;  /* 0x0023d80001487983 */ /* 0x000ea60000300a00 */
[C---:B--2---:R-:W-:Y:S11]  /*46f50*/  HMMA.1688.F32.TF32 R244, R72.reuse, R192, R244 ;  /* 0x000000c048f4723c */ /* 0x044ff600000810f4 */
[----:B------:R-:W-:Y:S11]  /*46f60*/  @!UPT UIADD3 URZ, URZ, URZ, URZ ;  /* 0x0000003f3f3ff290 */ /* 0x000ff6000fffe03f */
[----:B------:R-:W-:Y:S01]  /*46f70*/  @!UPT UIADD3 URZ, URZ, URZ, URZ ;  /* 0x0000003f3f3ff290 */ /* 0x000fe2000fffe03f */
[----:B------:R-:W-:Y:S04]  /*46f80*/  STL.64 [R1+0x150], R244 ;  /* 0x000150f401007387 */ /* 0x000fe80000100a00 */
[----:B------:R1:W-:Y:S04]  /*46f90*/  STL.64 [R1+0x158], R246 ;  /* 0x000158f601007387 */ /* 0x0003e80000100a00 */
[----:B-1----:R-:W2:Y:S04]  /*46fa0*/  LDL.LU.64 R246, [R1+0x23d0] ;  /* 0x0023d00001f67983 */ /* 0x002ea80000300a00 */
[----:B------:R-:W2:Y:S01]  /*46fb0*/  LDL.LU.64 R244, [R1+0x23c8] ;  /* 0x0023c80001f47983 */ /* 0x000ea20000300a00 */
[C---:B------:R-:W-:Y:S03]  /*46fc0*/  HMMA.1688.F32.TF32 R140, R72.reuse, R116, R140 ;  /* 0x00000074488c723c */ /* 0x040fe6000008108c */
[----:B------:R-:W3:Y:S05]  /*46fd0*/  LDL R193, [R1+0x470] ;  /* 0x0004700001c17983 */ /* 0x000eea0000100800 */
[C---:B------:R-:W-:Y:S08]  /*46fe0*/  HMMA.1688.F32.TF32 R108, R72.reuse, R112, R108 ;  /* 0x00000070486c723c */ /* 0x040ff0000008106c */
[----:B------:R-:W-:Y:S01]  /*46ff0*/  HMMA.1688.F32.TF32 R8, R72, R184, R8 ;  /* 0x000000b84808723c */ /* 0x000fe20000081008 */
[----:B------:R-:W-:Y:S01]  /*47000*/  IMAD.MOV.U32 R62, RZ, RZ, R3 ;  /* 0x000000ffff3e7224 */ /* 0x000fe200078e0003 */
[----:B------:R-:W-:-:S06]  /*47010*/  MOV R63, R0 ;  /* 0x00000000003f7202 */ /* 0x000fcc0000000f00 */
        /* <DEDUP_REMOVED lines=8> */
[----:B------:R-:W-:-:S07]  /*470a0*/  MOV R0, R7 ;  /* 0x0000000700007202 */ /* 0x000fce0000000f00 */
[----:B------:R-:W-:Y:S01]  /*470b0*/  HMMA.1688.F32.TF32 R248, R72, R156, R248 ;  /* 0x0000009c48f8723c */ /* 0x000fe200000810f8 */
[----:B------:R-:W-:-:S07]  /*470c0*/  IMAD.MOV.U32 R2, RZ, RZ, R6 ;  /* 0x000000ffff027224 */ /* 0x000fce00078e0006 */
[----:B--2---:R-:W-:Y:S07]  /*470d0*/  HMMA.1688.F32.TF32 R244, R72, R188, R244 ;  /* 0x000000bc48f4723c */ /* 0x004fee00000810f4 */
[----:B------:R-:W-:Y:S01]  /*470e0*/  MOV R189, R110 ;  /* 0x0000006e00bd7202 */ /* 0x000fe20000000f00 */
[----:B------:R-:W-:Y:S11]  /*470f0*/  IMAD.MOV.U32 R188, RZ, RZ, R111 ;  /* 0x000000ffffbc7224 */ /* 0x000ff600078e006f */
[----:B------:R-:W-:Y:S04]  /*47100*/  @!UPT UIADD3 URZ, URZ, URZ, URZ ;  /* 0x0000003f3f3ff290 */ /* 0x000fe8000fffe03f */
[----:B------:R-:W-:Y:S04]  /*47110*/  STL.64 [R1+0x140], R244 ;  /* 0x000140f401007387 */ /* 0x000fe80000100a00 */
[----:B------:R-:W-:Y:S04]  /*47120*/  STL.64 [R1+0x148], R246 ;  /* 0x000148f601007387 */ /* 0x000fe80000100a00 */
[----:B------:R-:W-:Y:S04]  /*47130*/  STL.64 [R1+0xf0], R140 ;  /* 0x0000f08c01007387 */ /* 0x000fe80000100a00 */
[----:B------:R1:W-:Y:S04]  /*47140*/  STL.64 [R1+0xf8], R142 ;  /* 0x0000f88e01007387 */ /* 0x0003e80000100a00 */
[----:B------:R-:W-:Y:S04]  /*47150*/  LDS R244, [R252+0x26800] ;  /* 0x02680000fcf47984 */ /* 0x000fe80000000800 */
[----:B------:R-:W-:Y:S04]  /*47160*/  LDS R246, [R252+0x26c00] ;  /* 0x026c0000fcf67984 */ /* 0x000fe80000000800 */
[----:B-1----:R-:W2:Y:S04]  /*47170*/  LDL.LU.64 R142, [R1+0x23c0] ;  /* 0x0023c000018e7983 */ /* 0x002ea80000300a00 */
[----:B------:R-:W2:Y:S04]  /*47180*/  LDL.LU.64 R140, [R1+0x23b8] ;  /* 0x0023b800018c7983 */ /* 0x000ea80000300a00 */
[----:B------:R-:W4:Y:S04]  /*47190*/  LDL.LU.64 R110, [R1+0x23b0] ;  /* 0x0023b000016e7983 */ /* 0x000f280000300a00 */
[----:B------:R-:W4:Y:S04]  /*471a0*/  LDL.LU.64 R108, [R1+0x23a8] ;  /* 0x0023a800016c7983 */ /* 0x000f280000300a00 */
[----:B------:R-:W-:Y:S04]  /*471b0*/  STL.64 [R1+0xd0], R8 ;  /* 0x0000d00801007387 */ /* 0x000fe80000100a00 */
[----:B------:R1:W-:Y:S04]  /*471c0*/  STL.64 [R1+0xd8], R10 ;  /* 0x0000d80a01007387 */ /* 0x0003e80000100a00 */
[----:B---3--:R-:W-:Y:S04]  /*471d0*/  LDS R245, [R193+0x26800] ;  /* 0x02680000c1f57984 */ /* 0x008fe80000000800 */
[----:B------:R-:W3:Y:S04]  /*471e0*/  LDS R247, [R193+0x26c00] ;  /* 0x026c0000c1f77984 */ /* 0x000ee80000000800 */
[----:B-1----:R-:W5:Y:S04]  /*471f0*/  LDL.LU.64 R10, [R1+0x23a0] ;  /* 0x0023a000010a7983 */ /* 0x002f680000300a00 */
[----:B------:R-:W-:Y:S04]  /*47200*/  STL.64 [R1+0xc0], R144 ;  /* 0x0000c09001007387 */ /* 0x000fe80000100a00 */
[----:B------:R1:W-:Y:S04]  /*47210*/  STL.64 [R1+0xc8], R146 ;  /* 0x0000c89201007387 */ /* 0x0003e80000100a00 */
[----:B-1----:R-:W2:Y:S04]  /*47220*/  LDL.LU.64 R146, [R1+0x2398] ;  /* 0x0023980001927983 */ /* 0x002ea80000300a00 */
[----:B------:R-:W2:Y:S04]  /*47230*/  LDL.LU.64 R144, [R1+0x2390] ;  /* 0x0023900001907983 */ /* 0x000ea80000300a00 */
[----:B------:R-:W-:Y:S04]  /*47240*/  STL.64 [R1+0x50], R128 ;  /* 0x0000508001007387 */ /* 0x000fe80000100a00 */
[----:B------:R1:W-:Y:S04]  /*47250*/  STL.64 [R1+0x58], R130 ;  /* 0x0000588201007387 */ /* 0x0003e80000100a00 */
[----:B-1----:R-:W5:Y:S04]  /*47260*/  LDL.LU.64 R130, [R1+0x2388] ;  /* 0x0023880001827983 */ /* 0x002f680000300a00 */
[----:B------:R-:W5:Y:S04]  /*47270*/  LDL.LU.64 R128, [R1+0x2380] ;  /* 0x0023800001807983 */ /* 0x000f680000300a00 */
[----:B------:R-:W-:Y:S04]  /*47280*/  STL.64 [R1+0x40], R4 ;  /* 0x0000400401007387 */ /* 0x000fe80000100a00 */
[----:B------:R-:W2:Y:S04]  /*47290*/  LDL.LU.64 R6, [R1+0x2378] ;  /* 0x0023780001067983 */ /* 0x000ea80000300a00 */
[----:B------:R1:W-:Y:S04]  /*472a0*/  STL [R1+0x22dc], R0 ;  /* 0x0022dc0001007387 */ /* 0x0003e80000100800 */
[----:B------:R3:W-:Y:S04]  /*472b0*/  STL [R1+0x22d8], R2 ;  /* 0x0022d80201007387 */ /* 0x0007e80000100800 */
[----:B------:R-:W-:Y:S04]  /*472c0*/  STL.64 [R1+0x30], R60 ;  /* 0x0000303c01007387 */ /* 0x000fe80000100a00 */
[----:B------:R3:W-:Y:S01]  /*472d0*/  STL.64 [R1+0x38], R62 ;  /* 0x0000383e01007387 */ /* 0x0007e20000100a00 */
[----:B-1----:R-:W-:Y:S01]  /*472e0*/  MOV R0, R250 ;  /* 0x000000fa00007202 */ /* 0x002fe20000000f00 */
[----:B---3--:R-:W-:-:S02]  /*472f0*/  IMAD.MOV.U32 R2, RZ, RZ, R251 ;  /* 0x000000ffff027224 */ /* 0x008fc400078e00fb */
[----:B------:R-:W3:Y:S04]  /*47300*/  LDL.LU.64 R62, [R1+0x2370] ;  /* 0x00237000013e7983 */ /* 0x000ee80000300a00 */
[----:B------:R-:W3:Y:S04]  /*47310*/  LDL.LU.64 R60, [R1+0x2368] ;  /* 0x00236800013c7983 */ /* 0x000ee80000300a00 */
[----:B------:R-:W-:Y:S04]  /*47320*/  STL.64 [R1+0x20], R132 ;  /* 0x0000208401007387 */ /* 0x000fe80000100a00 */
[----:B------:R1:W-:Y:S01]  /*47330*/  STL.64 [R1+0x28], R134 ;  /* 0x0000288601007387 */ /* 0x0003e20000100a00 */
[----:B------:R-:W-:-:S02]  /*47340*/  IMAD.MOV.U32 R8, RZ, RZ, R248 ;  /* 0x000000ffff087224 */ /* 0x000fc400078e00f8 */
[----:B------:R-:W-:Y:S01]  /*47350*/  IMAD.MOV.U32 R9, RZ, RZ, R249 ;  /* 0x000000ffff097224 */ /* 0x000fe200078e00f9 */
[----:B-1----:R-:W2:Y:S04]  /*47360*/  LDL.LU.64 R134, [R1+0x2360] ;  /* 0x0023600001867983 */ /* 0x002ea80000300a00 */
[----:B------:R-:W2:Y:S04]  /*47370*/  LDL.LU.64 R132, [R1+0x2358] ;  /* 0x0023580001847983 */ /* 0x000ea80000300a00 */
[----:B------:R-:W-:Y:S04]  /*47380*/  STL.64 [R1+0x10], R124 ;  /* 0x0000107c01007387 */ /* 0x000fe80000100a00 */
[----:B------:R1:W-:Y:S04]  /*47390*/  STL.64 [R1+0x18], R126 ;  /* 0x0000187e01007387 */ /* 0x0003e80000100a00 */
[----:B-1----:R-:W2:Y:S04]  /*473a0*/  LDL.LU.64 R126, [R1+0x2350] ;  /* 0x00235000017e7983 */ /* 0x002ea80000300a00 */
[----:B------:R-:W2:Y:S04]  /*473b0*/  LDL.LU.64 R124, [R1+0x2348] ;  /* 0x00234800017c7983 */ /* 0x000ea80000300a00 */
[----:B------:R-:W3:Y:S04]  /*473c0*/  LDL.LU.64 R250, [R1+0x2340] ;  /* 0x0023400001fa7983 */ /* 0x000ee80000300a00 */
[----:B------:R-:W3:Y:S01]  /*473d0*/  LDL.LU.64 R248, [R1+0x2338] ;  /* 0x0023380001f87983 */ /* 0x000ee20000300a00 */
[C---:B------:R-:W-:Y:S11]  /*473e0*/  HMMA.1688.F32.TF32 R16, R244.reuse, R118, R16 ;  /* 0x00000076f410723c */ /* 0x040ff60000081010 */
[----:B------:R-:W-:Y:S11]  /*473f0*/  @!UPT UIADD3 URZ, URZ, URZ, URZ ;  /* 0x0000003f3f3ff290 */ /* 0x000ff6000fffe03f */
[----:B------:R-:W-:Y:S02]  /*47400*/  @!UPT UIADD3 URZ, URZ, URZ, URZ ;  /* 0x0000003f3f3ff290 */ /* 0x000fe4000fffe03f */
        /* <DEDUP_REMOVED lines=12> */
[C---:B----4-:R-:W-:Y:S11]  /*474d0*/  HMMA.1688.F32.TF32 R108, R244.reuse, R194, R108 ;  /* 0x000000c2f46c723c */ /* 0x050ff6000008106c */
[----:B------:R-:W-:Y:S05]  /*474e0*/  @!UPT UIADD3 URZ, URZ, URZ, URZ ;  /* 0x0000003f3f3ff290 */ /* 0x000fea000fffe03f */
[----:B------:R-:W-:Y:S01]  /*474f0*/  IMAD.MOV.U32 R117, RZ, RZ, R17 ;  /* 0x000000ffff757224 */ /* 0x000fe200078e0011 */
[----:B------:R-:W-:Y:S01]  /*47500*/  MOV R116, R16 ;  /* 0x0000001000747202 */ /* 0x000fe20000000f00 */
[----:B------:R-:W-:Y:S01]  /*47510*/  IMAD.MOV.U32 R169, RZ, RZ, R18 ;  /* 0x000000ffffa97224 */ /* 0x000fe200078e0012 */
[----:B------:R-:W-:Y:S02]  /*47520*/  MOV R168, R19 ;  /* 0x0000001300a87202 */ /* 0x000fe40000000f00 */
        /* <DEDUP_REMOVED lines=8> */
[C---:B--2---:R-:W-:Y:S08]  /*475b0*/  HMMA.1688.F32.TF32 R124, R72.reuse, R148, R124 ;  /* 0x00000094487c723c */ /* 0x044ff0000008107c */
[----:B---3--:R-:W-:Y:S01]  /*475c0*/  HMMA.1688.F32.TF32 R248, R72, R152, R248 ;  /* 0x0000009848f8723c */ /* 0x008fe200000810f8 */
[----:B------:R-:W-:Y:S01]  /*475d0*/  LDS R72, [R252+0x26880] ;  /* 0x02688000fc487984 */ /* 0x000fe20000000800 */
[----:B------:R-:W-:-:S03]  /*475e0*/  IMAD.MOV.U32 R149, RZ, RZ, R110 ;  /* 0x000000ffff957224 */ /* 0x000fc600078e006e */
[----:B------:R-:W-:Y:S01]  /*475f0*/  LDS R74, [R252+0x26c80] ;  /* 0x026c8000fc4a7984 */ /* 0x000fe20000000800 */
[----:B------:R-:W-:-:S03]  /*47600*/  IMAD.MOV.U32 R148, RZ, RZ, R111 ;  /* 0x000000ffff947224 */ /* 0x000fc600078e006f */
[----:B------:R-:W-:Y:S01]  /*47610*/  LDS R73, [R193+0x26880] ;  /* 0x02688000c1497984 */ /* 0x000fe20000000800 */
[----:B------:R-:W-:-:S03]  /*47620*/  IMAD.MOV.U32 R153, RZ, RZ, R108 ;  /* 0x000000ffff997224 */ /* 0x000fc600078e006c */
[----:B------:R-:W1:Y:S01]  /*47630*/  LDS R75, [R193+0x26c80] ;  /* 0x026c8000c14b7984 */ /* 0x000e620000000800 */
[----:B------:R-:W-:Y:S02]  /*47640*/  MOV R152, R109 ;  /* 0x0000006d00987202 */ /* 0x000fe40000000f00 */
[C---:B------:R-:W-:Y:S01]  /*47650*/  HMMA.1688.F32.TF32 R108, R244.reuse, R190, R140 ;  /* 0x000000bef46c723c */ /* 0x040fe2000008108c */
[----:B------:R-:W-:Y:S04]  /*47660*/  STL [R1+0x228c], R148 ;  /* 0x00228c9401007387 */ /* 0x000fe80000100800 */
[----:B------:R-:W-:Y:S04]  /*47670*/  STL [R1+0x2288], R149 ;  /* 0x0022889501007387 */ /* 0x000fe80000100800 */
[----:B------:R-:W-:Y:S11]  /*47680*/  STL [R1+0x2284], R152 ;  /* 0x0022849801007387 */ /* 0x000ff60000100800 */
[----:B------:R-:W-:Y:S04]  /*47690*/  @!UPT UIADD3 URZ, URZ, URZ, URZ ;  /* 0x0000003f3f3ff290 */ /* 0x000fe8000fffe03f */
[----:B------:R-:W-:Y:S01]  /*476a0*/  MOV R143, R108 ;  /* 0x0000006c008f7202 */ /* 0x000fe20000000f00 */
[----:B------:R-:W-:Y:S01]  /*476b0*/  IMAD.MOV.U32 R142, RZ, RZ, R109 ;  /* 0x000000ffff8e7224 */ /* 0x000fe200078e006d */
[----:B------:R-:W-:Y:S01]  /*476c0*/  MOV R140, R111 ;  /* 0x0000006f008c7202 */ /* 0x000fe20000000f00 */
[----:B------:R-:W-:Y:S02]  /*476d0*/  IMAD.MOV.U32 R141, RZ, RZ, R110 ;  /* 0x000000ffff8d7224 */ /* 0x000fe400078e006e */
[----:B------:R-:W-:Y:S01]  /*476e0*/  HMMA.1688.F32.TF32 R108, R244, R114, R20 ;  /* 0x00000072f46c723c */ /* 0x000fe20000081014 */
[----:B------:R-:W-:Y:S07]  /*476f0*/  STL [R1+0x2280], R153 ;  /* 0x0022809901007387 */ /* 0x000fee0000100800 */
[C---:B-1----:R-:W-:Y:S01]  /*47700*/  HMMA.1688.F32.TF32 R196, R72.reuse, R194, R196 ;  /* 0x000000c248c4723c */ /* 0x042fe200000810c4 */
[----:B------:R-:W-:Y:S04]  /*47710*/  STL [R1+0x229c], R140 ;  /* 0x00229c8c01007387 */ /* 0x000fe80000100800 */
[----:B------:R-:W-:Y:S03]  /*47720*/  STL [R1+0x2298], R141 ;  /* 0x0022988d01007387 */ /* 0x000fe60000100800 */
[C---:B------:R-:W-:Y:S01]  /*47730*/  HMMA.1688.F32.TF32 R200, R72.reuse, R190, R200 ;  /* 0x000000be48c8723c */ /* 0x040fe200000810c8 */
[----:B------:R-:W-:Y:S04]  /*47740*/  STL [R1+0x2294], R142 ;  /* 0x0022948e01007387 */ /* 0x000fe80000100800 */
[----:B------:R-:W-:Y:S03]  /*47750*/  STL [R1+0x2290], R143 ;  /* 0x0022908f01007387 */ /* 0x000fe60000100800 */
[----:B------:R-:W-:Y:S01]  /*47760*/  HMMA.1688.F32.TF32 R20, R72, R114, R80 ;  /* 0x000000724814723c */ /* 0x000fe20000081050 */
        /* <DEDUP_REMOVED lines=16> */
[----:B------:R1:W-:Y:S04]  /*47870*/  STL [R1+0x2244], R196 ;  /* 0x002244c401007387 */ /* 0x0003e80000100800 */
[----:B------:R4:W-:Y:S04]  /*47880*/  STL [R1+0x2240], R197 ;  /* 0x002240c501007387 */ /* 0x0009e80000100800 */
[----:B------:R-:W-:Y:S04]  /*47890*/  STL [R1+0x223c], R198 ;  /* 0x00223cc601007387 */ /* 0x000fe80000100800 */
[----:B------:R-:W-:Y:S04]  /*478a0*/  STL [R1+0x2238], R199 ;  /* 0x002238c701007387 */ /* 0x000fe80000100800 */
[----:B------:R-:W-:Y:S01]  /*478b0*/  STL [R1+0x2254], R200 ;  /* 0x002254c801007387 */ /* 0x000fe20000100800 */
[----:B-1----:R-:W-:-:S03]  /*478c0*/  IMAD.MOV.U32 R196, RZ, RZ, R22 ;  /* 0x000000ffffc47224 */ /* 0x002fc600078e0016 */
[----:B------:R-:W-:Y:S01]  /*478d0*/  STL [R1+0x2250], R201 ;  /* 0x002250c901007387 */ /* 0x000fe20000100800 */
[----:B----4-:R-:W-:-:S03]  /*478e0*/  MOV R197, R23 ;  /* 0x0000001700c57202 */ /* 0x010fc60000000f00 */
[----:B------:R1:W-:Y:S04]  /*478f0*/  STL [R1+0x224c], R202 ;  /* 0x00224cca01007387 */ /* 0x0003e80000100800 */
[----:B------:R4:W-:Y:S01]  /*47900*/  STL [R1+0x2248], R203 ;  /* 0x002248cb01007387 */ /* 0x0009e20000100800 */
[----:B-1----:R-:W-:Y:S01]  /*47910*/  MOV R202, R20 ;  /* 0x0000001400ca7202 */ /* 0x002fe20000000f00 */
[----:B----4-:R-:W-:Y:S02]  /*47920*/  IMAD.MOV.U32 R203, RZ, RZ, R21 ;  /* 0x000000ffffcb7224 */ /* 0x010fe400078e0015 */
[C---:B------:R-:W-:Y:S08]  /*47930*/  HMMA.1688.F32.TF32 R20, R72.reuse, R186, R204 ;  /* 0x000000ba4814723c */ /* 0x040ff000000810cc */
[C---:B------:R-:W-:Y:S11]  /*47940*/  HMMA.1688.F32.TF32 R24, R72.reuse, R118, R240 ;  /* 0x000000764818723c */ /* 0x040ff600000810f0 */
[----:B------:R-:W-:Y:S05]  /*47950*/  @!UPT UIADD3 URZ, URZ, URZ, URZ ;  /* 0x0000003f3f3ff290 */ /* 0x000fea000fffe03f */
[----:B------:R-:W-:Y:S01]  /*47960*/  IMAD.MOV.U32 R184, RZ, RZ, R20 ;  /* 0x000000ffffb87224 */ /* 0x000fe200078e0014 */
[----:B------:R-:W-:Y:S01]  /*47970*/  MOV R198, R22 ;  /* 0x0000001600c67202 */ /* 0x000fe20000000f00 */
[----:B------:R-:W-:Y:S02]  /*47980*/  IMAD.MOV.U32 R185, RZ, RZ, R21 ;  /* 0x000000ffffb97224 */ /* 0x000fe400078e0015 */
[----:B------:R-:W-:Y:S02]  /*47990*/  IMAD.MOV.U32 R199, RZ, RZ, R23 ;  /* 0x000000ffffc77224 */ /* 0x000fe400078e0017 */
[----:B------:R-:W-:Y:S01]  /*479a0*/  HMMA.1688.F32.TF32 R20, R72, R182, R208 ;  /* 0x000000b64814723c */ /* 0x000fe200000810d0 */
[----:B------:R-:W-:Y:S04]  /*479b0*/  STL.64 [R1+0x260], R24 ;  /* 0x0002601801007387 */ /* 0x000fe80000100a00 */
[----:B------:R-:W-:Y:S04]  /*479c0*/  STL.64 [R1+0x268], R26 ;  /* 0x0002681a01007387 */ /* 0x000fe80000100a00 */
[----:B------:R-:W-:Y:S04]  /*479d0*/  STL [R1+0x2264], R202 ;  /* 0x002264ca01007387 */ /* 0x000fe80000100800 */
[----:B------:R-:W-:Y:S04]  /*479e0*/  STL [R1+0x2260], R203 ;  /* 0x002260cb01007387 */ /* 0x000fe80000100800 */
[----:B------:R1:W-:Y:S04]  /*479f0*/  STL [R1+0x225c], R196 ;  /* 0x00225cc401007387 */ /* 0x0003e80000100800 */
[----:B------:R4:W-:Y:S03]  /*47a00*/  STL [R1+0x2258], R197 ;  /* 0x002258c501007387 */ /* 0x0009e60000100800 */
[----:B------:R-:W-:-:S02]  /*47a10*/  IMAD.MOV.U32 R200, RZ, RZ, R22 ;  /* 0x000000ffffc87224 */ /* 0x000fc400078e0016 */
[----:B------:R-:W-:Y:S02]  /*47a20*/  IMAD.MOV.U32 R201, RZ, RZ, R23 ;  /* 0x000000ffffc97224 */ /* 0x000fe400078e0017 */
[----:B-1----:R-:W-:Y:S01]  /*47a30*/  IMAD.MOV.U32 R196, RZ, RZ, R20 ;  /* 0x000000ffffc47224 */ /* 0x002fe200078e0014 */
[----:B----4-:R-:W-:Y:S02]  /*47a40*/  MOV R197, R21 ;  /* 0x0000001500c57202 */ /* 0x010fe40000000f00 */
[----:B------:R-:W-:Y:S01]  /*47a50*/  HMMA.1688.F32.TF32 R20, R72, R178, R212 ;  /* 0x000000b24814723c */ /* 0x000fe200000810d4 */
[----:B------:R-:W-:Y:S01]  /*47a60*/  IMAD.MOV.U32 R152, RZ, RZ, R16 ;  /* 0x000000ffff987224 */ /* 0x000fe200078e0010 */
[----:B------:R-:W-:Y:S01]  /*47a70*/  MOV R153, R17 ;  /* 0x0000001100997202 */ /* 0x000fe20000000f00 */
[----:B------:R-:W-:Y:S02]  /*47a80*/  IMAD.MOV.U32 R181, RZ, RZ, R18 ;  /* 0x000000ffffb57224 */ /* 0x000fe400078e0012 */
[----:B------:R-:W-:-:S03]  /*47a90*/  IMAD.MOV.U32 R180, RZ, RZ, R19 ;  /* 0x000000ffffb47224 */ /* 0x000fc600078e0013 */
[----:B------:R-:W-:Y:S01]  /*47aa0*/  HMMA.1688.F32.TF32 R16, R244, R170, R40 ;  /* 0x000000aaf410723c */ /* 0x000fe20000081028 */
[----:B------:R-:W-:Y:S04]  /*47ab0*/  STL [R1+0x2274], R199 ;  /* 0x002274c701007387 */ /* 0x000fe80000100800 */
[----:B------:R-:W-:Y:S04]  /*47ac0*/  STL [R1+0x2270], R198 ;  /* 0x002270c601007387 */ /* 0x000fe80000100800 */
[----:B------:R1:W-:Y:S04]  /*47ad0*/  STL [R1+0x226c], R185 ;  /* 0x00226cb901007387 */ /* 0x0003e80000100800 */
[----:B------:R4:W-:Y:S03]  /*47ae0*/  STL [R1+0x2268], R184 ;  /* 0x002268b801007387 */ /* 0x0009e60000100800 */
[----:B------:R-:W-:Y:S01]  /*47af0*/  IMAD.MOV.U32 R202, RZ, RZ, R22 ;  /* 0x000000ffffca7224 */ /* 0x000fe200078e0016 */
[----:B------:R-:W-:-:S02]  /*47b00*/  MOV R203, R23 ;  /* 0x0000001700cb7202 */ /* 0x000fc40000000f00 */
[----:B-1----:R-:W-:Y:S01]  /*47b10*/  MOV R185, R20 ;  /* 0x0000001400b97202 */ /* 0x002fe20000000f00 */
[----:B----4-:R-:W-:Y:S02]  /*47b20*/  IMAD.MOV.U32 R184, RZ, RZ, R21 ;  /* 0x000000ffffb87224 */ /* 0x010fe400078e0015 */
[----:B------:R-:W-:Y:S02]  /*47b30*/  HMMA.1688.F32.TF32 R20, R72, R174, R216 ;  /* 0x000000ae4814723c */ /* 0x000fe400000810d8 */
[----:B------:R-:W-:Y:S01]  /*47b40*/  MOV R142, R16 ;  /* 0x00000010008e7202 */ /* 0x000fe20000000f00 */
[----:B------:R-:W-:Y:S01]  /*47b50*/  IMAD.MOV.U32 R143, RZ, RZ, R17 ;  /* 0x000000ffff8f7224 */ /* 0x000fe200078e0011 */
[----:B------:R-:W-:Y:S01]  /*47b60*/  MOV R149, R19 ;  /* 0x0000001300957202 */ /* 0x000fe20000000f00 */
[----:B------:R-:W-:-:S03]  /*47b70*/  IMAD.MOV.U32 R148, RZ, RZ, R18 ;  /* 0x000000ffff947224 */ /* 0x000fc600078e0012 */
[----:B------:R-:W-:Y:S01]  /*47b80*/  HMMA.1688.F32.TF32 R16, R244, R166, R44 ;  /* 0x000000a6f410723c */ /* 0x000fe2000008102c */
[----:B------:R1:W-:Y:S01]  /*47b90*/  STL [R1+0x227c], R197 ;  /* 0x00227cc501007387 */ /* 0x0003e20000100800 */
[----:B------:R-:W-:Y:S01]  /*47ba0*/  IMAD.MOV.U32 R36, RZ, RZ, R84 ;  /* 0x000000ffff247224 */ /* 0x000fe200078e0054 */
[----:B------:R-:W-:Y:S02]  /*47bb0*/  MOV R37, R85 ;  /* 0x0000005500257202 */ /* 0x000fe40000000f00 */
[----:B------:R4:W-:Y:S01]  /*47bc0*/  STL [R1+0x2278], R196 ;  /* 0x002278c401007387 */ /* 0x0009e20000100800 */
[----:B------:R-:W-:Y:S02]  /*47bd0*/  IMAD.MOV.U32 R38, RZ, RZ, R86 ;  /* 0x000000ffff267224 */ /* 0x000fe400078e0056 */
[----:B------:R-:W-:Y:S01]  /*47be0*/  HMMA.1688.F32.TF32 R204, R72, R170, R220 ;  /* 0x000000aa48cc723c */ /* 0x000fe200000810dc */
[----:B------:R-:W5:Y:S01]  /*47bf0*/  LDL.LU R84, [R1+0x2330] ;  /* 0x0023300001547983 */ /* 0x000f620000300800 */
[----:B------:R-:W-:Y:S01]  /*47c00*/  IMAD.MOV.U32 R39, RZ, RZ, R87 ;  /* 0x000000ffff277224 */ /* 0x000fe200078e0057 */
[----:B------:R-:W-:-:S02]  /*47c10*/  MOV R32, R64 ;  /* 0x0000004000207202 */ /* 0x000fc40000000f00 */
[----:B------:R-:W5:Y:S03]  /*47c20*/  LDL.LU R85, [R1+0x232c] ;  /* 0x00232c0001557983 */ /* 0x000f660000300800 */
[----:B------:R-:W-:Y:S01]  /*47c30*/  HMMA.1688.F32.TF32 R44, R72, R150, R76 ;  /* 0x00000096482c723c */ /* 0x000fe2000008104c */
[----:B------:R-:W5:Y:S01]  /*47c40*/  LDL.LU R86, [R1+0x2328] ;  /* 0x0023280001567983 */ /* 0x000f620000300800 */
[----:B------:R-:W-:-:S03]  /*47c50*/  IMAD.MOV.U32 R33, RZ, RZ, R65 ;  /* 0x000000ffff217224 */ /* 0x000fc600078e0041 */
[----:B------:R-:W5:Y:S03]  /*47c60*/  LDL.LU R87, [R1+0x2324] ;  /* 0x0023240001577983 */ /* 0x000f660000300800 */
[----:B------:R-:W-:Y:S01]  /*47c70*/  HMMA.1688.F32.TF32 R220, R72, R154, R236 ;  /* 0x0000009a48dc723c */ /* 0x000fe200000810ec */
[----:B------:R-:W5:Y:S01]  /*47c80*/  LDL.LU R64, [R1+0x2320] ;  /* 0x0023200001407983 */ /* 0x000f620000300800 */
[----:B------:R-:W-:Y:S01]  /*47c90*/  IMAD.MOV.U32 R34, RZ, RZ, R66 ;  /* 0x000000ffff227224 */ /* 0x000fe200078e0042 */
[----:B------:R-:W-:Y:S02]  /*47ca0*/  MOV R35, R67 ;  /* 0x0000004300237202 */ /* 0x000fe40000000f00 */
        /* <DEDUP_REMOVED lines=8> */
[----:B-1----:R-:W-:-:S03]  /*47d30*/  IMAD.MOV.U32 R197, RZ, RZ, R20 ;  /* 0x000000ffffc57224 */ /* 0x002fc600078e0014 */
[----:B------:R-:W5:Y:S01]  /*47d40*/  LDL.LU R13, [R1+0x230c] ;  /* 0x00230c00010d7983 */ /* 0x000f620000300800 */
[----:B----4-:R-:W-:-:S03]  /*47d50*/  IMAD.MOV.U32 R196, RZ, RZ, R21 ;  /* 0x000000ffffc47224 */ /* 0x010fc600078e0015 */
[----:B------:R-:W4:Y:S01]  /*47d60*/  LDL.LU R14, [R1+0x2308] ;  /* 0x00230800010e7983 */ /* 0x000f220000300800 */
[----:B------:R-:W-:-:S03]  /*47d70*/  MOV R199, R22 ;  /* 0x0000001600c77202 */ /* 0x000fc60000000f00 */
[----:B------:R-:W4:Y:S01]  /*47d80*/  LDL.LU R15, [R1+0x2304] ;  /* 0x00230400010f7983 */ /* 0x000f220000300800 */
[----:B------:R-:W-:-:S03]  /*47d90*/  IMAD.MOV.U32 R198, RZ, RZ, R23 ;  /* 0x000000ffffc67224 */ /* 0x000fc600078e0017 */
[----:B------:R-:W4:Y:S01]  /*47da0*/  LDL.LU R20, [R1+0x60] ;  /* 0x0000600001147983 */ /* 0x000f220000300800 */
[----:B------:R-:W-:-:S03]  /*47db0*/  IMAD.MOV.U32 R24, RZ, RZ, R68 ;  /* 0x000000ffff187224 */ /* 0x000fc600078e0044 */
[----:B------:R-:W4:Y:S01]  /*47dc0*/  LDL.LU R21, [R1+0x64] ;  /* 0x0000640001157983 */ /* 0x000f220000300800 */
[----:B------:R-:W-:-:S03]  /*47dd0*/  MOV R25, R69 ;  /* 0x0000004500197202 */ /* 0x000fc60000000f00 */
[----:B------:R-:W4:Y:S01]  /*47de0*/  LDL.LU R22, [R1+0x68] ;  /* 0x0000680001167983 */ /* 0x000f220000300800 */
[----:B------:R-:W-:Y:S01]  /*47df0*/  IMAD.MOV.U32 R160, RZ, RZ, R16 ;  /* 0x000000ffffa07224 */ /* 0x000fe200078e0010 */
[----:B------:R-:W-:Y:S02]  /*47e00*/  MOV R140, R18 ;  /* 0x00000012008c7202 */ /* 0x000fe40000000f00 */
[----:B------:R-:W4:Y:S01]  /*47e10*/  LDL.LU R23, [R1+0x6c] ;  /* 0x00006c0001177983 */ /* 0x000f220000300800 */
[----:B------:R-:W-:Y:S02]  /*47e20*/  IMAD.MOV.U32 R161, RZ, RZ, R17 ;  /* 0x000000ffffa17224 */ /* 0x000fe400078e0011 */
[----:B------:R-:W-:Y:S01]  /*47e30*/  IMAD.MOV.U32 R141, RZ, RZ, R19 ;  /* 0x000000ffff8d7224 */ /* 0x000fe200078e0013 */
[----:B------:R-:W4:Y:S01]  /*47e40*/  LDL.LU R68, [R1+0x2300] ;  /* 0x0023000001447983 */ /* 0x000f220000300800 */
[----:B------:R-:W-:Y:S01]  /*47e50*/  IMAD.MOV.U32 R26, RZ, RZ, R70 ;  /* 0x000000ffff1a7224 */ /* 0x000fe200078e0046 */
[----:B------:R-:W-:Y:S01]  /*47e60*/  HMMA.1688.F32.TF32 R16, R244, R162, R48 ;  /* 0x000000a2f410723c */ /* 0x000fe20000081030 */
[----:B------:R-:W-:Y:S01]  /*47e70*/  IMAD.MOV.U32 R27, RZ, RZ, R71 ;  /* 0x000000ffff1b7224 */ /* 0x000fe200078e0047 */
[----:B------:R-:W4:Y:S04]  /*47e80*/  LDL.LU R69, [R1+0x22fc] ;  /* 0x0022fc0001457983 */ /* 0x000f280000300800 */
[----:B------:R-:W4:Y:S01]  /*47e90*/  LDL.LU R70, [R1+0x22f8] ;  /* 0x0022f80001467983 */ /* 0x000f220000300800 */
[----:B------:R-:W-:Y:S01]  /*47ea0*/  MOV R48, R120 ;  /* 0x0000007800307202 */ /* 0x000fe20000000f00 */
[----:B------:R-:W-:-:S02]  /*47eb0*/  IMAD.MOV.U32 R49, RZ, RZ, R121 ;  /* 0x000000ffff317224 */ /* 0x000fc400078e0079 */
[----:B------:R-:W4:Y:S01]  /*47ec0*/  LDL.LU R71, [R1+0x22f4] ;  /* 0x0022f40001477983 */ /* 0x000f220000300800 */
[----:B------:R-:W-:Y:S01]  /*47ed0*/  IMAD.MOV.U32 R50, RZ, RZ, R122 ;  /* 0x000000ffff327224 */ /* 0x000fe200078e007a */
[----:B------:R-:W-:Y:S02]  /*47ee0*/  MOV R51, R123 ;  /* 0x0000007b00337202 */ /* 0x000fe40000000f00 */
[----:B------:R-:W4:Y:S01]  /*47ef0*/  LDL.LU R120, [R1+0x22f0] ;  /* 0x0022f00001787983 */ /* 0x000f220000300800 */
[----:B------:R-:W-:Y:S03]  /*47f00*/  HMMA.1688.F32.TF32 R208, R72, R166, R224 ;  /* 0x000000a648d0723c */ /* 0x000fe600000810e0 */
[----:B------:R-:W4:Y:S04]  /*47f10*/  LDL.LU R121, [R1+0x22ec] ;  /* 0x0022ec0001797983 */ /* 0x000f280000300800 */
[----:B------:R-:W4:Y:S01]  /*47f20*/  LDL.LU R122, [R1+0x22e8] ;  /* 0x0022e800017a7983 */ /* 0x000f220000300800 */
[----:B------:R-:W-:-:S03]  /*47f30*/  IMAD.MOV.U32 R227, RZ, RZ, R44 ;  /* 0x000000ffffe37224 */ /* 0x000fc600078e002c */
[----:B------:R-:W4:Y:S01]  /*47f40*/  LDL.LU R123, [R1+0x22e4] ;  /* 0x0022e400017b7983 */ /* 0x000f220000300800 */
[----:B------:R-:W-:Y:S01]  /*47f50*/  IMAD.MOV.U32 R226, RZ, RZ, R45 ;  /* 0x000000ffffe27224 */ /* 0x000fe200078e002d */
[----:B------:R-:W-:Y:S02]  /*47f60*/  MOV R225, R46 ;  /* 0x0000002e00e17202 */ /* 0x000fe40000000f00 */
[----:B------:R-:W-:Y:S01]  /*47f70*/  STL [R1+0x2234], R223 ;  /* 0x002234df01007387 */ /* 0x000fe20000100800 */
[----:B------:R-:W-:-:S03]  /*47f80*/  IMAD.MOV.U32 R224, RZ, RZ, R47 ;  /* 0x000000ffffe07224 */ /* 0x000fc600078e002f */
[----:B------:R-:W4:Y:S01]  /*47f90*/  LDL.LU R44, [R1+0x360] ;  /* 0x00036000012c7983 */ /* 0x000f220000300800 */
[C---:B------:R-:W-:Y:S03]  /*47fa0*/  HMMA.1688.F32.TF32 R212, R72.reuse, R162, R228 ;  /* 0x000000a248d4723c */ /* 0x040fe600000810e4 */
        /* <DEDUP_REMOVED lines=20> */
[----:B------:R-:W-:Y:S01]  /*480f0*/  IMAD.MOV.U32 R110, RZ, RZ, R16 ;  /* 0x000000ffff6e7224 */ /* 0x000fe200078e0010 */
[----:B------:R-:W-:Y:S01]  /*48100*/  MOV R111, R17 ;  /* 0x00000011006f7202 */ /* 0x000fe20000000f00 */
[----:B------:R-:W-:Y:S01]  /*48110*/  IMAD.MOV.U32 R156, RZ, RZ, R18 ;  /* 0x000000ffff9c7224 */ /* 0x000fe200078e0012 */
[----:B--2---:R-:W-:Y:S01]  /*48120*/  LDS R40, [R4+0x26800] ;  /* 0x0268000004287984 */ /* 0x004fe20000000800 */
[----:B------:R-:W-:-:S02]  /*48130*/  IMAD.MOV.U32 R157, RZ, RZ, R19 ;  /* 0x000000ffff9d7224 */ /* 0x000fc400078e0013 */
[C---:B------:R-:W-:Y:S01]  /*48140*/  HMMA.1688.F32.TF32 R16, R244.reuse, R158, R52 ;  /* 0x0000009ef410723c */ /* 0x040fe20000081034 */
[----:B------:R-:W-:Y:S04]  /*48150*/  LDS R42, [R4+0x26c00] ;  /* 0x026c0000042a7984 */ /* 0x000fe80000000800 */
[----:B---3--:R-:W-:Y:S04]  /*48160*/  LDS R41, [R5+0x26800] ;  /* 0x0268000005297984 */ /* 0x008fe80000000800 */
[----:B------:R-:W1:Y:S04]  /*48170*/  LDS R43, [R5+0x26c00] ;  /* 0x026c0000052b7984 */ /* 0x000e680000000800 */
[----:B------:R-:W2:Y:S01]  /*48180*/  LDL.LU R236, [R1+0xd0] ;  /* 0x0000d00001ec7983 */ /* 0x000ea20000300800 */
[C---:B------:R-:W-:Y:S03]  /*48190*/  HMMA.1688.F32.TF32 R132, R244.reuse, R6, R132 ;  /* 0x00000006f484723c */ /* 0x040fe60000081084 */
[----:B------:R-:W2:Y:S04]  /*481a0*/  LDL.LU R237, [R1+0xd4] ;  /* 0x0000d40001ed7983 */ /* 0x000ea80000300800 */
[----:B------:R-:W2:Y:S03]  /*481b0*/  LDL.LU R238, [R1+0xd8] ;  /* 0x0000d80001ee7983 */ /* 0x000ea60000300800 */
[----:B------:R-:W-:Y:S01]  /*481c0*/  MOV R113, R16 ;  /* 0x0000001000717202 */ /* 0x000fe20000000f00 */
[----:B------:R-:W-:Y:S01]  /*481d0*/  IMAD.MOV.U32 R112, RZ, RZ, R17 ;  /* 0x000000ffff707224 */ /* 0x000fe200078e0011 */
[----:B------:R-:W-:Y:S01]  /*481e0*/  MOV R109, R19 ;  /* 0x00000013006d7202 */ /* 0x000fe20000000f00 */
[----:B------:R-:W-:Y:S01]  /*481f0*/  IMAD.MOV.U32 R108, RZ, RZ, R18 ;  /* 0x000000ffff6c7224 */ /* 0x000fe200078e0012 */
[----:B------:R-:W2:Y:S01]  /*48200*/  LDL.LU R239, [R1+0xdc] ;  /* 0x0000dc0001ef7983 */ /* 0x000ea20000300800 */
[C---:B------:R-:W-:Y:S03]  /*48210*/  HMMA.1688.F32.TF32 R16, R244.reuse, R154, R136 ;  /* 0x0000009af410723c */ /* 0x040fe60000081088 */
[----:B------:R-:W-:Y:S04]  /*48220*/  LDS R52, [R4+0x27080] ;  /* 0x0270800004347984 */ /* 0x000fe80000000800 */
[----:B------:R-:W-:Y:S01]  /*48230*/  LDS R54, [R4+0x27480] ;  /* 0x0274800004367984 */ /* 0x000fe20000000800 */
[----:B-----5:R-:W-:Y:S03]  /*48240*/  HMMA.1688.F32.TF32 R128, R244, R10, R128 ;  /* 0x0000000af480723c */ /* 0x020fe60000081080 */
[----:B------:R-:W-:Y:S04]  /*48250*/  LDS R53, [R5+0x27080] ;  /* 0x0270800005357984 */ /* 0x000fe80000000800 */
[----:B------:R-:W-:Y:S09]  /*48260*/  LDS R55, [R5+0x27480] ;  /* 0x0274800005377984 */ /* 0x000ff20000000800 */
[----:B------:R-:W-:Y:S01]  /*48270*/  IMAD.MOV.U32 R139, RZ, RZ, R16 ;  /* 0x000000ffff8b7224 */ /* 0x000fe200078e0010 */
[----:B------:R-:W-:Y:S01]  /*48280*/  MOV R137, R18 ;  /* 0x0000001200897202 */ /* 0x000fe20000000f00 */
[----:B------:R-:W-:-:S02]  /*48290*/  IMAD.MOV.U32 R138, RZ, RZ, R17 ;  /* 0x000000ffff8a7224 */ /* 0x000fc400078e0011 */
[----:B------:R-:W-:Y:S02]  /*482a0*/  IMAD.MOV.U32 R136, RZ, RZ, R19 ;  /* 0x000000ffff887224 */ /* 0x000fe400078e0013 */
[----:B------:R-:W-:Y:S01]  /*482b0*/  HMMA.1688.F32.TF32 R16, R244, R150, R56 ;  /* 0x00000096f410723c */ /* 0x000fe20000081038 */
[----:B------:R-:W-:Y:S04]  /*482c0*/  LDS R57, [R193+0x27000] ;  /* 0x02700000c1397984 */ /* 0x000fe80000000800 */
[----:B------:R-:W-:Y:S02]  /*482d0*/  LDS R59, [R193+0x27400] ;  /* 0x02740000c13b7984 */ /* 0x000fe40000000800 */
[----:B------:R-:W-:Y:S02]  /*482e0*/  IMAD.MOV.U32 R246, RZ, RZ, R189 ;  /* 0x000000fffff67224 */ /* 0x000fe400078e00bd */
[----:B------:R-:W-:-:S02]  /*482f0*/  IMAD.MOV.U32 R247, RZ, RZ, R188 ;  /* 0x000000fffff77224 */ /* 0x000fc400078e00bc */
[----:B------:R-:W-:Y:S01]  /*48300*/  IMAD.MOV.U32 R244, RZ, RZ, R3 ;  /* 0x000000fffff47224 */ /* 0x000fe200078e0003 */
[----:B-1----:R-:W-:Y:S11]  /*48310*/  HMMA.1688.F32.TF32 R64, R40, R190, R64 ;  /* 0x000000be2840723c */ /* 0x002ff60000081040 */
[----:B------:R-:W-:Y:S01]  /*48320*/  @!UPT UIADD3 URZ, URZ, URZ, URZ ;  /* 0x0000003f3f3ff290 */ /* 0x000fe2000fffe03f */
[----:B------:R-:W-:Y:S01]  /*48330*/  IMAD.MOV.U32 R117, RZ, RZ, R16 ;  /* 0x000000ffff757224 */ /* 0x000fe200078e0010 */
[----:B------:R-:W-:Y:S01]  /*48340*/  MOV R116, R17 ;  /* 0x0000001100747202 */ /* 0x000fe20000000f00 */
[----:B------:R-:W-:Y:S01]  /*48350*/  IMAD.MOV.U32 R164, RZ, RZ, R18 ;  /* 0x000000ffffa47224 */ /* 0x000fe200078e0012 */
[----:B------:R-:W-:Y:S01]  /*48360*/  LDS R16, [R4+0x26880] ;  /* 0x0268800004107984 */ /* 0x000fe20000000800 */
[----:B------:R-:W-:-:S03]  /*48370*/  IMAD.MOV.U32 R165, RZ, RZ, R19 ;  /* 0x000000ffffa57224 */ /* 0x000fc600078e0013 */
[----:B------:R-:W-:Y:S04]  /*48380*/  LDS R18, [R4+0x26c80] ;  /* 0x026c800004127984 */ /* 0x000fe80000000800 */
[----:B------:R-:W-:Y:S04]  /*48390*/  LDS R17, [R5+0x26880] ;  /* 0x0268800005117984 */ /* 0x000fe80000000800 */
[----:B------:R-:W4:Y:S04]  /*483a0*/  LDS R19, [R5+0x26c80] ;  /* 0x026c800005137984 */ /* 0x000f280000000800 */
[----:B------:R-:W3:Y:S01]  /*483b0*/  LDL.LU R3, [R1+0x22e0] ;  /* 0x0022e00001037983 */ /* 0x000ee20000300800 */
[----:B------:R-:W-:Y:S01]  /*483c0*/  MOV R245, R192 ;  /* 0x000000c000f57202 */ /* 0x000fe20000000f00 */
[----:B------:R-:W-:Y:S02]  /*483d0*/  HMMA.1688.F32.TF32 R60, R72, R6, R60 ;  /* 0x00000006483c723c */ /* 0x000fe4000008103c */
[----:B------:R-:W-:Y:S04]  /*483e0*/  LDS R56, [R252+0x27000] ;  /* 0x02700000fc387984 */ /* 0x000fe80000000800 */
[----:B------:R-:W-:Y:S02]  /*483f0*/  LDS R58, [R252+0x27400] ;  /* 0x02740000fc3a7984 */ /* 0x000fe40000000800 */
[C---:B----4-:R-:W-:Y:S08]  /*48400*/  HMMA.1688.F32.TF32 R188, R16.reuse, R190, R228 ;  /* 0x000000be10bc723c */ /* 0x050ff000000810e4 */
[----:B------:R-:W-:Y:S01]  /*48410*/  HMMA.1688.F32.TF32 R228, R16, R118, R240 ;  /* 0x0000007610e4723c */ /* 0x000fe200000810f0 */
[----:B------:R-:W4:Y:S04]  /*48420*/  LDL.LU R240, [R1+0xc0] ;  /* 0x0000c00001f07983 */ /* 0x000f280000300800 */
[----:B------:R-:W4:Y:S04]  /*48430*/  LDL.LU R241, [R1+0xc4] ;  /* 0x0000c40001f17983 */ /* 0x000f280000300800 */
[----:B------:R-:W4:Y:S04]  /*48440*/  LDL.LU R242, [R1+0xc8] ;  /* 0x0000c80001f27983 */ /* 0x000f280000300800 */
[----:B------:R-:W4:Y:S01]  /*48450*/  LDL.LU R243, [R1+0xcc] ;  /* 0x0000cc0001f37983 */ /* 0x000f220000300800 */
[----:B------:R-:W-:Y:S08]  /*48460*/  HMMA.1688.F32.TF32 R144, R72, R10, R144 ;  /* 0x0000000a4890723c */ /* 0x000ff00000081090 */
        /* <DEDUP_REMOVED lines=14> */
[----:B------:R-:W-:Y:S04]  /*48550*/  STL [R1+0x21f4], R228 ;  /* 0x0021f4e401007387 */ /* 0x000fe80000100800 */
[----:B------:R-:W-:Y:S03]  /*48560*/  LDS R68, [R4+0x27000] ;  /* 0x0270000004447984 */ /* 0x000fe60000000800 */
[----:B------:R-:W-:Y:S01]  /*48570*/  HMMA.1688.F32.TF32 R40, R40, R150, R48 ;  /* 0x000000962828723c */ /* 0x000fe20000081030 */
[----:B------:R-:W-:Y:S04]  /*48580*/  LDS R49, [R193+0x27080] ;  /* 0x02708000c1317984 */ /* 0x000fe80000000800 */
[----:B------:R1:W-:Y:S03]  /*48590*/  LDS R51, [R193+0x27480] ;  /* 0x02748000c1337984 */ /* 0x0003e60000000800 */
[C---:B--2---:R-:W-:Y:S01]  /*485a0*/  HMMA.1688.F32.TF32 R236, R16.reuse, R186, R236 ;  /* 0x000000ba10ec723c */ /* 0x044fe200000810ec */
[----:B------:R-:W-:Y:S04]  /*485b0*/  STL [R1+0x21f0], R229 ;  /* 0x0021f0e501007387 */ /* 0x000fe80000100800 */
[----:B------:R-:W-:Y:S03]  /*485c0*/  LDS R48, [R252+0x27080] ;  /* 0x02708000fc307984 */ /* 0x000fe60000000800 */
[C---:B-1----:R-:W-:Y:S01]  /*485d0*/  HMMA.1688.F32.TF32 R192, R16.reuse, R194, R232 ;  /* 0x000000c210c0723c */ /* 0x042fe200000810e8 */
[----:B------:R-:W-:Y:S04]  /*485e0*/  LDS R50, [R252+0x27480] ;  /* 0x02748000fc327984 */ /* 0x000fe80000000800 */
[----:B------:R-:W-:Y:S03]  /*485f0*/  LDS R70, [R4+0x27400] ;  /* 0x0274000004467984 */ /* 0x000fe60000000800 */
[C---:B------:R-:W-:Y:S01]  /*48600*/  HMMA.1688.F32.TF32 R232, R16.reuse, R114, R244 ;  /* 0x0000007210e8723c */ /* 0x040fe200000810f4 */
[----:B------:R-:W-:Y:S04]  /*48610*/  STL [R1+0x21ec], R230 ;  /* 0x0021ece601007387 */ /* 0x000fe80000100800 */
[----:B------:R-:W-:Y:S04]  /*48620*/  STL [R1+0x21e8], R231 ;  /* 0x0021e8e701007387 */ /* 0x000fe80000100800 */
[----:B------:R-:W2:Y:S04]  /*48630*/  LDL.LU R244, [R1+0x50] ;  /* 0x0000500001f47983 */ /* 0x000ea80000300800 */
[----:B------:R-:W2:Y:S04]  /*48640*/  LDL.LU R245, [R1+0x54] ;  /* 0x0000540001f57983 */ /* 0x000ea80000300800 */
[----:B------:R-:W2:Y:S04]  /*48650*/  LDL.LU R246, [R1+0x58] ;  /* 0x0000580001f67983 */ /* 0x000ea80000300800 */
[----:B------:R-:W2:Y:S04]  /*48660*/  LDL.LU R247, [R1+0x5c] ;  /* 0x00005c0001f77983 */ /* 0x000ea80000300800 */
[----:B------:R1:W-:Y:S04]  /*48670*/  STL [R1+0x2204], R232 ;  /* 0x002204e801007387 */ /* 0x0003e80000100800 */
[----:B------:R5:W-:Y:S04]  /*48680*/  STL [R1+0x2200], R233 ;  /* 0x002200e901007387 */ /* 0x000be80000100800 */
[----:B------:R3:W-:Y:S04]  /*48690*/  STL [R1+0x21fc], R234 ;  /* 0x0021fcea01007387 */ /* 0x0007e80000100800 */
[----:B------:R3:W-:Y:S04]  /*486a0*/  STL [R1+0x21f8], R235 ;  /* 0x0021f8eb01007387 */ /* 0x0007e80000100800 */
[----:B-1----:R-:W2:Y:S04]  /*486b0*/  LDL.LU R232, [R1+0x20] ;  /* 0x0000200001e87983 */ /* 0x002ea80000300800 */
[----:B-----5:R-:W5:Y:S04]  /*486c0*/  LDL.LU R233, [R1+0x24] ;  /* 0x0000240001e97983 */ /* 0x020f680000300800 */
[----:B---3--:R-:W5:Y:S01]  /*486d0*/  LDL.LU R234, [R1+0x28] ;  /* 0x0000280001ea7983 */ /* 0x008f620000300800 */
[----:B------:R-:W-:Y:S03]  /*486e0*/  HMMA.1688.F32.TF32 R76, R16, R10, R76 ;  /* 0x0000000a104c723c */ /* 0x000fe6000008104c */
[----:B------:R-:W5:Y:S04]  /*486f0*/  LDL.LU R235, [R1+0x2c] ;  /* 0x00002c0001eb7983 */ /* 0x000f680000300800 */
        /* <DEDUP_REMOVED lines=8> */
[----:B------:R1:W-:Y:S04]  /*48780*/  STL [R1+0x2210], R236 ;  /* 0x002210ec01007387 */ /* 0x0003e80000100800 */
[----:B------:R1:W-:Y:S04]  /*48790*/  STL [R1+0x220c], R237 ;  /* 0x00220ced01007387 */ /* 0x0003e80000100800 */
[----:B------:R1:W-:Y:S04]  /*487a0*/  STL [R1+0x2208], R238 ;  /* 0x002208ee01007387 */ /* 0x0003e80000100800 */
[----:B------:R1:W-:Y:S04]  /*487b0*/  STL [R1+0x21e4], R239 ;  /* 0x0021e4ef01007387 */ /* 0x0003e80000100800 */
[----:B-1----:R-:W3:Y:S04]  /*487c0*/  LDL.LU R236, [R1+0x30] ;  /* 0x0000300001ec7983 */ /* 0x002ee80000300800 */
[----:B------:R-:W3:Y:S04]  /*487d0*/  LDL.LU R237, [R1+0x34] ;  /* 0x0000340001ed7983 */ /* 0x000ee80000300800 */
[----:B------:R-:W3:Y:S04]  /*487e0*/  LDL.LU R238, [R1+0x38] ;  /* 0x0000380001ee7983 */ /* 0x000ee80000300800 */
[----:B------:R-:W3:Y:S01]  /*487f0*/  LDL.LU R239, [R1+0x3c] ;  /* 0x00003c0001ef7983 */ /* 0x000ee20000300800 */
[C---:B----4-:R-:W-:Y:S03]  /*48800*/  HMMA.1688.F32.TF32 R240, R16.reuse, R182, R240 ;  /* 0x000000b610f0723c */ /* 0x050fe600000810f0 */
[----:B------:R-:W-:Y:S04]  /*48810*/  LDS R69, [R5+0x27000] ;  /* 0x0270000005457984 */ /* 0x000fe80000000800 */
[----:B------:R-:W-:Y:S11]  /*48820*/  LDS R71, [R5+0x27400] ;  /* 0x0274000005477984 */ /* 0x000ff60000000800 */
[----:B------:R-:W-:Y:S05]  /*48830*/  @!UPT UIADD3 URZ, URZ, URZ, URZ ;  /* 0x0000003f3f3ff290 */ /* 0x000fea000fffe03f */
[----:B------:R1:W-:Y:S04]  /*48840*/  STL [R1+0x2220], R240 ;  /* 0x002220f001007387 */ /* 0x0003e80000100800 */
[----:B------:R4:W-:Y:S04]  /*48850*/  STL [R1+0x221c], R241 ;  /* 0x00221cf101007387 */ /* 0x0009e80000100800 */
[----:B------:R-:W-:Y:S04]  /*48860*/  STL [R1+0x2218], R242 ;  /* 0x002218f201007387 */ /* 0x000fe80000100800 */
[----:B------:R3:W-:Y:S04]  /*48870*/  STL [R1+0x2214], R243 ;  /* 0x002214f301007387 */ /* 0x0007e80000100800 */
[----:B-1----:R-:W3:Y:S04]  /*48880*/  LDL.LU R240, [R1+0x40] ;  /* 0x0000400001f07983 */ /* 0x002ee80000300800 */
[----:B----4-:R-:W4:Y:S01]  /*48890*/  LDL.LU R241, [R1+0x44] ;  /* 0x0000440001f17983 */ /* 0x010f220000300800 */
[C---:B------:R-:W-:Y:S08]  /*488a0*/  HMMA.1688.F32.TF32 R8, R16.reuse, R158, R8 ;  /* 0x0000009e1008723c */ /* 0x040ff00000081008 */
[C---:B------:R-:W-:Y:S01]  /*488b0*/  HMMA.1688.F32.TF32 R80, R16.reuse, R6, R44 ;  /* 0x000000061050723c */ /* 0x040fe2000008102c */
[----:B------:R-:W1:Y:S04]  /*488c0*/  LDSM.16.M88.4 R44, [R3+0x180] ;  /* 0x00018000032c783b */ /* 0x000e680000000200 */
[----:B------:R-:W1:Y:S03]  /*488d0*/  LDSM.16.M88.4 R4, [R3+0x1180] ;  /* 0x001180000304783b */ /* 0x000e660000000200 */
[C---:B--2---:R-:W-:Y:S08]  /*488e0*/  HMMA.1688.F32.TF32 R244, R16.reuse, R178, R244 ;  /* 0x000000b210f4723c */ /* 0x044ff000000810f4 */
[----:B-----5:R-:W-:Y:S01]  /*488f0*/  HMMA.1688.F32.TF32 R232, R16, R166, R232 ;  /* 0x000000a610e8723c */ /* 0x020fe200000810e8 */
[----:B---3--:R-:W-:Y:S01]  /*48900*/  MOV R243, R0 ;  /* 0x0000000000f37202 */ /* 0x008fe20000000f00 */
[----:B------:R-:W-:-:S06]  /*48910*/  IMAD.MOV.U32 R242, RZ, RZ, R2 ;  /* 0x000000fffff27224 */ /* 0x000fcc00078e0002 */
[C---:B------:R-:W-:Y:S07]  /*48920*/  HMMA.1688.F32.TF32 R228, R16.reuse, R162, R228 ;  /* 0x000000a210e4723c */ /* 0x040fee00000810e4 */
[----:B------:R-:W-:Y:S04]  /*48930*/  STL [R1+0x222c], R244 ;  /* 0x00222cf401007387 */ /* 0x000fe80000100800 */
[----:B------:R-:W-:Y:S04]  /*48940*/  STL [R1+0x2228], R245 ;  /* 0x002228f501007387 */ /* 0x000fe80000100800 */
[----:B------:R-:W-:Y:S01]  /*48950*/  STL [R1+0x2224], R246 ;  /* 0x002224f601007387 */ /* 0x000fe20000100800 */
[C---:B------:R-:W-:Y:S03]  /*48960*/  HMMA.1688.F32.TF32 R236, R16.reuse, R170, R236 ;  /* 0x000000aa10ec723c */ /* 0x040fe600000810ec */
[----:B------:R-:W-:Y:S05]  /*48970*/  STL [R1+0x21e0], R247 ;  /* 0x0021e0f701007387 */ /* 0x000fea0000100800 */
[----:B----4-:R-:W-:Y:S11]  /*48980*/  HMMA.1688.F32.TF32 R240, R16, R174, R240 ;  /* 0x000000ae10f0723c */ /* 0x010ff600000810f0 */
[----:B------:R-:W-:Y:S11]  /*48990*/  @!UPT UIADD3 URZ, URZ, URZ, URZ ;  /* 0x0000003f3f3ff290 */ /* 0x000ff6000fffe03f */
[----:B------:R-:W-:Y:S01]  /*489a0*/  @!UPT UIADD3 URZ, URZ, URZ, URZ ;  /* 0x0000003f3f3ff290 */ /* 0x000fe2000fffe03f */
[----:B------:R2:W-:Y:S01]  /*489b0*/  STL [R1+0xb4], R241 ;  /* 0x0000b4f101007387 */ /* 0x0005e20000100800 */
[----:B------:R-:W-:Y:S02]  /*489c0*/  IMAD.MOV.U32 R223, RZ, RZ, R240 ;  /* 0x000000ffffdf7224 */ /* 0x000fe400078e00f0 */
[----:B------:R-:W-:Y:S01]  /*489d0*/  IMAD.MOV.U32 R240, RZ, RZ, R236 ;  /* 0x000000fffff07224 */ /* 0x000fe200078e00ec */
[----:B------:R3:W-:Y:S01]  /*489e0*/  STL.64 [R1+0xb8], R242 ;  /* 0x0000b8f201007387 */ /* 0x0007e20000100a00 */
[----:B------:R-:W-:Y:S02]  /*489f0*/  MOV R236, R232 ;  /* 0x000000e800ec7202 */ /* 0x000fe40000000f00 */
[----:B------:R-:W-:Y:S02]  /*48a00*/  MOV R232, R235 ;  /* 0x000000eb00e87202 */ /* 0x000fe40000000f00 */
[----:B--2---:R-:W-:Y:S01]  /*48a10*/  MOV R241, R237 ;  /* 0x000000ed00f17202 */ /* 0x004fe20000000f00 */
[----:B------:R-:W-:Y:S01]  /*48a20*/  IMAD.MOV.U32 R237, RZ, RZ, R233 ;  /* 0x000000ffffed7224 */ /* 0x000fe200078e00e9 */
[----:B------:R-:W-:Y:S01]  /*48a30*/  MOV R235, R230 ;  /* 0x000000e600eb7202 */ /* 0x000fe20000000f00 */
[----:B------:R-:W-:-:S02]  /*48a40*/  IMAD.MOV.U32 R233, RZ, RZ, R228 ;  /* 0x000000ffffe97224 */ /* 0x000fc400078e00e4 */
[----:B---3--:R-:W-:Y:S02]  /*48a50*/  IMAD.MOV.U32 R242, RZ, RZ, R238 ;  /* 0x000000fffff27224 */ /* 0x008fe400078e00ee */
[----:B------:R-:W-:Y:S01]  /*48a60*/  IMAD.MOV.U32 R238, RZ, RZ, R234 ;  /* 0x000000ffffee7224 */ /* 0x000fe200078e00ea */
[----:B------:R-:W-:Y:S01]  /*48a70*/  MOV R230, R9 ;  /* 0x0000000900e67202 */ /* 0x000fe20000000f00 */
[----:B------:R-:W-:Y:S02]  /*48a80*/  IMAD.MOV.U32 R243, RZ, RZ, R239 ;  /* 0x000000fffff37224 */ /* 0x000fe400078e00ef */
[----:B------:R-:W-:Y:S02]  /*48a90*/  IMAD.MOV.U32 R234, RZ, RZ, R229 ;  /* 0x000000ffffea7224 */ /* 0x000fe400078e00e5 */
[----:B------:R-:W-:Y:S02]  /*48aa0*/  IMAD.MOV.U32 R228, RZ, RZ, R231 ;  /* 0x000000ffffe47224 */ /* 0x000fe400078e00e7 */
[----:B------:R-:W-:-:S02]  /*48ab0*/  IMAD.MOV.U32 R229, RZ, RZ, R8 ;  /* 0x000000ffffe57224 */ /* 0x000fc400078e0008 */
[----:B------:R-:W-:Y:S02]  /*48ac0*/  IMAD.MOV.U32 R231, RZ, RZ, R10 ;  /* 0x000000ffffe77224 */ /* 0x000fe400078e000a */
[----:B------:R-:W-:Y:S02]  /*48ad0*/  IMAD.MOV.U32 R239, RZ, RZ, R11 ;  /* 0x000000ffffef7224 */ /* 0x000fe400078e000b */
[----:B------:R-:W-:Y:S01]  /*48ae0*/  HMMA.1688.F32.TF32 R8, R16, R154, R248 ;  /* 0x0000009a1008723c */ /* 0x000fe200000810f8 */
[----:B------:R-:W-:Y:S11]  /*48af0*/  STL [R1+0x2230], R242 ;  /* 0x002230f201007387 */ /* 0x000ff60000100800 */
[----:B------:R-:W-:Y:S11]  /*48b00*/  @!UPT UIADD3 URZ, URZ, URZ, URZ ;  /* 0x0000003f3f3ff290 */ /* 0x000ff6000fffe03f */
[----:B------:R-:W-:Y:S01]  /*48b10*/  STL [R1+0xa4], R9 ;  /* 0x0000a40901007387 */ /* 0x000fe20000100800 */
[----:B------:R-:W-:-:S03]  /*48b20*/  MOV R247, R8 ;  /* 0x0000000800f77202 */ /* 0x000fc60000000f00 */
[----:B------:R2:W-:Y:S02]  /*48b30*/  STL.64 [R1+0xa8], R10 ;  /* 0x0000a80a01007387 */ /* 0x0005e40000100a00 */
[----:B--2---:R-:W-:Y:S11]  /*48b40*/  HMMA.1688.F32.TF32 R8, R16, R150, R124 ;  /* 0x000000961008723c */ /* 0x004ff6000008107c */
[----:B------:R-:W-:Y:S11]  /*48b50*/  @!UPT UIADD3 URZ, URZ, URZ, URZ ;  /* 0x0000003f3f3ff290 */ /* 0x000ff6000fffe03f */
[----:B------:R-:W-:Y:S02]  /*48b60*/  @!UPT UIADD3 URZ, URZ, URZ, URZ ;  /* 0x0000003f3f3ff290 */ /* 0x000fe4000fffe03f */
[----:B------:R-:W-:Y:S01]  /*48b70*/  IMAD.MOV.U32 R242, RZ, RZ, R8 ;  /* 0x000000fffff27224 */ /* 0x000fe200078e0008 */
[----:B------:R-:W-:Y:S01]  /*48b80*/  MOV R245, R10 ;  /* 0x0000000a00f57202 */ /* 0x000fe20000000f00 */
[----:B------:R-:W-:Y:S02]  /*48b90*/  IMAD.MOV.U32 R244, RZ, RZ, R9 ;  /* 0x000000fffff47224 */ /* 0x000fe400078e0009 */
[----:B------:R-:W-:Y:S02]  /*48ba0*/  IMAD.MOV.U32 R246, RZ, RZ, R11 ;  /* 0x000000fffff67224 */ /* 0x000fe400078e000b */
[-C--:B-1----:R-:W-:Y:S08]  /*48bb0*/  HMMA.1688.F32.TF32 R8, R56, R44.reuse, R132 ;  /* 0x0000002c3808723c */ /* 0x082ff00000081084 */
[-C--:B------:R-:W-:Y:S08]  /*48bc0*/  HMMA.1688.F32.TF32 R60, R48, R44.reuse, R60 ;  /* 0x0000002c303c723c */ /* 0x080ff0000008103c */
[----:B------:R-:W-:Y:S07]  /*48bd0*/  HMMA.1688.F32.TF32 R16, R68, R44, R120 ;  /* 0x0000002c4410723c */ /* 0x000fee0000081078 */
[----:B------:R-:W-:Y:S01]  /*48be0*/  STL.64 [R1+0x40], R8 ;  /* 0x0000400801007387 */ /* 0x000fe20000100a00 */
[----:B------:R-:W-:-:S03]  /*48bf0*/  IMAD.MOV.U32 R2, RZ, RZ, R11 ;  /* 0x000000ffff027224 */ /* 0x000fc600078e000b */
[----:B------:R1:W-:Y:S02]  /*48c00*/  STL [R1+0x48], R10 ;  /* 0x0000480a01007387 */ /* 0x0003e40000100800 */
[----:B-1----:R-:W-:Y:S02]  /*48c10*/  HMMA.1688.F32.TF32 R8, R52, R44, R80 ;  /* 0x0000002c3408723c */ /* 0x002fe40000081050 */
[----:B------:R-:W-:Y:S04]  /*48c20*/  STL.64 [R1+0x90], R60 ;  /* 0x0000903c01007387 */ /* 0x000fe80000100a00 */
[----:B------:R-:W-:Y:S01]  /*48c30*/  STL.64 [R1+0x98], R62 ;  /* 0x0000983e01007387 */ /* 0x000fe20000100a00 */
        /* <DEDUP_REMOVED lines=9> */
[----:B------:R-:W-:Y:S01]  /*48cd0*/  IMAD.MOV.U32 R124, RZ, RZ, R152 ;  /* 0x000000ffff7c7224 */ /* 0x000fe200078e0098 */
[----:B------:R-:W1:Y:S05]  /*48ce0*/  LDSM.16.M88.4 R60, [R3+0x2180] ;  /* 0x00218000033c783b */ /* 0x000e6a0000000200 */
[----:B------:R-:W-:Y:S01]  /*48cf0*/  STL.64 [R1+0x290], R8 ;  /* 0x0002900801007387 */ /* 0x000fe20000100a00 */
[----:B------:R-:W-:-:S03]  /*48d00*/  MOV R0, R11 ;  /* 0x0000000b00007202 */ /* 0x000fc60000000f00 */
[----:B------:R-:W-:Y:S04]  /*48d10*/  STL.64 [R1+0x270], R16 ;  /* 0x0002701001007387 */ /* 0x000fe80000100a00 */
[----:B------:R-:W-:Y:S04]  /*48d20*/  STL.64 [R1+0x278], R18 ;  /* 0x0002781201007387 */ /* 0x000fe80000100a00 */
[----:B------:R2:W-:Y:S02]  /*48d30*/  STL [R1+0x298], R10 ;  /* 0x0002980a01007387 */ /* 0x0005e40000100800 */
[-C--:B--2---:R-:W-:Y:S02]  /*48d40*/  HMMA.1688.F32.TF32 R8, R56, R4.reuse, R128 ;  /* 0x000000043808723c */ /* 0x084fe40000081080 */
[----:B------:R2:W-:Y:S04]  /*48d50*/  STL.64 [R1+0x21c8], R46 ;  /* 0x0021c82e01007387 */ /* 0x0005e80000100a00 */
[----:B------:R-:W-:Y:S02]  /*48d60*/  STL [R1+0x2118], R0 ;  /* 0x0021180001007387 */ /* 0x000fe40000100800 */
[-C--:B------:R-:W-:Y:S01]  /*48d70*/  HMMA.1688.F32.TF32 R16, R48, R4.reuse, R144 ;  /* 0x000000043010723c */ /* 0x080fe20000081090 */
[----:B------:R-:W-:Y:S01]  /*48d80*/  IMAD.MOV.U32 R128, RZ, RZ, R142 ;  /* 0x000000ffff807224 */ /* 0x000fe200078e008e */
[----:B------:R-:W-:Y:S01]  /*48d90*/  MOV R130, R148 ;  /* 0x0000009400827202 */ /* 0x000fe20000000f00 */
[----:B------:R-:W-:Y:S01]  /*48da0*/  IMAD.MOV.U32 R129, RZ, RZ, R143 ;  /* 0x000000ffff817224 */ /* 0x000fe200078e008f */
[----:B------:R-:W-:Y:S04]  /*48db0*/  LDSM.16.M88.4 R144, [R3+0xd180] ;  /* 0x00d180000390783b */ /* 0x000fe80000000200 */
[-C--:B--2---:R-:W-:Y:S07]  /*48dc0*/  HMMA.1688.F32.TF32 R44, R68, R4.reuse, R72 ;  /* 0x00000004442c723c */ /* 0x084fee0000081048 */
[----:B------:R-:W-:Y:S04]  /*48dd0*/  STL.64 [R1+0x2198], R10 ;  /* 0x0021980a01007387 */ /* 0x000fe80000100a00 */
[----:B------:R2:W-:Y:S02]  /*48de0*/  STL.64 [R1+0x2190], R8 ;  /* 0x0021900801007387 */ /* 0x0005e40000100a00 */
[----:B--2---:R-:W-:Y:S10]  /*48df0*/  HMMA.1688.F32.TF32 R8, R52, R4, R76 ;  /* 0x000000043408723c */ /* 0x004ff4000008104c */
[----:B------:R-:W-:Y:S04]  /*48e00*/  STL.64 [R1+0x250], R44 ;  /* 0x0002502c01007387 */ /* 0x000fe80000100a00 */
[----:B------:R-:W-:Y:S01]  /*48e10*/  STL.64 [R1+0x258], R46 ;  /* 0x0002582e01007387 */ /* 0x000fe20000100a00 */
[----:B------:R-:W-:Y:S01]  /*48e20*/  IMAD.MOV.U32 R4, RZ, RZ, R110 ;  /* 0x000000ffff047224 */ /* 0x000fe200078e006e */
[----:B------:R-:W-:-:S07]  /*48e30*/  MOV R5, R111 ;  /* 0x0000006f00057202 */ /* 0x000fce0000000f00 */
[----:B------:R2:W-:Y:S04]  /*48e40*/  STL [R1+0x280], R8 ;  /* 0x0002800801007387 */ /* 0x0005e80000100800 */
[----:B------:R-:W-:Y:S04]  /*48e50*/  STL.64 [R1+0x50], R16 ;  /* 0x0000501001007387 */ /* 0x000fe80000100a00 */
[----:B------:R-:W-:Y:S04]  /*48e60*/  STL.64 [R1+0x58], R18 ;  /* 0x0000581201007387 */ /* 0x000fe80000100a00 */
[----:B------:R3:W-:Y:S01]  /*48e70*/  STL.64 [R1+0x288], R10 ;  /* 0x0002880a01007387 */ /* 0x0007e20000100a00 */
[----:B------:R-:W-:-:S03]  /*48e80*/  IMAD.MOV.U32 R0, RZ, RZ, R9 ;  /* 0x000000ffff007224 */ /* 0x000fc600078e0009 */
[----:B------:R-:W4:Y:S01]  /*48e90*/  LDL.LU R117, [R1+0x22d4] ;  /* 0x0022d40001757983 */ /* 0x000f220000300800 */
[----:B--2---:R-:W-:-:S03]  /*48ea0*/  IMAD.MOV.U32 R8, RZ, RZ, R113 ;  /* 0x000000ffff087224 */ /* 0x004fc600078e0071 */
[----:B------:R-:W4:Y:S01]  /*48eb0*/  LDL.LU R116, [R1+0x22d0] ;  /* 0x0022d00001747983 */ /* 0x000f220000300800 */
[----:B------:R-:W-:-:S03]  /*48ec0*/  IMAD.MOV.U32 R9, RZ, RZ, R112 ;  /* 0x000000ffff097224 */ /* 0x000fc600078e0070 */
[----:B------:R-:W2:Y:S01]  /*48ed0*/  LDL.LU R164, [R1+0x22cc] ;  /* 0x0022cc0001a47983 */ /* 0x000ea20000300800 */
[----:B---3--:R-:W-:-:S03]  /*48ee0*/  MOV R10, R108 ;  /* 0x0000006c000a7202 */ /* 0x008fc60000000f00 */
[----:B------:R-:W3:Y:S01]  /*48ef0*/  LDL.LU R165, [R1+0x22c8] ;  /* 0x0022c80001a57983 */ /* 0x000ee20000300800 */
[----:B------:R-:W-:-:S03]  /*48f00*/  IMAD.MOV.U32 R11, RZ, RZ, R109 ;  /* 0x000000ffff0b7224 */ /* 0x000fc600078e006d */
[----:B------:R-:W5:Y:S04]  /*48f10*/  LDL.LU R113, [R1+0x22c4] ;  /* 0x0022c40001717983 */ /* 0x000f680000300800 */
[----:B------:R-:W5:Y:S04]  /*48f20*/  LDL.LU R112, [R1+0x22c0] ;  /* 0x0022c00001707983 */ /* 0x000f680000300800 */
[----:B------:R-:W2:Y:S04]  /*48f30*/  LDL.LU R108, [R1+0x22bc] ;  /* 0x0022bc00016c7983 */ /* 0x000ea80000300800 */
[----:B------:R-:W2:Y:S04]  /*48f40*/  LDL.LU R109, [R1+0x22b8] ;  /* 0x0022b800016d7983 */ /* 0x000ea80000300800 */
[----:B------:R1:W-:Y:S04]  /*48f50*/  STL.64 [R1+0x21b0], R6 ;  /* 0x0021b00601007387 */ /* 0x0003e80000100a00 */
[----:B------:R-:W2:Y:S04]  /*48f60*/  LDL.LU R110, [R1+0x22b4] ;  /* 0x0022b400016e7983 */ /* 0x000ea80000300800 */
[----:B------:R-:W2:Y:S01]  /*48f70*/  LDL.LU R111, [R1+0x22b0] ;  /* 0x0022b000016f7983 */ /* 0x000ea20000300800 */
[----:B-1----:R-:W-:-:S02]  /*48f80*/  IMAD.MOV.U32 R6, RZ, RZ, R156 ;  /* 0x000000ffff067224 */ /* 0x002fc400078e009c */
[----:B------:R-:W-:Y:S01]  /*48f90*/  IMAD.MOV.U32 R131, RZ, RZ, R149 ;  /* 0x000000ffff837224 */ /* 0x000fe200078e0095 */
[----:B------:R-:W2:Y:S01]  /*48fa0*/  LDL.LU R156, [R1+0x22ac] ;  /* 0x0022ac00019c7983 */ /* 0x000ea20000300800 */
[----:B------:R-:W-:-:S03]  /*48fb0*/  IMAD.MOV.U32 R7, RZ, RZ, R157 ;  /* 0x000000ffff077224 */ /* 0x000fc600078e009d */
[----:B------:R-:W3:Y:S04]  /*48fc0*/  LDL.LU R157, [R1+0x22a8] ;  /* 0x0022a800019d7983 */ /* 0x000ee80000300800 */
        /* <DEDUP_REMOVED lines=10> */
[----:B------:R-:W-:Y:S01]  /*49070*/  MOV R44, R139 ;  /* 0x0000008b002c7202 */ /* 0x000fe20000000f00 */
[----:B------:R-:W-:Y:S01]  /*49080*/  IMAD.MOV.U32 R45, RZ, RZ, R138 ;  /* 0x000000ffff2d7224 */ /* 0x000fe200078e008a */
[----:B------:R-:W-:Y:S01]  /*49090*/  MOV R47, R136 ;  /* 0x00000088002f7202 */ /* 0x000fe20000000f00 */
[----:B------:R-:W-:Y:S01]  /*490a0*/  IMAD.MOV.U32 R46, RZ, RZ, R137 ;  /* 0x000000ffff2e7224 */ /* 0x000fe200078e0089 */
[----:B------:R-:W-:Y:S04]  /*490b0*/  LDSM.16.M88.4 R16, [R3+0x3180] ;  /* 0x003180000310783b */ /* 0x000fe80000000200 */
[----:B------:R-:W-:Y:S01]  /*490c0*/  LDSM.16.M88.4 R136, [R3+0xf180] ;  /* 0x00f180000388783b */ /* 0x000fe20000000200 */
[----:B------:R-:W-:-:S02]  /*490d0*/  IMAD.MOV.U32 R126, RZ, RZ, R181 ;  /* 0x000000ffff7e7224 */ /* 0x000fc400078e00b5 */
[----:B------:R-:W-:Y:S01]  /*490e0*/  IMAD.MOV.U32 R127, RZ, RZ, R180 ;  /* 0x000000ffff7f7224 */ /* 0x000fe200078e00b4 */
[----:B------:R-:W-:Y:S04]  /*490f0*/  STL [R1+0x2150], R0 ;  /* 0x0021500001007387 */ /* 0x000fe80000100800 */
[----:B------:R-:W-:Y:S01]  /*49100*/  LDSM.16.M88.4 R180, [R3+0x4180] ;  /* 0x0041800003b4783b */ /* 0x000fe20000000200 */
[----:B------:R-:W-:Y:S01]  /*49110*/  MOV R120, R177 ;  /* 0x000000b100787202 */ /* 0x000fe20000000f00 */
[----:B------:R-:W-:Y:S01]  /*49120*/  IMAD.MOV.U32 R121, RZ, RZ, R176 ;  /* 0x000000ffff797224 */ /* 0x000fe200078e00b0 */
[----:B------:R-:W-:Y:S01]  /*49130*/  MOV R123, R172 ;  /* 0x000000ac007b7202 */ /* 0x000fe20000000f00 */
[----:B------:R-:W-:Y:S01]  /*49140*/  IMAD.MOV.U32 R122, RZ, RZ, R173 ;  /* 0x000000ffff7a7224 */ /* 0x000fe200078e00ad */
[----:B------:R-:W-:Y:S01]  /*49150*/  LDSM.16.M88.4 R176, [R3+0x5180] ;  /* 0x0051800003b0783b */ /* 0x000fe20000000200 */
[----:B------:R-:W-:-:S02]  /*49160*/  IMAD.MOV.U32 R118, RZ, RZ, R169 ;  /* 0x000000ffff767224 */ /* 0x000fc400078e00a9 */
[----:B------:R-:W-:Y:S01]  /*49170*/  IMAD.MOV.U32 R119, RZ, RZ, R168 ;  /* 0x000000ffff777224 */ /* 0x000fe200078e00a8 */
[----:B------:R-:W-:Y:S04]  /*49180*/  LDSM.16.M88.4 R172, [R3+0x6180] ;  /* 0x0061800003ac783b */ /* 0x000fe80000000200 */
[----:B------:R-:W-:Y:S01]  /*49190*/  LDSM.16.M88.4 R168, [R3+0x7180] ;  /* 0x0071800003a8783b */ /* 0x000fe20000000200 */
[----:B--2---:R-:W-:Y:S02]  /*491a0*/  IMAD.MOV.U32 R83, RZ, RZ, R156 ;  /* 0x000000ffff537224 */ /* 0x004fe400078e009c */
[----:B---3--:R-:W-:Y:S02]  /*491b0*/  IMAD.MOV.U32 R82, RZ, RZ, R157 ;  /* 0x000000ffff527224 */ /* 0x008fe400078e009d */
[----:B------:R-:W-:Y:S01]  /*491c0*/  LDSM.16.M88.4 R156, [R3+0xa180] ;  /* 0x00a18000039c783b */ /* 0x000fe20000000200 */
[----:B----4-:R-:W-:Y:S01]  /*491d0*/  MOV R81, R160 ;  /* 0x000000a000517202 */ /* 0x010fe20000000f00 */
[----:B-----5:R-:W-:-:S02]  /*491e0*/  IMAD.MOV.U32 R80, RZ, RZ, R161 ;  /* 0x000000ffff507224 */ /* 0x020fc400078e00a1 */
[----:B------:R-:W1:Y:S01]  /*491f0*/  LDSM.16.M88.4 R160, [R3+0x9180] ;  /* 0x0091800003a0783b */ /* 0x000e620000000200 */
[----:B------:R-:W-:Y:S01]  /*49200*/  IMAD.MOV.U32 R79, RZ, RZ, R140 ;  /* 0x000000ffff4f7224 */ /* 0x000fe200078e008c */
[----:B------:R-:W-:Y:S01]  /*49210*/  MOV R78, R141 ;  /* 0x0000008d004e7202 */ /* 0x000fe20000000f00 */
[----:B------:R-:W-:Y:S02]  /*49220*/  IMAD.MOV.U32 R77, RZ, RZ, R142 ;  /* 0x000000ffff4d7224 */ /* 0x000fe400078e008e */
[----:B------:R-:W-:Y:S02]  /*49230*/  IMAD.MOV.U32 R76, RZ, RZ, R143 ;  /* 0x000000ffff4c7224 */ /* 0x000fe400078e008f */
[----:B------:R-:W-:Y:S01]  /*49240*/  LDSM.16.M88.4 R140, [R3+0xe180] ;  /* 0x00e18000038c783b */ /* 0x000fe20000000200 */
[----:B------:R-:W-:Y:S01]  /*49250*/  MOV R75, R148 ;  /* 0x00000094004b7202 */ /* 0x000fe20000000f00 */
[----:B------:R-:W-:Y:S02]  /*49260*/  IMAD.MOV.U32 R74, RZ, RZ, R149 ;  /* 0x000000ffff4a7224 */ /* 0x000fe400078e0095 */
[----:B------:R-:W-:Y:S01]  /*49270*/  LDSM.16.M88.4 R148, [R3+0xc180] ;  /* 0x00c180000394783b */ /* 0x000fe20000000200 */
[----:B------:R-:W-:Y:S01]  /*49280*/  IMAD.MOV.U32 R73, RZ, RZ, R152 ;  /* 0x000000ffff497224 */ /* 0x000fe200078e0098 */
[----:B------:R-:W-:-:S02]  /*49290*/  MOV R72, R153 ;  /* 0x0000009900487202 */ /* 0x000fc40000000f00 */
[----:B------:R-:W2:Y:S05]  /*492a0*/  LDSM.16.M88.4 R152, [R3+0xb180] ;  /* 0x00b180000398783b */ /* 0x000eaa0000000200 */
[C---:B------:R-:W-:Y:S01]  /*492b0*/  HMMA.1688.F32.TF32 R72, R56.reuse, R60, R72 ;  /* 0x0000003c3848723c */ /* 0x040fe20000081048 */
[----:B-1----:R-:W-:Y:S04]  /*492c0*/  STL [R1+0x2174], R162 ;  /* 0x002174a201007387 */ /* 0x002fe80000100800 */
[----:B------:R-:W-:Y:S04]  /*492d0*/  STL [R1+0x2170], R163 ;  /* 0x002170a301007387 */ /* 0x000fe80000100800 */
[----:B------:R-:W-:Y:S04]  /*492e0*/  STL [R1+0x2168], R158 ;  /* 0x0021689e01007387 */ /* 0x000fe80000100800 */
[----:B------:R-:W-:Y:S04]  /*492f0*/  STL [R1+0x2164], R159 ;  /* 0x0021649f01007387 */ /* 0x000fe80000100800 */
[----:B--2---:R-:W-:Y:S04]  /*49300*/  STL [R1+0x2158], R154 ;  /* 0x0021589a01007387 */ /* 0x004fe80000100800 */
        /* <DEDUP_REMOVED lines=10> */
[----:B------:R1:W-:Y:S02]  /*493b0*/  STL.64 [R1+0x21a0], R72 ;  /* 0x0021a04801007387 */ /* 0x0003e40000100a00 */
[C---:B-1----:R-:W-:Y:S08]  /*493c0*/  HMMA.1688.F32.TF32 R72, R56.reuse, R148, R4 ;  /* 0x000000943848723c */ /* 0x042ff00000081004 */
[C---:B------:R-:W-:Y:S08]  /*493d0*/  HMMA.1688.F32.TF32 R4, R56.reuse, R144, R8 ;  /* 0x000000903804723c */ /* 0x040ff00000081008 */
[C---:B------:R-:W-:Y:S08]  /*493e0*/  HMMA.1688.F32.TF32 R76, R56.reuse, R16, R76 ;  /* 0x00000010384c723c */ /* 0x040ff0000008104c */
[C---:B------:R-:W-:Y:S08]  /*493f0*/  HMMA.1688.F32.TF32 R80, R56.reuse, R180, R80 ;  /* 0x000000b43850723c */ /* 0x040ff00000081050 */
[----:B------:R-:W-:Y:S01]  /*49400*/  IMAD.MOV.U32 R143, RZ, RZ, R4 ;  /* 0x000000ffff8f7224 */ /* 0x000fe200078e0004 */
[----:B------:R-:W-:Y:S01]  /*49410*/  MOV R146, R5 ;  /* 0x0000000500927202 */ /* 0x000fe20000000f00 */
[----:B------:R-:W-:Y:S01]  /*49420*/  IMAD.MOV.U32 R162, RZ, RZ, R6 ;  /* 0x000000ffffa27224 */ /* 0x000fe200078e0006 */
[----:B------:R-:W-:Y:S01]  /*49430*/  HMMA.1688.F32.TF32 R124, R56, R160, R124 ;  /* 0x000000a0387c723c */ /* 0x000fe2000008107c */
[----:B------:R-:W-:-:S07]  /*49440*/  IMAD.MOV.U32 R163, RZ, RZ, R7 ;  /* 0x000000ffffa37224 */ /* 0x000fce00078e0007 */
[----:B------:R-:W-:Y:S01]  /*49450*/  HMMA.1688.F32.TF32 R4, R56, R140, R44 ;  /* 0x0000008c3804723c */ /* 0x000fe2000008102c */
[----:B------:R-:W-:Y:S01]  /*49460*/  STL.64 [R1+0x21c0], R78 ;  /* 0x0021c04e01007387 */ /* 0x000fe20000100a00 */
[----:B------:R-:W-:Y:S01]  /*49470*/  MOV R114, R165 ;  /* 0x000000a500727202 */ /* 0x000fe20000000f00 */
[----:B------:R-:W-:Y:S02]  /*49480*/  IMAD.MOV.U32 R115, RZ, RZ, R164 ;  /* 0x000000ffff737224 */ /* 0x000fe400078e00a4 */
[----:B------:R-:W-:Y:S04]  /*49490*/  STL.64 [R1+0x21b8], R76 ;  /* 0x0021b84c01007387 */ /* 0x000fe80000100a00 */
[----:B------:R-:W1:Y:S04]  /*494a0*/  LDSM.16.M88.4 R164, [R3+0x8180] ;  /* 0x0081800003a4783b */ /* 0x000e680000000200 */
[----:B------:R-:W-:Y:S04]  /*494b0*/  STL.64 [R1+0x21d8], R82 ;  /* 0x0021d85201007387 */ /* 0x000fe80000100a00 */
[----:B------:R-:W-:Y:S04]  /*494c0*/  STL.64 [R1+0x21d0], R80 ;  /* 0x0021d05001007387 */ /* 0x000fe80000100a00 */
[----:B------:R2:W-:Y:S03]  /*494d0*/  STL [R1+0x218c], R127 ;  /* 0x00218c7f01007387 */ /* 0x0005e60000100800 */
[----:B------:R-:W-:Y:S01]  /*494e0*/  IMAD.MOV.U32 R138, RZ, RZ, R5 ;  /* 0x000000ffff8a7224 */ /* 0x000fe200078e0005 */
[----:B------:R-:W-:Y:S01]  /*494f0*/  MOV R142, R7 ;  /* 0x00000007008e7202 */ /* 0x000fe20000000f00 */
[----:B------:R-:W-:Y:S01]  /*49500*/  IMAD.MOV.U32 R139, RZ, RZ, R6 ;  /* 0x000000ffff8b7224 */ /* 0x000fe200078e0006 */
[----:B--2---:R-:W-:-:S02]  /*49510*/  MOV R127, R4 ;  /* 0x00000004007f7202 */ /* 0x004fc40000000f00 */
[----:B------:R-:W-:Y:S08]  /*49520*/  HMMA.1688.F32.TF32 R4, R68, R60, R12 ;  /* 0x0000003c4404723c */ /* 0x000ff0000008100c */
[----:B------:R-:W-:Y:S11]  /*49530*/  HMMA.1688.F32.TF32 R108, R56, R176, R108 ;  /* 0x000000b0386c723c */ /* 0x000ff6000008106c */
[----:B------:R-:W-:Y:S05]  /*49540*/  @!UPT UIADD3 URZ, URZ, URZ, URZ ;  /* 0x0000003f3f3ff290 */ /* 0x000fea000fffe03f */
[----:B------:R-:W-:Y:S01]  /*49550*/  IMAD.MOV.U32 R151, RZ, RZ, R4 ;  /* 0x000000ffff977224 */ /* 0x000fe200078e0004 */
[----:B------:R-:W-:Y:S01]  /*49560*/  MOV R155, R6 ;  /* 0x00000006009b7202 */ /* 0x000fe20000000f00 */
[----:B------:R-:W-:Y:S02]  /*49570*/  IMAD.MOV.U32 R154, RZ, RZ, R5 ;  /* 0x000000ffff9a7224 */ /* 0x000fe400078e0005 */
[----:B------:R-:W-:Y:S02]  /*49580*/  IMAD.MOV.U32 R0, RZ, RZ, R7 ;  /* 0x000000ffff007224 */ /* 0x000fe400078e0007 */
[----:B------:R-:W-:Y:S08]  /*49590*/  HMMA.1688.F32.TF32 R4, R68, R16, R64 ;  /* 0x000000104404723c */ /* 0x000ff00000081040 */
[C---:B------:R-:W-:Y:S08]  /*495a0*/  HMMA.1688.F32.TF32 R112, R56.reuse, R172, R112 ;  /* 0x000000ac3870723c */ /* 0x040ff00000081070 */
[C---:B------:R-:W-:Y:S08]  /*495b0*/  HMMA.1688.F32.TF32 R116, R56.reuse, R168, R116 ;  /* 0x000000a83874723c */ /* 0x040ff00000081074 */
[C---:B-1----:R-:W-:Y:S08]  /*495c0*/  HMMA.1688.F32.TF32 R120, R56.reuse, R164, R120 ;  /* 0x000000a43878723c */ /* 0x042ff00000081078 */
[C---:B------:R-:W-:Y:S08]  /*495d0*/  HMMA.1688.F32.TF32 R128, R56.reuse, R156, R128 ;  /* 0x0000009c3880723c */ /* 0x040ff00000081080 */
[C---:B------:R-:W-:Y:S08]  /*495e0*/  HMMA.1688.F32.TF32 R132, R56.reuse, R152, R132 ;  /* 0x000000983884723c */ /* 0x040ff00000081084 */
[----:B------:R-:W-:Y:S01]  /*495f0*/  HMMA.1688.F32.TF32 R56, R56, R136, R248 ;  /* 0x000000883838723c */ /* 0x000fe200000810f8 */
[----:B------:R-:W-:Y:S01]  /*49600*/  IMAD.MOV.U32 R147, RZ, RZ, R4 ;  /* 0x000000ffff937224 */ /* 0x000fe200078e0004 */
[----:B------:R-:W-:Y:S01]  /*49610*/  MOV R158, R5 ;  /* 0x00000005009e7202 */ /* 0x000fe20000000f00 */
[----:B------:R-:W-:-:S02]  /*49620*/  IMAD.MOV.U32 R159, RZ, RZ, R6 ;  /* 0x000000ffff9f7224 */ /* 0x000fc400078e0006 */
[----:B------:R-:W-:-:S03]  /*49630*/  IMAD.MOV.U32 R150, RZ, RZ, R7 ;  /* 0x000000ffff967224 */ /* 0x000fc600078e0007 */
[----:B------:R-:W-:Y:S01]  /*49640*/  HMMA.1688.F32.TF32 R4, R68, R180, R84 ;  /* 0x000000b44404723c */ /* 0x000fe20000081054 */
[----:B------:R-:W-:Y:S01]  /*49650*/  STL.64 [R1+0x20], R72 ;  /* 0x0000204801007387 */ /* 0x000fe20000100a00 */
[----:B------:R-:W-:-:S03]  /*49660*/  IMAD.MOV.U32 R8, RZ, RZ, R197 ;  /* 0x000000ffff087224 */ /* 0x000fc600078e00c5 */
[----:B------:R-:W-:Y:S01]  /*49670*/  STL.64 [R1+0x28], R74 ;  /* 0x0000284a01007387 */ /* 0x000fe20000100a00 */
[----:B------:R-:W-:-:S09]  /*49680*/  IMAD.MOV.U32 R9, RZ, RZ, R196 ;  /* 0x000000ffff097224 */ /* 0x000fd200078e00c4 */
[----:B------:R1:W-:Y:S04]  /*49690*/  STL.64 [R1+0x2128], R58 ;  /* 0x0021283a01007387 */ /* 0x0003e80000100a00 */
[----:B------:R2:W-:Y:S04]  /*496a0*/  STL.64 [R1+0x2120], R56 ;  /* 0x0021203801007387 */ /* 0x0005e80000100a00 */
[----:B------:R-:W3:Y:S04]  /*496b0*/  LDL.LU R197, [R1+0x227c] ;  /* 0x00227c0001c57983 */ /* 0x000ee80000300800 */
[----:B------:R-:W4:Y:S01]  /*496c0*/  LDL.LU R196, [R1+0x2278] ;  /* 0x0022780001c47983 */ /* 0x000f220000300800 */
[----:B------:R-:W-:Y:S01]  /*496d0*/  MOV R10, R199 ;  /* 0x000000c7000a7202 */ /* 0x000fe20000000f00 */
[----:B------:R-:W-:Y:S01]  /*496e0*/  IMAD.MOV.U32 R11, RZ, RZ, R198 ;  /* 0x000000ffff0b7224 */ /* 0x000fe200078e00c6 */
[----:B-1----:R-:W-:Y:S01]  /*496f0*/  MOV R59, R4 ;  /* 0x00000004003b7202 */ /* 0x002fe20000000f00 */
[----:B------:R-:W5:Y:S01]  /*49700*/  LDL.LU R199, [R1+0x2274] ;  /* 0x0022740001c77983 */ /* 0x000f620000300800 */
[----:B------:R-:W-:Y:S01]  /*49710*/  IMAD.MOV.U32 R58, RZ, RZ, R5 ;  /* 0x000000ffff3a7224 */ /* 0x000fe200078e0005 */
[----:B------:R-:W-:Y:S01]  /*49720*/  MOV R5, R184 ;  /* 0x000000b800057202 */ /* 0x000fe20000000f00 */
[----:B------:R-:W-:Y:S01]  /*49730*/  IMAD.MOV.U32 R4, RZ, RZ, R185 ;  /* 0x000000ffff047224 */ /* 0x000fe200078e00b9 */
[----:B------:R-:W5:Y:S01]  /*49740*/  LDL.LU R198, [R1+0x2270] ;  /* 0x0022700001c67983 */ /* 0x000f620000300800 */
[----:B--2---:R-:W-:Y:S01]  /*49750*/  IMAD.MOV.U32 R57, RZ, RZ, R6 ;  /* 0x000000ffff397224 */ /* 0x004fe200078e0006 */
[----:B------:R-:W-:Y:S01]  /*49760*/  MOV R56, R7 ;  /* 0x0000000700387202 */ /* 0x000fe20000000f00 */
[----:B------:R-:W-:Y:S01]  /*49770*/  IMAD.MOV.U32 R6, RZ, RZ, R202 ;  /* 0x000000ffff067224 */ /* 0x000fe200078e00ca */
[----:B------:R-:W2:Y:S01]  /*49780*/  LDL.LU R185, [R1+0x226c] ;  /* 0x00226c0001b97983 */ /* 0x000ea20000300800 */
[----:B------:R-:W-:-:S03]  /*49790*/  IMAD.MOV.U32 R7, RZ, RZ, R203 ;  /* 0x000000ffff077224 */ /* 0x000fc600078e00cb */
[----:B------:R-:W2:Y:S04]  /*497a0*/  LDL.LU R184, [R1+0x2268] ;  /* 0x0022680001b87983 */ /* 0x000ea80000300800 */
[----:B------:R-:W2:Y:S04]  /*497b0*/  LDL.LU R202, [R1+0x2264] ;  /* 0x0022640001ca7983 */ /* 0x000ea80000300800 */
[----:B------:R-:W5:Y:S01]  /*497c0*/  LDL.LU R203, [R1+0x2260] ;  /* 0x0022600001cb7983 */ /* 0x000f620000300800 */
[----:B------:R-:W-:Y:S01]  /*497d0*/  IMAD.MOV.U32 R74, RZ, RZ, R200 ;  /* 0x000000ffff4a7224 */ /* 0x000fe200078e00c8 */
[----:B------:R-:W-:Y:S01]  /*497e0*/  MOV R75, R201 ;  /* 0x000000c9004b7202 */ /* 0x000fe20000000f00 */
[----:B---3--:R-:W-:Y:S01]  /*497f0*/  IMAD.MOV.U32 R73, RZ, RZ, R197 ;  /* 0x000000ffff497224 */ /* 0x008fe200078e00c5 */
[----:B----4-:R-:W-:-:S02]  /*49800*/  MOV R72, R196 ;  /* 0x000000c400487202 */ /* 0x010fc40000000f00 */
[----:B------:R-:W3:Y:S04]  /*49810*/  LDL.LU R196, [R1+0x225c] ;  /* 0x00225c0001c47983 */ /* 0x000ee80000300800 */
[----:B------:R-:W4:Y:S04]  /*49820*/  LDL.LU R197, [R1+0x2258] ;  /* 0x0022580001c57983 */ /* 0x000f280000300800 */
[----:B------:R-:W4:Y:S04]  /*49830*/  LDL.LU R200, [R1+0x2254] ;  /* 0x0022540001c87983 */ /* 0x000f280000300800 */
[----:B------:R-:W4:Y:S01]  /*49840*/  LDL.LU R201, [R1+0x2250] ;  /* 0x0022500001c97983 */ /* 0x000f220000300800 */
[----:B--2---:R-:W-:-:S03]  /*49850*/  IMAD.MOV.U32 R76, RZ, RZ, R202 ;  /* 0x000000ffff4c7224 */ /* 0x004fc600078e00ca */
[----:B------:R-:W2:Y:S01]  /*49860*/  LDL.LU R202, [R1+0x224c] ;  /* 0x00224c0001ca7983 */ /* 0x000ea20000300800 */
[----:B-----5:R-:W-:-:S03]  /*49870*/  IMAD.MOV.U32 R77, RZ, RZ, R203 ;  /* 0x000000ffff4d7224 */ /* 0x020fc600078e00cb */
[----:B------:R-:W2:Y:S01]  /*49880*/  LDL.LU R203, [R1+0x2248] ;  /* 0x0022480001cb7983 */ /* 0x000ea20000300800 */
[C---:B------:R-:W-:Y:S08]  /*49890*/  HMMA.1688.F32.TF32 R248, R68.reuse, R176, R88 ;  /* 0x000000b044f8723c */ /* 0x040ff00000081058 */
[----:B------:R-:W-:Y:S01]  /*498a0*/  HMMA.1688.F32.TF32 R92, R68, R172, R92 ;  /* 0x000000ac445c723c */ /* 0x000fe2000008105c */
[----:B------:R-:W-:Y:S01]  /*498b0*/  IMAD.MOV.U32 R186, RZ, RZ, R198 ;  /* 0x000000ffffba7224 */ /* 0x000fe200078e00c6 */
[----:B------:R-:W-:-:S02]  /*498c0*/  MOV R187, R199 ;  /* 0x000000c700bb7202 */ /* 0x000fc40000000f00 */
[----:B---3--:R-:W-:Y:S02]  /*498d0*/  MOV R78, R196 ;  /* 0x000000c4004e7202 */ /* 0x008fe40000000f00 */
[----:B------:R-:W3:Y:S01]  /*498e0*/  LDL.LU R196, [R1+0x2244] ;  /* 0x0022440001c47983 */ /* 0x000ee20000300800 */
[----:B----4-:R-:W-:-:S03]  /*498f0*/  IMAD.MOV.U32 R79, RZ, RZ, R197 ;  /* 0x000000ffff4f7224 */ /* 0x010fc600078e00c5 */
[----:B------:R-:W3:Y:S04]  /*49900*/  LDL.LU R197, [R1+0x2240] ;  /* 0x0022400001c57983 */ /* 0x000ee80000300800 */
[----:B------:R-:W4:Y:S04]  /*49910*/  LDL.LU R80, [R1+0x260] ;  /* 0x0002600001507983 */ /* 0x000f280000300800 */
[----:B------:R-:W4:Y:S04]  /*49920*/  LDL.LU R81, [R1+0x264] ;  /* 0x0002640001517983 */ /* 0x000f280000300800 */
[----:B------:R-:W4:Y:S04]  /*49930*/  LDL.LU R82, [R1+0x268] ;  /* 0x0002680001527983 */ /* 0x000f280000300800 */
[----:B------:R-:W4:Y:S04]  /*49940*/  LDL.LU R83, [R1+0x26c] ;  /* 0x00026c0001537983 */ /* 0x000f280000300800 */
[----:B------:R-:W3:Y:S04]  /*49950*/  LDL.LU R198, [R1+0x223c] ;  /* 0x00223c0001c67983 */ /* 0x000ee80000300800 */
[----:B------:R-:W3:Y:S04]  /*49960*/  LDL.LU R199, [R1+0x2238] ;  /* 0x0022380001c77983 */ /* 0x000ee80000300800 */
[----:B------:R1:W-:Y:S01]  /*49970*/  STL.64 [R1+0x2138], R250 ;  /* 0x002138fa01007387 */ /* 0x0003e20000100a00 */
[C---:B--2---:R-:W-:Y:S03]  /*49980*/  HMMA.1688.F32.TF32 R64, R48.reuse, R16, R200 ;  /* 0x000000103040723c */ /* 0x044fe600000810c8 */
[----:B-1----:R-:W2:Y:S04]  /*49990*/  LDL.LU R251, [R1+0x470] ;  /* 0x0004700001fb7983 */ /* 0x002ea80000300800 */
[----:B------:R-:W-:Y:S04]  /*499a0*/  STL.64 [R1+0x2130], R248 ;  /* 0x002130f801007387 */ /* 0x000fe80000100a00 */
[----:B------:R-:W-:Y:S04]  /*499b0*/  STL.64 [R1+0x2148], R94 ;  /* 0x0021485e01007387 */ /* 0x000fe80000100a00 */
[----:B------:R1:W-:Y:S01]  /*499c0*/  STL.64 [R1+0x2140], R92 ;  /* 0x0021405c01007387 */ /* 0x0003e20000100a00 */
[----:B------:R-:W-:Y:S07]  /*499d0*/  HMMA.1688.F32.TF32 R200, R48, R160, R8 ;  /* 0x000000a030c8723c */ /* 0x000fee0000081008 */
[----:B------:R-:W-:Y:S01]  /*499e0*/  MOV R8, R242 ;  /* 0x000000f200087202 */ /* 0x000fe20000000f00 */
[----:B-1----:R-:W-:-:S02]  /*499f0*/  IMAD.MOV.U32 R92, RZ, RZ, R223 ;  /* 0x000000ffff5c7224 */ /* 0x002fc400078e00df */
[----:B------:R-:W5:Y:S04]  /*49a00*/  LDL.LU R223, [R1+0x2234] ;  /* 0x0022340001df7983 */ /* 0x000f680000300800 */
[----:B------:R-:W2:Y:S04]  /*49a10*/  LDL.LU R93, [R1+0xb4] ;  /* 0x0000b400015d7983 */ /* 0x000ea80000300800 */
[----:B------:R-:W2:Y:S04]  /*49a20*/  LDL.LU R94, [R1+0xb8] ;  /* 0x0000b800015e7983 */ /* 0x000ea80000300800 */
[----:B------:R-:W2:Y:S04]  /*49a30*/  LDL.LU R95, [R1+0xbc] ;  /* 0x0000bc00015f7983 */ /* 0x000ea80000300800 */
[----:B------:R-:W2:Y:S01]  /*49a40*/  LDL.LU R242, [R1+0x2230] ;  /* 0x0022300001f27983 */ /* 0x000ea20000300800 */
[----:B------:R-:W-:Y:S01]  /*49a50*/  IMAD.MOV.U32 R44, RZ, RZ, R227 ;  /* 0x000000ffff2c7224 */ /* 0x000fe200078e00e3 */
[----:B------:R-:W-:Y:S01]  /*49a60*/  MOV R46, R225 ;  /* 0x000000e1002e7202 */ /* 0x000fe20000000f00 */
[----:B------:R-:W-:-:S02]  /*49a70*/  IMAD.MOV.U32 R45, RZ, RZ, R226 ;  /* 0x000000ffff2d7224 */ /* 0x000fc400078e00e2 */
[----:B------:R-:W-:Y:S02]  /*49a80*/  IMAD.MOV.U32 R47, RZ, RZ, R224 ;  /* 0x000000ffff2f7224 */ /* 0x000fe400078e00e0 */
[----:B------:R-:W-:Y:S01]  /*49a90*/  IMAD.MOV.U32 R9, RZ, RZ, R244 ;  /* 0x000000ffff097224 */ /* 0x000fe200078e00f4 */
[----:B------:R-:W-:Y:S01]  /*49aa0*/  MOV R11, R246 ;  /* 0x000000f6000b7202 */ /* 0x000fe20000000f00 */
[----:B------:R-:W2:Y:S01]  /*49ab0*/  LDL.LU R244, [R1+0x222c] ;  /* 0x00222c0001f47983 */ /* 0x000ea20000300800 */
[----:B------:R-:W-:Y:S01]  /*49ac0*/  IMAD.MOV.U32 R10, RZ, RZ, R245 ;  /* 0x000000ffff0a7224 */ /* 0x000fe200078e00f5 */
[----:B------:R-:W-:Y:S02]  /*49ad0*/  HMMA.1688.F32.TF32 R224, R52, R16, R188 ;  /* 0x0000001034e0723c */ /* 0x000fe400000810bc */
[----:B------:R-:W2:Y:S04]  /*49ae0*/  LDL.LU R245, [R1+0x2228] ;  /* 0x0022280001f57983 */ /* 0x000ea80000300800 */
[----:B------:R-:W2:Y:S02]  /*49af0*/  LDL.LU R246, [R1+0x2224] ;  /* 0x0022240001f67983 */ /* 0x000ea40000300800 */
[C---:B------:R-:W-:Y:S08]  /*49b00*/  HMMA.1688.F32.TF32 R88, R48.reuse, R176, R76 ;  /* 0x000000b03058723c */ /* 0x040ff0000008104c */
[----:B------:R-:W-:Y:S01]  /*49b10*/  HMMA.1688.F32.TF32 R184, R48, R172, R184 ;  /* 0x000000ac30b8723c */ /* 0x000fe200000810b8 */
[----:B------:R-:W-:-:S07]  /*49b20*/  MOV R76, R233 ;  /* 0x000000e9004c7202 */ /* 0x000fce0000000f00 */
[----:B------:R-:W-:Y:S01]  /*49b30*/  HMMA.1688.F32.TF32 R188, R48, R168, R72 ;  /* 0x000000a830bc723c */ /* 0x000fe20000081048 */
[----:B------:R-:W-:-:S07]  /*49b40*/  IMAD.MOV.U32 R77, RZ, RZ, R234 ;  /* 0x000000ffff4d7224 */ /* 0x000fce00078e00ea */
[C---:B------:R-:W-:Y:S08]  /*49b50*/  HMMA.1688.F32.TF32 R204, R48.reuse, R156, R204 ;  /* 0x0000009c30cc723c */ /* 0x040ff000000810cc */
[C---:B------:R-:W-:Y:S08]  /*49b60*/  HMMA.1688.F32.TF32 R208, R48.reuse, R152, R208 ;  /* 0x0000009830d0723c */ /* 0x040ff000000810d0 */
[C---:B------:R-:W-:Y:S08]  /*49b70*/  HMMA.1688.F32.TF32 R212, R48.reuse, R148, R212 ;  /* 0x0000009430d4723c */ /* 0x040ff000000810d4 */
[----:B------:R-:W-:Y:S01]  /*49b80*/  HMMA.1688.F32.TF32 R216, R48, R144, R216 ;  /* 0x0000009030d8723c */ /* 0x000fe200000810d8 */
[----:B------:R-:W-:Y:S01]  /*49b90*/  IMAD.MOV.U32 R78, RZ, RZ, R235 ;  /* 0x000000ffff4e7224 */ /* 0x000fe200078e00eb */
[----:B------:R-:W-:Y:S01]  /*49ba0*/  MOV R79, R228 ;  /* 0x000000e4004f7202 */ /* 0x000fe20000000f00 */
[----:B------:R-:W-:-:S05]  /*49bb0*/  IMAD.MOV.U32 R72, RZ, RZ, R247 ;  /* 0x000000ffff487224 */ /* 0x000fca00078e00f7 */
[C---:B----4-:R-:W-:Y:S07]  /*49bc0*/  HMMA.1688.F32.TF32 R84, R48.reuse, R180, R80 ;  /* 0x000000b43054723c */ /* 0x050fee0000081050 */
[----:B------:R-:W-:Y:S01]  /*49bd0*/  IMAD.MOV.U32 R80, RZ, RZ, R240 ;  /* 0x000000ffff507224 */ /* 0x000fe200078e00f0 */
[----:B---3--:R-:W-:Y:S01]  /*49be0*/  HMMA.1688.F32.TF32 R12, R48, R60, R196 ;  /* 0x0000003c300c723c */ /* 0x008fe200000810c4 */
[----:B------:R-:W3:Y:S01]  /*49bf0*/  LDL.LU R240, [R1+0x2220] ;  /* 0x0022200001f07983 */ /* 0x000ee20000300800 */
[----:B------:R-:W-:-:S02]  /*49c00*/  IMAD.MOV.U32 R81, RZ, RZ, R241 ;  /* 0x000000ffff517224 */ /* 0x000fc400078e00f1 */
[----:B------:R-:W-:Y:S01]  /*49c10*/  IMAD.MOV.U32 R83, RZ, RZ, R243 ;  /* 0x000000ffff537224 */ /* 0x000fe200078e00f3 */
[----:B------:R-:W3:Y:S03]  /*49c20*/  LDL.LU R241, [R1+0x221c] ;  /* 0x00221c0001f17983 */ /* 0x000ee60000300800 */
[----:B------:R-:W-:Y:S07]  /*49c30*/  HMMA.1688.F32.TF32 R196, R48, R164, R4 ;  /* 0x000000a430c4723c */ /* 0x000fee0000081004 */
[----:B------:R-:W-:Y:S01]  /*49c40*/  IMAD.MOV.U32 R4, RZ, RZ, R229 ;  /* 0x000000ffff047224 */ /* 0x000fe200078e00e5 */
[----:B------:R-:W-:Y:S01]  /*49c50*/  MOV R6, R231 ;  /* 0x000000e700067202 */ /* 0x000fe20000000f00 */
[----:B------:R-:W-:-:S02]  /*49c60*/  IMAD.MOV.U32 R5, RZ, RZ, R230 ;  /* 0x000000ffff057224 */ /* 0x000fc400078e00e6 */
[----:B------:R-:W-:Y:S01]  /*49c70*/  IMAD.MOV.U32 R7, RZ, RZ, R239 ;  /* 0x000000ffff077224 */ /* 0x000fe200078e00ef */
[C---:B-----5:R-:W-:Y:S08]  /*49c80*/  HMMA.1688.F32.TF32 R220, R48.reuse, R140, R220 ;  /* 0x0000008c30dc723c */ /* 0x060ff000000810dc */
[----:B------:R-:W-:Y:S01]  /*49c90*/  HMMA.1688.F32.TF32 R48, R48, R136, R44 ;  /* 0x000000883030723c */ /* 0x000fe2000008102c */
[----:B--2---:R-:W-:-:S06]  /*49ca0*/  MOV R82, R242 ;  /* 0x000000f200527202 */ /* 0x004fcc0000000f00 */
[----:B------:R-:W-:Y:S01]  /*49cb0*/  IMAD.MOV.U32 R44, RZ, RZ, R236 ;  /* 0x000000ffff2c7224 */ /* 0x000fe200078e00ec */
[----:B------:R-:W3:Y:S01]  /*49cc0*/  LDL.LU R242, [R1+0x2218] ;  /* 0x0022180001f27983 */ /* 0x000ee20000300800 */
[----:B------:R-:W-:Y:S01]  /*49cd0*/  MOV R45, R237 ;  /* 0x000000ed002d7202 */ /* 0x000fe20000000f00 */
[----:B------:R-:W-:Y:S02]  /*49ce0*/  IMAD.MOV.U32 R46, RZ, RZ, R238 ;  /* 0x000000ffff2e7224 */ /* 0x000fe400078e00ee */
[----:B------:R-:W3:Y:S01]  /*49cf0*/  LDL.LU R243, [R1+0x2214] ;  /* 0x0022140001f37983 */ /* 0x000ee20000300800 */
[----:B------:R-:W-:-:S03]  /*49d00*/  IMAD.MOV.U32 R47, RZ, RZ, R232 ;  /* 0x000000ffff2f7224 */ /* 0x000fc600078e00e8 */
        /* <DEDUP_REMOVED lines=20> */
[----:B------:R-:W-:Y:S08]  /*49e50*/  HMMA.1688.F32.TF32 R4, R52, R144, R4 ;  /* 0x000000903404723c */ /* 0x000ff00000081004 */
[----:B------:R-:W-:Y:S07]  /*49e60*/  HMMA.1688.F32.TF32 R104, R68, R160, R104 ;  /* 0x000000a04468723c */ /* 0x000fee0000081068 */
[----:B------:R-:W-:Y:S01]  /*49e70*/  MOV R161, R92 ;  /* 0x0000005c00a17202 */ /* 0x000fe20000000f00 */
[----:B------:R-:W-:Y:S01]  /*49e80*/  HMMA.1688.F32.TF32 R192, R52, R60, R192 ;  /* 0x0000003c34c0723c */ /* 0x000fe200000810c0 */
[----:B------:R-:W-:Y:S01]  /*49e90*/  IMAD.MOV.U32 R160, RZ, RZ, R93 ;  /* 0x000000ffffa07224 */ /* 0x000fe200078e005d */
[----:B------:R-:W5:Y:S04]  /*49ea0*/  LDL.LU R92, [R1+0x40] ;  /* 0x00004000015c7983 */ /* 0x000f680000300800 */
[----:B------:R-:W5:Y:S01]  /*49eb0*/  LDL.LU R93, [R1+0x44] ;  /* 0x00004400015d7983 */ /* 0x000f620000300800 */
[----:B------:R-:W-:Y:S01]  /*49ec0*/  IMAD.MOV.U32 R61, RZ, RZ, R94 ;  /* 0x000000ffff3d7224 */ /* 0x000fe200078e005e */
[----:B------:R-:W-:Y:S02]  /*49ed0*/  HMMA.1688.F32.TF32 R20, R68, R156, R20 ;  /* 0x0000009c4414723c */ /* 0x000fe40000081014 */
[----:B------:R-:W5:Y:S01]  /*49ee0*/  LDL.LU R94, [R1+0x48] ;  /* 0x00004800015e7983 */ /* 0x000f620000300800 */
[----:B------:R-:W-:Y:S01]  /*49ef0*/  MOV R17, R78 ;  /* 0x0000004e00117202 */ /* 0x000fe20000000f00 */
[----:B------:R-:W-:-:S03]  /*49f00*/  IMAD.MOV.U32 R16, RZ, RZ, R79 ;  /* 0x000000ffff107224 */ /* 0x000fc600078e004f */
[----:B------:R-:W-:Y:S01]  /*49f10*/  IMAD.MOV.U32 R157, RZ, RZ, R82 ;  /* 0x000000ffff9d7224 */ /* 0x000fe200078e0052 */
[----:B------:R-:W-:Y:S01]  /*49f20*/  HMMA.1688.F32.TF32 R100, R68, R164, R100 ;  /* 0x000000a44464723c */ /* 0x000fe20000081064 */
[----:B------:R-:W-:Y:S02]  /*49f30*/  IMAD.MOV.U32 R156, RZ, RZ, R83 ;  /* 0x000000ffff9c7224 */ /* 0x000fe400078e0053 */
[----:B------:R-:W5:Y:S01]  /*49f40*/  LDL.LU.64 R82, [R1+0x21d8] ;  /* 0x0021d80001527983 */ /* 0x000f620000300a00 */
[----:B------:R-:W-:-:S04]  /*49f50*/  MOV R60, R95 ;  /* 0x0000005f003c7202 */ /* 0x000fc80000000f00 */
[----:B------:R-:W-:Y:S01]  /*49f60*/  HMMA.1688.F32.TF32 R24, R68, R152, R24 ;  /* 0x000000984418723c */ /* 0x000fe20000081018 */
[----:B------:R-:W-:-:S06]  /*49f70*/  IMAD.MOV.U32 R95, RZ, RZ, R2 ;  /* 0x000000ffff5f7224 */ /* 0x000fcc00078e0002 */
[----:B------:R-:W-:Y:S01]  /*49f80*/  IMAD.MOV.U32 R153, RZ, RZ, R46 ;  /* 0x000000ffff997224 */ /* 0x000fe200078e002e */
[----:B------:R-:W-:Y:S01]  /*49f90*/  HMMA.1688.F32.TF32 R96, R68, R168, R96 ;  /* 0x000000a84460723c */ /* 0x000fe20000081060 */
[----:B------:R-:W-:-:S07]  /*49fa0*/  MOV R152, R47 ;  /* 0x0000002f00987202 */ /* 0x000fce0000000f00 */
[C---:B------:R-:W-:Y:S07]  /*49fb0*/  HMMA.1688.F32.TF32 R32, R68.reuse, R144, R32 ;  /* 0x000000904420723c */ /* 0x040fee0000081020 */
[----:B------:R-:W-:Y:S01]  /*49fc0*/  IMAD.MOV.U32 R145, RZ, RZ, R6 ;  /* 0x000000ffff917224 */ /* 0x000fe200078e0006 */
[----:B------:R-:W-:Y:S01]  /*49fd0*/  HMMA.1688.F32.TF32 R28, R68, R148, R28 ;  /* 0x00000094441c723c */ /* 0x000fe2000008101c */
[----:B------:R-:W-:-:S06]  /*49fe0*/  IMAD.MOV.U32 R144, RZ, RZ, R7 ;  /* 0x000000ffff907224 */ /* 0x000fcc00078e0007 */
[----:B------:R-:W-:Y:S01]  /*49ff0*/  IMAD.MOV.U32 R149, RZ, RZ, R4 ;  /* 0x000000ffff957224 */ /* 0x000fe200078e0004 */
[----:B------:R-:W-:Y:S01]  /*4a000*/  MOV R148, R5 ;  /* 0x0000000500947202 */ /* 0x000fe20000000f00 */
[----:B---3--:R-:W-:Y:S07]  /*4a010*/  HMMA.1688.F32.TF32 R240, R52, R168, R240 ;  /* 0x000000a834f0723c */ /* 0x008fee00000810f0 */
[----:B------:R-:W-:Y:S01]  /*4a020*/  MOV R169, R44 ;  /* 0x0000002c00a97202 */ /* 0x000fe20000000f00 */
[----:B------:R-:W-:-:S02]  /*4a030*/  IMAD.MOV.U32 R168, RZ, RZ, R45 ;  /* 0x000000ffffa87224 */ /* 0x000fc400078e002d */
[----:B------:R-:W-:Y:S02]  /*4a040*/  IMAD.MOV.U32 R45, RZ, RZ, R76 ;  /* 0x000000ffff2d7224 */ /* 0x000fe400078e004c */
[----:B------:R-:W-:Y:S01]  /*4a050*/  IMAD.MOV.U32 R44, RZ, RZ, R77 ;  /* 0x000000ffff2c7224 */ /* 0x000fe200078e004d */
[C---:B----4-:R-:W-:Y:S08]  /*4a060*/  HMMA.1688.F32.TF32 R232, R52.reuse, R176, R232 ;  /* 0x000000b034e8723c */ /* 0x050ff000000810e8 */
[C---:B--2---:R-:W-:Y:S08]  /*4a070*/  HMMA.1688.F32.TF32 R72, R52.reuse, R140, R72 ;  /* 0x0000008c3448723c */ /* 0x044ff00000081048 */
[----:B------:R-:W-:Y:S07]  /*4a080*/  HMMA.1688.F32.TF32 R244, R52, R164, R244 ;  /* 0x000000a434f4723c */ /* 0x000fee00000810f4 */
[----:B------:R-:W-:Y:S01]  /*4a090*/  IMAD.MOV.U32 R165, RZ, RZ, R80 ;  /* 0x000000ffffa57224 */ /* 0x000fe200078e0050 */
[----:B------:R-:W-:-:S02]  /*4a0a0*/  MOV R164, R81 ;  /* 0x0000005100a47202 */ /* 0x000fc40000000f00 */
[----:B------:R-:W2:Y:S04]  /*4a0b0*/  LDL.LU.64 R80, [R1+0x21d0] ;  /* 0x0021d00001507983 */ /* 0x000ea80000300a00 */
[----:B------:R-:W3:Y:S01]  /*4a0c0*/  LDL.LU.64 R46, [R1+0x21c8] ;  /* 0x0021c800012e7983 */ /* 0x000ee20000300a00 */
[----:B-----5:R-:W-:Y:S01]  /*4a0d0*/  HMMA.1688.F32.TF32 R228, R52, R180, R228 ;  /* 0x000000b434e4723c */ /* 0x020fe200000810e4 */
[----:B------:R-:W-:Y:S02]  /*4a0e0*/  IMAD.MOV.U32 R3, RZ, RZ, R74 ;  /* 0x000000ffff037224 */ /* 0x000fe400078e004a */
[----:B------:R-:W4:Y:S01]  /*4a0f0*/  LDL.LU.64 R78, [R1+0x21c0] ;  /* 0x0021c000014e7983 */ /* 0x000f220000300a00 */
[----:B------:R-:W-:Y:S01]  /*4a100*/  MOV R2, R75 ;  /* 0x0000004b00027202 */ /* 0x000fe20000000f00 */
[----:B------:R-:W-:-:S02]  /*4a110*/  IMAD.MOV.U32 R4, RZ, RZ, R73 ;  /* 0x000000ffff047224 */ /* 0x000fc400078e0049 */
[----:B------:R-:W4:Y:S01]  /*4a120*/  LDL.LU.64 R76, [R1+0x21b8] ;  /* 0x0021b800014c7983 */ /* 0x000f220000300a00 */
[C---:B------:R-:W-:Y:S01]  /*4a130*/  HMMA.1688.F32.TF32 R236, R52.reuse, R172, R236 ;  /* 0x000000ac34ec723c */ /* 0x040fe200000810ec */
[----:B------:R-:W-:Y:S02]  /*4a140*/  MOV R5, R72 ;  /* 0x0000004800057202 */ /* 0x000fe40000000f00 */
[----:B------:R-:W5:Y:S04]  /*4a150*/  LDL.LU.64 R6, [R1+0x21b0] ;  /* 0x0021b00001067983 */ /* 0x000f680000300a00 */
[----:B------:R-:W2:Y:S01]  /*4a160*/  LDL.LU.64 R74, [R1+0x21a8] ;  /* 0x0021a800014a7983 */ /* 0x000ea20000300a00 */
[----:B------:R-:W-:Y:S03]  /*4a170*/  HMMA.1688.F32.TF32 R52, R52, R136, R8 ;  /* 0x000000883434723c */ /* 0x000fe60000081008 */
[----:B------:R-:W2:Y:S04]  /*4a180*/  LDL.LU.64 R72, [R1+0x21a0] ;  /* 0x0021a00001487983 */ /* 0x000ea80000300a00 */
[----:B------:R-:W5:Y:S04]  /*4a190*/  LDL.LU.64 R10, [R1+0x2198] ;  /* 0x00219800010a7983 */ /* 0x000f680000300a00 */
[----:B------:R-:W5:Y:S01]  /*4a1a0*/  LDL.LU.64 R8, [R1+0x2190] ;  /* 0x0021900001087983 */ /* 0x000f620000300a00 */
[C---:B------:R-:W-:Y:S08]  /*4a1b0*/  HMMA.1688.F32.TF32 R36, R68.reuse, R140, R36 ;  /* 0x0000008c4424723c */ /* 0x040ff00000081024 */
[----:B------:R-:W-:Y:S01]  /*4a1c0*/  HMMA.1688.F32.TF32 R40, R68, R136, R40 ;  /* 0x000000884428723c */ /* 0x000fe20000081028 */
[----:B------:R-:W-:Y:S04]  /*4a1d0*/  LDS R68, [R252+0x27800] ;  /* 0x02780000fc447984 */ /* 0x000fe80000000800 */
[----:B------:R-:W-:Y:S04]  /*4a1e0*/  LDS R70, [R252+0x27c00] ;  /* 0x027c0000fc467984 */ /* 0x000fe80000000800 */
[----:B------:R-:W-:Y:S04]  /*4a1f0*/  LDS R69, [R251+0x27800] ;  /* 0x02780000fb457984 */ /* 0x000fe80000000800 */
[----:B------:R-:W3:Y:S01]  /*4a200*/  LDS R71, [R251+0x27c00] ;  /* 0x027c0000fb477984 */ /* 0x000ee20000000800 */
[----:B------:R-:W-:Y:S01]  /*4a210*/  IMAD.MOV.U32 R141, RZ, RZ, R52 ;  /* 0x000000ffff8d7224 */ /* 0x000fe200078e0034 */
[----:B------:R-:W-:Y:S01]  /*4a220*/  MOV R137, R54 ;  /* 0x0000003600897202 */ /* 0x000fe20000000f00 */
[----:B------:R-:W-:-:S02]  /*4a230*/  IMAD.MOV.U32 R140, RZ, RZ, R53 ;  /* 0x000000ffff8c7224 */ /* 0x000fc400078e0035 */
[----:B------:R-:W-:Y:S02]  /*4a240*/  IMAD.MOV.U32 R136, RZ, RZ, R55 ;  /* 0x000000ffff887224 */ /* 0x000fe400078e0037 */
[----:B------:R-:W-:Y:S01]  /*4a250*/  IMAD.MOV.U32 R248, RZ, RZ, R143 ;  /* 0x000000fffff87224 */ /* 0x000fe200078e008f */
[----:B------:R-:W-:Y:S01]  /*4a260*/  MOV R250, R162 ;  /* 0x000000a200fa7202 */ /* 0x000fe20000000f00 */
[----:B------:R-:W-:Y:S01]  /*4a270*/  IMAD.MOV.U32 R249, RZ, RZ, R146 ;  /* 0x000000fffff97224 */ /* 0x000fe200078e0092 */
[C---:B---3--:R-:W-:Y:S08]  /*4a280*/  HMMA.1688.F32.TF32 R52, R68.reuse, R46, R92 ;  /* 0x0000002e4434723c */ /* 0x048ff0000008105c */
[C---:B-----5:R-:W-:Y:S11]  /*4a290*/  HMMA.1688.F32.TF32 R8, R68.reuse, R6, R8 ;  /* 0x000000064408723c */ /* 0x060ff60000081008 */
[----:B------:R-:W-:Y:S04]  /*4a2a0*/  @!UPT UIADD3 URZ, URZ, URZ, URZ ;  /* 0x0000003f3f3ff290 */ /* 0x000fe8000fffe03f */
[----:B------:R-:W-:Y:S04]  /*4a2b0*/  STL.64 [R1+0x80], R52 ;  /* 0x0000803401007387 */ /* 0x000fe80000100a00 */
[----:B------:R4:W-:Y:S01]  /*4a2c0*/  STL.64 [R1+0x88], R54 ;  /* 0x0000883601007387 */ /* 0x0009e20000100a00 */
[C---:B--2---:R-:W-:Y:S08]  /*4a2d0*/  HMMA.1688.F32.TF32 R72, R68.reuse, R62, R72 ;  /* 0x0000003e4448723c */ /* 0x044ff00000081048 */
[C---:B----4-:R-:W-:Y:S01]  /*4a2e0*/  HMMA.1688.F32.TF32 R52, R68.reuse, R18, R76 ;  /* 0x000000124434723c */ /* 0x050fe2000008104c */
[----:B------:R-:W-:Y:S04]  /*4a2f0*/  LDS R77, [R251+0x27880] ;  /* 0x02788000fb4d7984 */ /* 0x000fe80000000800 */
[----:B------:R-:W-:Y:S04]  /*4a300*/  LDS R79, [R251+0x27c80] ;  /* 0x027c8000fb4f7984 */ /* 0x000fe80000000800 */
[----:B------:R-:W-:Y:S04]  /*4a310*/  STL.64 [R1+0x40], R8 ;  /* 0x0000400801007387 */ /* 0x000fe80000100a00 */
[----:B------:R1:W-:Y:S04]  /*4a320*/  STL.64 [R1+0x48], R10 ;  /* 0x0000480a01007387 */ /* 0x0003e80000100a00 */
[----:B------:R-:W-:Y:S04]  /*4a330*/  LDS R76, [R252+0x27880] ;  /* 0x02788000fc4c7984 */ /* 0x000fe80000000800 */
[----:B------:R-:W2:Y:S01]  /*4a340*/  LDS R78, [R252+0x27c80] ;  /* 0x027c8000fc4e7984 */ /* 0x000ea20000000800 */
[C---:B-1----:R-:W-:Y:S03]  /*4a350*/  HMMA.1688.F32.TF32 R8, R68.reuse, R182, R80 ;  /* 0x000000b64408723c */ /* 0x042fe60000081050 */
[----:B------:R-:W-:Y:S04]  /*4a360*/  STL.64 [R1+0x1b0], R72 ;  /* 0x0001b04801007387 */ /* 0x000fe80000100a00 */
[----:B------:R-:W-:Y:S04]  /*4a370*/  STL.64 [R1+0x1b8], R74 ;  /* 0x0001b84a01007387 */ /* 0x000fe80000100a00 */
[----:B------:R-:W-:Y:S04]  /*4a380*/  STL.64 [R1+0x1a0], R52 ;  /* 0x0001a03401007387 */ /* 0x000fe80000100a00 */
[----:B------:R-:W-:Y:S08]  /*4a390*/  STL.64 [R1+0x1a8], R54 ;  /* 0x0001a83601007387 */ /* 0x000ff00000100a00 */
[----:B------:R-:W-:Y:S04]  /*4a3a0*/  STL.64 [R1+0x190], R8 ;  /* 0x0001900801007387 */ /* 0x000fe80000100a00 */
[----:B------:R1:W-:Y:S02]  /*4a3b0*/  STL.64 [R1+0x198], R10 ;  /* 0x0001980a01007387 */ /* 0x0003e40000100a00 */
[C---:B-1----:R-:W-:Y:S08]  /*4a3c0*/  HMMA.1688.F32.TF32 R8, R68.reuse, R178, R108 ;  /* 0x000000b24408723c */ /* 0x042ff0000008106c */
[C---:B------:R-:W-:Y:S08]  /*4a3d0*/  HMMA.1688.F32.TF32 R72, R68.reuse, R174, R112 ;  /* 0x000000ae4448723c */ /* 0x040ff00000081070 */
[C---:B------:R-:W-:Y:S07]  /*4a3e0*/  HMMA.1688.F32.TF32 R52, R68.reuse, R170, R116 ;  /* 0x000000aa4434723c */ /* 0x040fee0000081074 */
[----:B------:R-:W-:Y:S04]  /*4a3f0*/  STL.64 [R1+0x180], R8 ;  /* 0x0001800801007387 */ /* 0x000fe80000100a00 */
[----:B------:R1:W-:Y:S02]  /*4a400*/  STL.64 [R1+0x188], R10 ;  /* 0x0001880a01007387 */ /* 0x0003e40000100a00 */
[----:B-1----:R-:W-:Y:S02]  /*4a410*/  HMMA.1688.F32.TF32 R8, R68, R166, R120 ;  /* 0x000000a64408723c */ /* 0x002fe40000081078 */
[----:B------:R-:W-:Y:S04]  /*4a420*/  STL.64 [R1+0x170], R72 ;  /* 0x0001704801007387 */ /* 0x000fe80000100a00 */
[----:B------:R-:W-:Y:S04]  /*4a430*/  STL.64 [R1+0x178], R74 ;  /* 0x0001784a01007387 */ /* 0x000fe80000100a00 */
[----:B------:R-:W3:Y:S01]  /*4a440*/  LDL.LU R180, [R1+0x474] ;  /* 0x0004740001b47983 */ /* 0x000ee20000300800 */
[----:B------:R-:W-:-:S03]  /*4a450*/  IMAD.MOV.U32 R83, RZ, RZ, R56 ;  /* 0x000000ffff537224 */ /* 0x000fc600078e0038 */
[----:B------:R-:W-:Y:S01]  /*4a460*/  STL.64 [R1+0x160], R52 ;  /* 0x0001603401007387 */ /* 0x000fe20000100a00 */
[----:B------:R-:W-:-:S03]  /*4a470*/  IMAD.MOV.U32 R82, RZ, RZ, R57 ;  /* 0x000000ffff527224 */ /* 0x000fc600078e0039 */
[----:B------:R-:W-:Y:S01]  /*4a480*/  STL.64 [R1+0x168], R54 ;  /* 0x0001683601007387 */ /* 0x000fe20000100a00 */
[----:B------:R-:W-:-:S03]  /*4a490*/  MOV R56, R127 ;  /* 0x0000007f00387202 */ /* 0x000fc60000000f00 */
[----:B------:R-:W4:Y:S01]  /*4a4a0*/  LDL.LU R181, [R1+0x478] ;  /* 0x0004780001b57983 */ /* 0x000f220000300800 */
[----:B------:R-:W-:Y:S01]  /*4a4b0*/  MOV R81, R58 ;  /* 0x0000003a00517202 */ /* 0x000fe20000000f00 */
[----:B------:R-:W-:Y:S02]  /*4a4c0*/  IMAD.MOV.U32 R57, RZ, RZ, R138 ;  /* 0x000000ffff397224 */ /* 0x000fe400078e008a */
[----:B------:R1:W-:Y:S01]  /*4a4d0*/  STL.64 [R1+0x150], R8 ;  /* 0x0001500801007387 */ /* 0x0003e20000100a00 */
[----:B------:R-:W-:-:S03]  /*4a4e0*/  IMAD.MOV.U32 R80, RZ, RZ, R59 ;  /* 0x000000ffff507224 */ /* 0x000fc600078e003b */
[----:B------:R5:W-:Y:S01]  /*4a4f0*/  STL.64 [R1+0x158], R10 ;  /* 0x0001580a01007387 */ /* 0x000be20000100a00 */
[----:B------:R-:W-:Y:S01]  /*4a500*/  IMAD.MOV.U32 R58, RZ, RZ, R139 ;  /* 0x000000ffff3a7224 */ /* 0x000fe200078e008b */
[----:B------:R-:W-:Y:S02]  /*4a510*/  MOV R59, R142 ;  /* 0x0000008e003b7202 */ /* 0x000fe40000000f00 */
[----:B------:R-:W2:Y:S04]  /*4a520*/  LDL.LU R127, [R1+0x218c] ;  /* 0x00218c00017f7983 */ /* 0x000ea80000300800 */
[----:B------:R-:W2:Y:S04]  /*4a530*/  LDL.LU R138, [R1+0x2188] ;  /* 0x00218800018a7983 */ /* 0x000ea80000300800 */
[----:B------:R-:W2:Y:S01]  /*4a540*/  LDL.LU R139, [R1+0x2184] ;  /* 0x00218400018b7983 */ /* 0x000ea20000300800 */
[----:B------:R-:W-:-:S03]  /*4a550*/  IMAD.MOV.U32 R251, RZ, RZ, R163 ;  /* 0x000000fffffb7224 */ /* 0x000fc600078e00a3 */
        /* <DEDUP_REMOVED lines=11> */
[----:B-----5:R-:W5:Y:S04]  /*4a610*/  LDL.LU R10, [R1+0x58] ;  /* 0x00005800010a7983 */ /* 0x020f680000300800 */
        /* <DEDUP_REMOVED lines=13> */
[----:B---3--:R-:W-:Y:S04]  /*4a6f0*/  LDS R72, [R180+0x27800] ;  /* 0x02780000b4487984 */ /* 0x008fe80000000800 */
[----:B------:R-:W-:Y:S04]  /*4a700*/  LDS R74, [R180+0x27c00] ;  /* 0x027c0000b44a7984 */ /* 0x000fe80000000800 */
[----:B----4-:R-:W-:Y:S04]  /*4a710*/  LDS R73, [R181+0x27800] ;  /* 0x02780000b5497984 */ /* 0x010fe80000000800 */
[----:B------:R-:W1:Y:S01]  /*4a720*/  LDS R75, [R181+0x27c00] ;  /* 0x027c0000b54b7984 */ /* 0x000e620000000800 */
[----:B--2---:R-:W-:Y:S07]  /*4a730*/  HMMA.1688.F32.TF32 R112, R68, R162, R124 ;  /* 0x000000a24470723c */ /* 0x004fee000008107c */
[----:B------:R-:W-:-:S02]  /*4a740*/  MOV R124, R151 ;  /* 0x00000097007c7202 */ /* 0x000fc40000000f00 */
[----:B------:R-:W2:Y:S01]  /*4a750*/  LDL.LU R151, [R1+0x215c] ;  /* 0x00215c0001977983 */ /* 0x000ea20000300800 */
[----:B------:R-:W-:Y:S02]  /*4a760*/  IMAD.MOV.U32 R125, RZ, RZ, R154 ;  /* 0x000000ffff7d7224 */ /* 0x000fe400078e009a */
[----:B------:R-:W-:Y:S01]  /*4a770*/  IMAD.MOV.U32 R126, RZ, RZ, R155 ;  /* 0x000000ffff7e7224 */ /* 0x000fe200078e009b */
[----:B------:R-:W3:Y:S04]  /*4a780*/  LDL.LU R154, [R1+0x2158] ;  /* 0x00215800019a7983 */ /* 0x000ee80000300800 */
[----:B------:R-:W3:Y:S01]  /*4a790*/  LDL.LU R155, [R1+0x2154] ;  /* 0x00215400019b7983 */ /* 0x000ee20000300800 */
[----:B------:R-:W-:Y:S01]  /*4a7a0*/  HMMA.1688.F32.TF32 R56, R68, R142, R56 ;  /* 0x0000008e4438723c */ /* 0x000fe20000081038 */
[----:B------:R-:W-:-:S02]  /*4a7b0*/  MOV R127, R0 ;  /* 0x00000000007f7202 */ /* 0x000fc40000000f00 */
[----:B------:R-:W4:Y:S05]  /*4a7c0*/  LDL.LU R0, [R1+0x2150] ;  /* 0x0021500001007983 */ /* 0x000f2a0000300800 */
[C---:B-----5:R-:W-:Y:S08]  /*4a7d0*/  HMMA.1688.F32.TF32 R248, R68.reuse, R146, R248 ;  /* 0x0000009244f8723c */ /* 0x060ff000000810f8 */
[C---:B------:R-:W-:Y:S01]  /*4a7e0*/  HMMA.1688.F32.TF32 R120, R68.reuse, R158, R128 ;  /* 0x0000009e4478723c */ /* 0x040fe20000081080 */
[----:B------:R-:W5:Y:S04]  /*4a7f0*/  LDL.LU R128, [R1+0x250] ;  /* 0x0002500001807983 */ /* 0x000f680000300800 */
[----:B------:R-:W5:Y:S04]  /*4a800*/  LDL.LU R129, [R1+0x254] ;  /* 0x0002540001817983 */ /* 0x000f680000300800 */
[----:B------:R-:W5:Y:S04]  /*4a810*/  LDL.LU R130, [R1+0x258] ;  /* 0x0002580001827983 */ /* 0x000f680000300800 */
[----:B------:R-:W5:Y:S01]  /*4a820*/  LDL.LU R131, [R1+0x25c] ;  /* 0x00025c0001837983 */ /* 0x000f620000300800 */
[C---:B--2---:R-:W-:Y:S08]  /*4a830*/  HMMA.1688.F32.TF32 R92, R68.reuse, R150, R92 ;  /* 0x00000096445c723c */ /* 0x044ff0000008105c */
[C---:B---3--:R-:W-:Y:S01]  /*4a840*/  HMMA.1688.F32.TF32 R116, R68.reuse, R154, R132 ;  /* 0x0000009a4474723c */ /* 0x048fe20000081084 */
[----:B------:R-:W2:Y:S04]  /*4a850*/  LDL.LU R132, [R1+0x270] ;  /* 0x0002700001847983 */ /* 0x000ea80000300800 */
[----:B------:R-:W2:Y:S04]  /*4a860*/  LDL.LU R133, [R1+0x274] ;  /* 0x0002740001857983 */ /* 0x000ea80000300800 */
[----:B------:R-:W2:Y:S04]  /*4a870*/  LDL.LU R134, [R1+0x278] ;  /* 0x0002780001867983 */ /* 0x000ea80000300800 */
[----:B------:R-:W2:Y:S04]  /*4a880*/  LDL.LU R135, [R1+0x27c] ;  /* 0x00027c0001877983 */ /* 0x000ea80000300800 */
[----:B------:R-:W-:Y:S04]  /*4a890*/  STL.64 [R1+0x140], R92 ;  /* 0x0001405c01007387 */ /* 0x000fe80000100a00 */
[----:B------:R3:W-:Y:S04]  /*4a8a0*/  STL.64 [R1+0x148], R94 ;  /* 0x0001485e01007387 */ /* 0x0007e80000100a00 */
        /* <DEDUP_REMOVED lines=9> */
[----:B------:R-:W2:Y:S02]  /*4a940*/  LDL.LU.64 R56, [R1+0x2120] ;  /* 0x0021200001387983 */ /* 0x000ea40000300a00 */
[----:B--2---:R-:W-:Y:S02]  /*4a950*/  HMMA.1688.F32.TF32 R68, R68, R138, R56 ;  /* 0x0000008a4444723c */ /* 0x004fe40000081038 */
[----:B------:R-:W-:Y:S04]  /*4a960*/  LDS R56, [R180+0x27880] ;  /* 0x02788000b4387984 */ /* 0x000fe80000000800 */
[----:B------:R-:W-:Y:S04]  /*4a970*/  LDS R58, [R180+0x27c80] ;  /* 0x027c8000b43a7984 */ /* 0x000fe80000000800 */
[----:B------:R-:W-:Y:S04]  /*4a980*/  LDS R57, [R181+0x27880] ;  /* 0x02788000b5397984 */ /* 0x000fe80000000800 */
[----:B------:R-:W1:Y:S09]  /*4a990*/  LDS R59, [R181+0x27c80] ;  /* 0x027c8000b53b7984 */ /* 0x000e720000000800 */
[----:B------:R-:W-:Y:S04]  /*4a9a0*/  STL.64 [R1+0x10], R68 ;  /* 0x0000104401007387 */ /* 0x000fe80000100a00 */
[----:B------:R2:W-:Y:S02]  /*4a9b0*/  STL.64 [R1+0x18], R70 ;  /* 0x0000184601007387 */ /* 0x0005e40000100a00 */
[C---:B--2---:R-:W-:Y:S08]  /*4a9c0*/  HMMA.1688.F32.TF32 R68, R76.reuse, R62, R12 ;  /* 0x0000003e4c44723c */ /* 0x044ff0000008100c */
[C---:B------:R-:W-:Y:S08]  /*4a9d0*/  HMMA.1688.F32.TF32 R12, R76.reuse, R18, R64 ;  /* 0x000000124c0c723c */ /* 0x040ff00000081040 */
[C---:B------:R-:W-:Y:S07]  /*4a9e0*/  HMMA.1688.F32.TF32 R64, R76.reuse, R178, R88 ;  /* 0x000000b24c40723c */ /* 0x040fee0000081058 */
[----:B------:R-:W-:Y:S04]  /*4a9f0*/  STL.64 [R1+0x2d0], R68 ;  /* 0x0002d04401007387 */ /* 0x000fe80000100a00 */
[----:B------:R2:W-:Y:S04]  /*4aa00*/  STL.64 [R1+0x2d8], R70 ;  /* 0x0002d84601007387 */ /* 0x0005e80000100a00 */
[----:B------:R-:W-:Y:S04]  /*4aa10*/  STL.64 [R1+0x2c0], R12 ;  /* 0x0002c00c01007387 */ /* 0x000fe80000100a00 */
[----:B------:R1:W-:Y:S01]  /*4aa20*/  STL.64 [R1+0x2c8], R14 ;  /* 0x0002c80e01007387 */ /* 0x0003e20000100a00 */
[C---:B--2---:R-:W-:Y:S08]  /*4aa30*/  HMMA.1688.F32.TF32 R68, R76.reuse, R182, R84 ;  /* 0x000000b64c44723c */ /* 0x044ff00000081054 */
[C---:B-1----:R-:W-:Y:S11]  /*4aa40*/  HMMA.1688.F32.TF32 R12, R76.reuse, R174, R184 ;  /* 0x000000ae4c0c723c */ /* 0x042ff600000810b8 */
[----:B------:R-:W-:Y:S04]  /*4aa50*/  @!UPT UIADD3 URZ, URZ, URZ, URZ ;  /* 0x0000003f3f3ff290 */ /* 0x000fe8000fffe03f */
[----:B------:R-:W-:Y:S04]  /*4aa60*/  STL.64 [R1+0x2b0], R68 ;  /* 0x0002b04401007387 */ /* 0x000fe80000100a00 */
[----:B------:R1:W-:Y:S04]  /*4aa70*/  STL.64 [R1+0x2b8], R70 ;  /* 0x0002b84601007387 */ /* 0x0003e80000100a00 */
[----:B------:R-:W-:Y:S04]  /*4aa80*/  STL.64 [R1+0x2a0], R64 ;  /* 0x0002a04001007387 */ /* 0x000fe80000100a00 */
[----:B------:R2:W-:Y:S01]  /*4aa90*/  STL.64 [R1+0x2a8], R66 ;  /* 0x0002a84201007387 */ /* 0x0005e20000100a00 */
[C---:B-1----:R-:W-:Y:S03]  /*4aaa0*/  HMMA.1688.F32.TF32 R68, R76.reuse, R170, R188 ;  /* 0x000000aa4c44723c */ /* 0x042fe600000810bc */
[----:B------:R-:W-:Y:S04]  /*4aab0*/  STL.64 [R1+0x260], R12 ;  /* 0x0002600c01007387 */ /* 0x000fe80000100a00 */
[----:B------:R1:W-:Y:S01]  /*4aac0*/  STL.64 [R1+0x268], R14 ;  /* 0x0002680e01007387 */ /* 0x0003e20000100a00 */
[C---:B--2---:R-:W-:Y:S08]  /*4aad0*/  HMMA.1688.F32.TF32 R64, R76.reuse, R166, R196 ;  /* 0x000000a64c40723c */ /* 0x044ff000000810c4 */
        /* <DEDUP_REMOVED lines=18> */
[----:B-1----:R-:W-:Y:S07]  /*4ac00*/  HMMA.1688.F32.TF32 R12, R76, R138, R48 ;  /* 0x0000008a4c0c723c */ /* 0x002fee0000081030 */
[----:B------:R-:W-:Y:S04]  /*4ac10*/  STL.64 [R1+0x1e0], R68 ;  /* 0x0001e04401007387 */ /* 0x000fe80000100a00 */
[----:B------:R-:W-:Y:S04]  /*4ac20*/  STL.64 [R1+0x1e8], R70 ;  /* 0x0001e84601007387 */ /* 0x000fe80000100a00 */
[----:B------:R-:W-:Y:S04]  /*4ac30*/  STL.64 [R1+0x1d0], R64 ;  /* 0x0001d04001007387 */ /* 0x000fe80000100a00 */
[----:B------:R-:W-:Y:S04]  /*4ac40*/  STL.64 [R1+0x1d8], R66 ;  /* 0x0001d84201007387 */ /* 0x000fe80000100a00 */
[----:B------:R-:W-:Y:S04]  /*4ac50*/  STL.64 [R1+0x1c0], R12 ;  /* 0x0001c00c01007387 */ /* 0x000fe80000100a00 */
[----:B------:R1:W-:Y:S02]  /*4ac60*/  STL.64 [R1+0x1c8], R14 ;  /* 0x0001c80e01007387 */ /* 0x0003e40000100a00 */
[C---:B-1----:R-:W-:Y:S01]  /*4ac70*/  HMMA.1688.F32.TF32 R12, R72.reuse, R62, R124 ;  /* 0x0000003e480c723c */ /* 0x042fe2000008107c */
[----:B----4-:R-:W-:Y:S11]  /*4ac80*/  MOV R185, R0 ;  /* 0x0000000000b97202 */ /* 0x010ff60000000f00 */
[----:B------:R-:W-:Y:S11]  /*4ac90*/  @!UPT UIADD3 URZ, URZ, URZ, URZ ;  /* 0x0000003f3f3ff290 */ /* 0x000ff6000fffe03f */
[----:B------:R1:W-:Y:S04]  /*4aca0*/  STL.64 [R1], R12 ;  /* 0x0000000c01007387 */ /* 0x0003e80000100a00 */
[----:B------:R2:W-:Y:S04]  /*4acb0*/  STL.64 [R1+0x8], R14 ;  /* 0x0000080e01007387 */ /* 0x0005e80000100a00 */
[----:B------:R-:W4:Y:S04]  /*4acc0*/  LDL.LU R184, [R1+0x280] ;  /* 0x0002800001b87983 */ /* 0x000f280000300800 */
[----:B------:R-:W4:Y:S04]  /*4acd0*/  LDL.LU R0, [R1+0x2118] ;  /* 0x0021180001007983 */ /* 0x000f280000300800 */
[----:B------:R-:W4:Y:S04]  /*4ace0*/  LDL.LU R186, [R1+0x288] ;  /* 0x0002880001ba7983 */ /* 0x000f280000300800 */
[----:B------:R-:W4:Y:S04]  /*4acf0*/  LDL.LU R187, [R1+0x28c] ;  /* 0x00028c0001bb7983 */ /* 0x000f280000300800 */
[----:B-1----:R-:W4:Y:S04]  /*4ad00*/  LDL.LU R12, [R1+0x290] ;  /* 0x00029000010c7983 */ /* 0x002f280000300800 */
[----:B------:R-:W4:Y:S04]  /*4ad10*/  LDL.LU R13, [R1+0x294] ;  /* 0x00029400010d7983 */ /* 0x000f280000300800 */
[----:B--2---:R-:W2:Y:S01]  /*4ad20*/  LDL.LU R14, [R1+0x298] ;  /* 0x00029800010e7983 */ /* 0x004ea20000300800 */
[C---:B------:R-:W-:Y:S08]  /*4ad30*/  HMMA.1688.F32.TF32 R68, R72.reuse, R46, R132 ;  /* 0x0000002e4844723c */ /* 0x040ff00000081084 */
[C---:B-----5:R-:W-:Y:S08]  /*4ad40*/  HMMA.1688.F32.TF32 R64, R72.reuse, R6, R128 ;  /* 0x000000064840723c */ /* 0x060ff00000081080 */
[----:B------:R-:W-:Y:S01]  /*4ad50*/  HMMA.1688.F32.TF32 R220, R72, R18, R108 ;  /* 0x0000001248dc723c */ /* 0x000fe2000008106c */
[----:B------:R-:W-:-:S06]  /*4ad60*/  IMAD.MOV.U32 R130, RZ, RZ, R17 ;  /* 0x000000ffff827224 */ /* 0x000fcc00078e0011 */
[----:B------:R-:W-:Y:S01]  /*4ad70*/  MOV R108, R5 ;  /* 0x00000005006c7202 */ /* 0x000fe20000000f00 */
[----:B------:R-:W-:Y:S01]  /*4ad80*/  HMMA.1688.F32.TF32 R216, R72, R182, R80 ;  /* 0x000000b648d8723c */ /* 0x000fe20000081050 */
[----:B------:R-:W-:-:S07]  /*4ad90*/  IMAD.MOV.U32 R109, RZ, RZ, R4 ;  /* 0x000000ffff6d7224 */ /* 0x000fce00078e0004 */
[----:B------:R-:W-:Y:S01]  /*4ada0*/  HMMA.1688.F32.TF32 R248, R72, R178, R248 ;  /* 0x000000b248f8723c */ /* 0x000fe200000810f8 */
[----:B------:R-:W-:-:S07]  /*4adb0*/  IMAD.MOV.U32 R131, RZ, RZ, R16 ;  /* 0x000000ffff837224 */ /* 0x000fce00078e0010 */
        /* <DEDUP_REMOVED lines=10> */
[----:B------:R-:W-:Y:S08]  /*4ae60*/  HMMA.1688.F32.TF32 R8, R76, R6, R8 ;  /* 0x000000064c08723c */ /* 0x000ff00000081008 */
[C---:B------:R-:W-:Y:S08]  /*4ae70*/  HMMA.1688.F32.TF32 R224, R56.reuse, R18, R224 ;  /* 0x0000001238e0723c */ /* 0x040ff000000810e0 */
[----:B------:R-:W-:Y:S08]  /*4ae80*/  HMMA.1688.F32.TF32 R16, R56, R182, R228 ;  /* 0x000000b63810723c */ /* 0x000ff000000810e4 */
[----:B------:R-:W-:Y:S01]  /*4ae90*/  HMMA.1688.F32.TF32 R52, R76, R46, R52 ;  /* 0x0000002e4c34723c */ /* 0x000fe20000081034 */
[----:B----4-:R-:W-:-:S02]  /*4aea0*/  IMAD.MOV.U32 R15, RZ, RZ, R0 ;  /* 0x000000ffff0f7224 */ /* 0x010fc400078e0000 */
[----:B------:R-:W3:Y:S05]  /*4aeb0*/  LDL.LU R0, [R1+0x2114] ;  /* 0x0021140001007983 */ /* 0x000eea0000300800 */
[C---:B------:R-:W-:Y:S08]  /*4aec0*/  HMMA.1688.F32.TF32 R72, R56.reuse, R6, R184 ;  /* 0x000000063848723c */ /* 0x040ff000000810b8 */
[C---:B------:R-:W-:Y:S08]  /*4aed0*/  HMMA.1688.F32.TF32 R4, R56.reuse, R62, R192 ;  /* 0x0000003e3804723c */ /* 0x040ff000000810c0 */
[----:B--2---:R-:W-:Y:S01]  /*4aee0*/  HMMA.1688.F32.TF32 R76, R56, R46, R12 ;  /* 0x0000002e384c723c */ /* 0x004fe2000008100c */
[----:B------:R-:W2:Y:S11]  /*4aef0*/  LDL R15, [R1+0x480] ;  /* 0x00048000010f7983 */ /* 0x000eb60000100800 */
[----:B------:R-:W-:Y:S03]  /*4af00*/  @!UPT UIADD3 URZ, URZ, URZ, URZ ;  /* 0x0000003f3f3ff290 */ /* 0x000fe6000fffe03f */
[----:B------:R1:W-:Y:S04]  /*4af10*/  STL.64 [R1+0x120], R4 ;  /* 0x0001200401007387 */ /* 0x0003e80000100a00 */
[----:B------:R-:W-:Y:S04]  /*4af20*/  STL.64 [R1+0x128], R6 ;  /* 0x0001280601007387 */ /* 0x000fe80000100a00 */
[----:B-1----:R-:W4:Y:S04]  /*4af30*/  LDL.LU R4, [R1+0x1ca0] ;  /* 0x001ca00001047983 */ /* 0x002f280000300800 */
[----:B------:R1:W-:Y:S04]  /*4af40*/  STL.64 [R1+0x110], R16 ;  /* 0x0001101001007387 */ /* 0x0003e80000100a00 */
[----:B------:R5:W-:Y:S04]  /*4af50*/  STL.64 [R1+0x118], R18 ;  /* 0x0001181201007387 */ /* 0x000be80000100a00 */
[----:B------:R-:W3:Y:S01]  /*4af60*/  LDL.LU R5, [R1+0x1c9c] ;  /* 0x001c9c0001057983 */ /* 0x000ee20000300800 */
[----:B------:R-:W-:-:S02]  /*4af70*/  IMAD.MOV.U32 R128, RZ, RZ, R45 ;  /* 0x000000ffff807224 */ /* 0x000fc400078e002d */
[----:B------:R-:W-:Y:S01]  /*4af80*/  IMAD.MOV.U32 R45, RZ, RZ, 0x7f ;  /* 0x0000007fff2d7424 */ /* 0x000fe200078e00ff */
[----:B------:R-:W3:Y:S01]  /*4af90*/  LDL.LU R48, [R1+0x1ca4] ;  /* 0x001ca40001307983 */ /* 0x000ee20000300800 */
[----:B------:R-:W-:-:S03]  /*4afa0*/  IMAD.MOV.U32 R110, RZ, RZ, R3 ;  /* 0x000000ffff6e7224 */ /* 0x000fc600078e0003 */
[----:B------:R-:W-:-:S04]  /*4afb0*/  IADD3 R45, R45, c[0x0][0x180], RZ ;  /* 0x000060002d2d7a10 */ /* 0x000fc80007ffe0ff */
[----:B------:R-:W-:-:S04]  /*4afc0*/  SHF.R.S32.HI R3, RZ, 0x1f, R45 ;  /* 0x0000001fff037819 */ /* 0x000fc8000001142d */
[----:B------:R-:W-:Y:S02]  /*4afd0*/  LEA.HI R3, R3, R45, RZ, 0x7 ;  /* 0x0000002d03037211 */ /* 0x000fe400078f38ff */
[----:B------:R-:W3:Y:S04]  /*4afe0*/  LDL.LU R45, [R1+0x1ca8] ;  /* 0x001ca800012d7983 */ /* 0x000ee80000300800 */
[----:B-1----:R-:W3:Y:S01]  /*4aff0*/  LDL.LU R16, [R1+0x1c64] ;  /* 0x001c640001107983 */ /* 0x002ee20000300800 */
[----:B------:R-:W-:-:S03]  /*4b000*/  MOV R111, R2 ;  /* 0x00000002006f7202 */ /* 0x000fc60000000f00 */
[----:B------:R-:W3:Y:S01]  /*4b010*/  LDL.LU R6, [R1+0x1c70] ;  /* 0x001c700001067983 */ /* 0x000ee20000300800 */
[----:B------:R-:W-:Y:S01]  /*4b020*/  IMAD.MOV.U32 R2, RZ, RZ, c[0x0][0x180] ;  /* 0x00006000ff027624 */ /* 0x000fe200078e00ff */
[----:B------:R-:W-:Y:S02]  /*4b030*/  MOV R129, R44 ;  /* 0x0000002c00817202 */ /* 0x000fe40000000f00 */
[----:B------:R-:W-:Y:S01]  /*4b040*/  MOV R44, c[0x0][0x188] ;  /* 0x00006200002c7a02 */ /* 0x000fe20000000f00 */
[----:B-----5:R-:W5:Y:S01]  /*4b050*/  LDL.LU R18, [R1+0x1c5c] ;  /* 0x001c5c0001127983 */ /* 0x020f620000300800 */
[----:B------:R-:W-:-:S03]  /*4b060*/  IADD3 R2, R2, -0x100, RZ ;  /* 0xffffff0002027810 */ /* 0x000fc60007ffe0ff */
[----:B------:R-:W5:Y:S01]  /*4b070*/  LDL.LU R14, [R1+0x1c68] ;  /* 0x001c6800010e7983 */ /* 0x000f620000300800 */
[----:B------:R-:W-:Y:S01]  /*4b080*/  IMAD.SHL.U32 R46, R44, 0x80, RZ ;  /* 0x000000802c2e7824 */ /* 0x000fe200078e00ff */
[----:B------:R-:W-:Y:S02]  /*4b090*/  SHF.R.S32.HI R3, RZ, 0x7, R3 ;  /* 0x00000007ff037819 */ /* 0x000fe40000011403 */
[----:B------:R-:W5:Y:S04]  /*4b0a0*/  LDL.LU R44, [R1+0x1c24] ;  /* 0x001c2400012c7983 */ /* 0x000f680000300800 */
[----:B------:R-:W5:Y:S01]  /*4b0b0*/  LDL.LU R7, [R1+0x1c30] ;  /* 0x001c300001077983 */ /* 0x000f620000300800 */
[----:B------:R-:W-:Y:S01]  /*4b0c0*/  IADD3 R3, R3, -0x2, RZ ;  /* 0xfffffffe03037810 */ /* 0x000fe20007ffe0ff */
[----:B------:R-:W-:-:S02]  /*4b0d0*/  IMAD.SHL.U32 R46, R46, 0x4, RZ ;  /* 0x000000042e2e7824 */ /* 0x000fc400078e00ff */
[----:B------:R-:W1:Y:S01]  /*4b0e0*/  S2R R180, SR_TID.X ;  /* 0x0000000000b47919 */ /* 0x000e620000002100 */
[----:B------:R-:W-:-:S03]  /*4b0f0*/  UIADD3 UR5, UR5, 0x1, URZ ;  /* 0x0000000105057890 */ /* 0x000fc6000fffe03f */
[----:B------:R-:W-:Y:S01]  /*4b100*/  BAR.SYNC.DEFER_BLOCKING 0x0 ;  /* 0x0000000000007b1d */ /* 0x000fe20000010000 */
[C---:B--2---:R-:W-:Y:S01]  /*4b110*/  IMAD R2, R15.reuse, -0x80, R2 ;  /* 0xffffff800f027824 */ /* 0x044fe200078e0202 */
[----:B------:R-:W-:-:S04]  /*4b120*/  ISETP.GE.AND P0, PT, R15, R3, PT ;  /* 0x000000030f00720c */ /* 0x000fc80003f06270 */
[----:B------:R-:W-:-:S04]  /*4b130*/  ISETP.GT.AND P1, PT, R2, RZ, PT ;  /* 0x000000ff0200720c */ /* 0x000fc80003f24270 */
[----:B------:R-:W-:Y:S02]  /*4b140*/  SEL R3, RZ, 0x4, !P1 ;  /* 0x00000004ff037807 */ /* 0x000fe40004800000 */
[----:B----4-:R-:W-:-:S05]  /*4b150*/  IADD3 R4, P1, R4, R46, RZ ;  /* 0x0000002e04047210 */ /* 0x010fca0007f3e0ff */
[----:B------:R2:W-:Y:S01]  /*4b160*/  STL [R1+0x1ca0], R4 ;  /* 0x001ca00401007387 */ /* 0x0005e20000100800 */
[----:B---3--:R-:W-:-:S05]  /*4b170*/  IMAD.X R5, R5, 0x1, R0, P1 ;  /* 0x0000000105057824 */ /* 0x008fca00008e0600 */
[----:B------:R3:W-:Y:S04]  /*4b180*/  STL [R1+0x1c9c], R5 ;  /* 0x001c9c0501007387 */ /* 0x0007e80000100800 */
[----:B------:R-:W4:Y:S04]  /*4b190*/  LDL.LU R19, [R1+0x1c1c] ;  /* 0x001c1c0001137983 */ /* 0x000f280000300800 */
[----:B------:R-:W4:Y:S04]  /*4b1a0*/  LDL.LU R17, [R1+0x1c28] ;  /* 0x001c280001117983 */ /* 0x000f280000300800 */
[----:B------:R-:W4:Y:S04]  /*4b1b0*/  LDL.LU R13, [R1+0x1be4] ;  /* 0x001be400010d7983 */ /* 0x000f280000300800 */
[----:B------:R-:W4:Y:S01]  /*4b1c0*/  LDL.LU R12, [R1+0x1bf0] ;  /* 0x001bf000010c7983 */ /* 0x000f220000300800 */
[----:B------:R-:W-:Y:S01]  /*4b1d0*/  UISETP.GT.AND UP0, UPT, UR5, 0x1, UPT ;  /* 0x000000010500788c */ /* 0x000fe2000bf04270 */
[----:B------:R-:W-:Y:S01]  /*4b1e0*/  SEL R3, R3, RZ, !P0 ;  /* 0x000000ff03037207 */ /* 0x000fe20004000000 */
[----:B------:R-:W-:-:S02]  /*4b1f0*/  IMAD.MOV.U32 R91, RZ, RZ, R60 ;  /* 0x000000ffff5b7224 */ /* 0x000fc400078e003c */
[----:B------:R-:W-:Y:S01]  /*4b200*/  USEL UR5, UR5, URZ, !UP0 ;  /* 0x0000003f05057287 */ /* 0x000fe2000c000000 */
[----:B-1----:R-:W-:Y:S02]  /*4b210*/  LOP3.LUT R60, R180, 0x1f, RZ, 0xc0, !PT ;  /* 0x0000001fb43c7812 */ /* 0x002fe400078ec0ff */
[----:B------:R-:W-:Y:S02]  /*4b220*/  ISETP.NE.U32.AND P2, PT, R3, RZ, PT ;  /* 0x000000ff0300720c */ /* 0x000fe40003f45070 */
[----:B------:R-:W-:Y:S01]  /*4b230*/  SHF.L.U32 R47, R60, 0x2, RZ ;  /* 0x000000023c2f7819 */ /* 0x000fe200000006ff */
[----:B------:R-:W-:Y:S01]  /*4b240*/  IMAD.U32 R3, RZ, RZ, UR5 ;  /* 0x00000005ff037e24 */ /* 0x000fe2000f8e00ff */
[----:B------:R-:W-:-:S04]  /*4b250*/  ISETP.GT.AND P1, PT, R2, 0x4, PT ;  /* 0x000000040200780c */ /* 0x000fc80003f24270 */
[----:B------:R-:W-:Y:S02]  /*4b260*/  LEA R3, R3, R47, 0xf ;  /* 0x0000002f03037211 */ /* 0x000fe400078e78ff */
[----:B------:R-:W-:-:S03]  /*4b270*/  IADD3 R45, P3, R45, R46, RZ ;  /* 0x0000002e2d2d7210 */ /* 0x000fc60007f7e0ff */
[----:B------:R-:W-:Y:S01]  /*4b280*/  @!PT LDS RZ, [RZ] ;  /* 0x00000000fffff984 */ /* 0x000fe20000000800 */
[----:B------:R-:W-:Y:S01]  /*4b290*/  @!PT LDS RZ, [RZ] ;  /* 0x00000000fffff984 */ /* 0x000fe20000000800 */
[----:B------:R-:W-:Y:S01]  /*4b2a0*/  @!PT LDS RZ, [RZ] ;  /* 0x00000000fffff984 */ /* 0x000fe20000000800 */
[----:B------:R2:W-:Y:S01]  /*4b2b0*/  LDGSTS.E [R3+0x20000], [R4.64], P2 ;  /* 0x2000000004037fae */ /* 0x0005e20009121848 */
[----:B------:R-:W-:Y:S01]  /*4b2c0*/  IADD3 R6, P4, R6, R46, RZ ;  /* 0x0000002e06067210 */ /* 0x000fe20007f9e0ff */
[----:B------:R-:W-:Y:S01]  /*4b2d0*/  IMAD.X R48, R48, 0x1, R0, P3 ;  /* 0x0000000130307824 */ /* 0x000fe200018e0600 */
[----:B--2---:R-:W-:-:S04]  /*4b2e0*/  SEL R4, RZ, 0x4, !P1 ;  /* 0x00000004ff047807 */ /* 0x004fc80004800000 */
[----:B------:R-:W-:Y:S01]  /*4b2f0*/  SEL R4, R4, RZ, !P0 ;  /* 0x000000ff04047207 */ /* 0x000fe20004000000 */
[----:B---3--:R-:W-:-:S03]  /*4b300*/  IMAD.MOV.U32 R5, RZ, RZ, R48 ;  /* 0x000000ffff057224 */ /* 0x008fc600078e0030 */
[----:B------:R-:W-:Y:S01]  /*4b310*/  ISETP.NE.U32.AND P1, PT, R4, RZ, PT ;  /* 0x000000ff0400720c */ /* 0x000fe20003f25070 */
[----:B------:R-:W-:Y:S01]  /*4b320*/  IMAD.X R16, R16, 0x1, R0, P4 ;  /* 0x0000000110107824 */ /* 0x000fe200020e0600 */
[----:B------:R-:W-:Y:S02]  /*4b330*/  MOV R4, R45 ;  /* 0x0000002d00047202 */ /* 0x000fe40000000f00 */
[----:B-----5:R-:W-:-:S03]  /*4b340*/  IADD3 R14, P3, R14, R46, RZ ;  /* 0x0000002e0e0e7210 */ /* 0x020fc60007f7e0ff */
[----:B------:R1:W-:Y:S01]  /*4b350*/  LDGSTS.E [R3+0x20080], [R4.64], P2 ;  /* 0x2008000004037fae */ /* 0x0003e20009121848 */
[----:B------:R-:W-:Y:S02]  /*4b360*/  ISETP.GT.AND P2, PT, R2, 0x8, PT ;  /* 0x000000080200780c */ /* 0x000fe40003f44270 */
[----:B------:R-:W-:Y:S01]  /*4b370*/  IADD3 R7, P4, R7, R46, RZ ;  /* 0x0000002e07077210 */ /* 0x000fe20007f9e0ff */
[----:B------:R-:W-:Y:S01]  /*4b380*/  STL [R1+0x1ca8], R45 ;  /* 0x001ca82d01007387 */ /* 0x000fe20000100800 */
[----:B------:R-:W-:Y:S02]  /*4b390*/  IMAD.X R18, R18, 0x1, R0, P3 ;  /* 0x0000000112127824 */ /* 0x000fe400018e0600 */
[----:B-1----:R-:W-:Y:S01]  /*4b3a0*/  IMAD.MOV.U32 R4, RZ, RZ, R6 ;  /* 0x000000ffff047224 */ /* 0x002fe200078e0006 */
[----:B------:R-:W-:Y:S01]  /*4b3b0*/  MOV R5, R16 ;  /* 0x0000001000057202 */ /* 0x000fe20000000f00 */
[----:B------:R-:W-:Y:S04]  /*4b3c0*/  STL [R1+0x1ca4], R48 ;  /* 0x001ca43001007387 */ /* 0x000fe80000100800 */
[----:B------:R1:W-:Y:S01]  /*4b3d0*/  LDGSTS.E [R3+0x20400], [R4.64], P1 ;  /* 0x2040000004037fae */ /* 0x0003e20008921848 */
[----:B------:R-:W-:-:S03]  /*4b3e0*/  IMAD.X R44, R44, 0x1, R0, P4 ;  /* 0x000000012c2c7824 */ /* 0x000fc600020e0600 */
[----:B------:R-:W-:Y:S04]  /*4b3f0*/  STL [R1+0x1c70], R6 ;  /* 0x001c700601007387 */ /* 0x000fe80000100800 */
[----:B------:R2:W-:Y:S01]  /*4b400*/  STL [R1+0x1c64], R16 ;  /* 0x001c641001007387 */ /* 0x0005e20000100800 */
[----:B-1----:R-:W-:Y:S01]  /*4b410*/  SEL R4, RZ, 0x4, !P2 ;  /* 0x00000004ff047807 */ /* 0x002fe20005000000 */
[----:B------:R-:W-:-:S03]  /*4b420*/  IMAD.MOV.U32 R5, RZ, RZ, R18 ;  /* 0x000000ffff057224 */ /* 0x000fc600078e0012 */
[----:B------:R-:W-:Y:S01]  /*4b430*/  SEL R4, R4, RZ, !P0 ;  /* 0x000000ff04047207 */ /* 0x000fe20004000000 */
[----:B--2---:R-:W2:Y:S04]  /*4b440*/  LDL.LU R16, [R1+0x1be8] ;  /* 0x001be80001107983 */ /* 0x004ea80000300800 */
[----:B------:R-:W3:Y:S01]  /*4b450*/  LDL.LU R6, [R1+0x1bb0] ;  /* 0x001bb00001067983 */ /* 0x000ee20000300800 */
[----:B------:R-:W-:-:S03]  /*4b460*/  ISETP.NE.U32.AND P2, PT, R4, RZ, PT ;  /* 0x000000ff0400720c */ /* 0x000fc60003f45070 */
[----:B------:R-:W-:Y:S01]  /*4b470*/  STL [R1+0x1c68], R14 ;  /* 0x001c680e01007387 */ /* 0x000fe20000100800 */
[----:B------:R-:W-:-:S03]  /*4b480*/  MOV R4, R14 ;  /* 0x0000000e00047202 */ /* 0x000fc60000000f00 */
[----:B------:R1:W-:Y:S04]  /*4b490*/  STL [R1+0x1c5c], R18 ;  /* 0x001c5c1201007387 */ /* 0x0003e80000100800 */
[----:B------:R5:W-:Y:S04]  /*4b4a0*/  STL [R1+0x1c30], R7 ;  /* 0x001c300701007387 */ /* 0x000be80000100800 */
[----:B------:R5:W-:Y:S04]  /*4b4b0*/  LDGSTS.E [R3+0x20480], [R4.64], P1 ;  /* 0x2048000004037fae */ /* 0x000be80008921848 */
[----:B-1----:R-:W3:Y:S04]  /*4b4c0*/  LDL.LU R18, [R1+0x1bdc] ;  /* 0x001bdc0001127983 */ /* 0x002ee80000300800 */
[----:B------:R-:W-:Y:S04]  /*4b4d0*/  STL [R1+0x1c24], R44 ;  /* 0x001c242c01007387 */ /* 0x000fe80000100800 */
[----:B------:R-:W3:Y:S01]  /*4b4e0*/  LDL.LU R14, [R1+0x1ba4] ;  /* 0x001ba400010e7983 */ /* 0x000ee20000300800 */
[----:B-----5:R-:W-:Y:S01]  /*4b4f0*/  IMAD.MOV.U32 R4, RZ, RZ, R7 ;  /* 0x000000ffff047224 */ /* 0x020fe200078e0007 */
[----:B------:R-:W-:-:S02]  /*4b500*/  MOV R5, R44 ;  /* 0x0000002c00057202 */ /* 0x000fc40000000f00 */
[----:B------:R-:W-:Y:S01]  /*4b510*/  ISETP.GT.AND P1, PT, R2, 0xc, PT ;  /* 0x0000000c0200780c */ /* 0x000fe20003f24270 */
[----:B------:R-:W3:Y:S04]  /*4b520*/  LDL.LU R45, [R1+0x1ba8] ;  /* 0x001ba800012d7983 */ /* 0x000ee80000300800 */
[----:B------:R1:W-:Y:S04]  /*4b530*/  LDGSTS.E [R3+0x20800], [R4.64], P2 ;  /* 0x2080000004037fae */ /* 0x0003e80009121848 */
[----:B------:R-:W3:Y:S01]  /*4b540*/  LDL.LU R7, [R1+0x1b70] ;  /* 0x001b700001077983 */ /* 0x000ee20000300800 */
[----:B-1----:R-:W-:-:S04]  /*4b550*/  SEL R4, RZ, 0x4, !P1 ;  /* 0x00000004ff047807 */ /* 0x002fc80004800000 */
[----:B------:R-:W-:-:S04]  /*4b560*/  SEL R4, R4, RZ, !P0 ;  /* 0x000000ff04047207 */ /* 0x000fc80004000000 */
[----:B------:R-:W-:Y:S02]  /*4b570*/  ISETP.NE.U32.AND P1, PT, R4, RZ, PT ;  /* 0x000000ff0400720c */ /* 0x000fe40003f25070 */
[----:B----4-:R-:W-:-:S05]  /*4b580*/  IADD3 R17, P3, R17, R46, RZ ;  /* 0x0000002e11117210 */ /* 0x010fca0007f7e0ff */
[--C-:B------:R-:W-:Y:S01]  /*4b590*/  IMAD.X R19, R19, 0x1, R0.reuse, P3 ;  /* 0x0000000113137824 */ /* 0x100fe200018e0600 */
[----:B------:R-:W-:Y:S01]  /*4b5a0*/  IADD3 R12, P4, R12, R46, RZ ;  /* 0x0000002e0c0c7210 */ /* 0x000fe20007f9e0ff */
[----:B------:R1:W-:Y:S04]  /*4b5b0*/  STL [R1+0x1c28], R17 ;  /* 0x001c281101007387 */ /* 0x0003e80000100800 */
[----:B------:R4:W-:Y:S01]  /*4b5c0*/  STL [R1+0x1c1c], R19 ;  /* 0x001c1c1301007387 */ /* 0x0009e20000100800 */
[----:B------:R-:W-:-:S03]  /*4b5d0*/  IMAD.X R13, R13, 0x1, R0, P4 ;  /* 0x000000010d0d7824 */ /* 0x000fc600020e0600 */
[----:B------:R-:W-:Y:S04]  /*4b5e0*/  STL [R1+0x1bf0], R12 ;  /* 0x001bf00c01007387 */ /* 0x000fe80000100800 */
[----:B------:R-:W5:Y:S01]  /*4b5f0*/  LDL.LU R48, [R1+0x1b9c] ;  /* 0x001b9c0001307983 */ /* 0x000f620000300800 */
[----:B------:R-:W-:Y:S01]  /*4b600*/  MOV R4, R17 ;  /* 0x0000001100047202 */ /* 0x000fe20000000f00 */
[----:B------:R-:W-:Y:S02]  /*4b610*/  IMAD.MOV.U32 R5, RZ, RZ, R19 ;  /* 0x000000ffff057224 */ /* 0x000fe400078e0013 */
[----:B------:R4:W-:Y:S04]  /*4b620*/  STL [R1+0x1be4], R13 ;  /* 0x001be40d01007387 */ /* 0x0009e80000100800 */
[----:B-1----:R-:W5:Y:S04]  /*4b630*/  LDL.LU R17, [R1+0x1b64] ;  /* 0x001b640001117983 */ /* 0x002f680000300800 */
[----:B------:R1:W-:Y:S04]  /*4b640*/  LDGSTS.E [R3+0x20880], [R4.64], P2 ;  /* 0x2088000004037fae */ /* 0x0003e80009121848 */
[----:B----4-:R-:W4:Y:S01]  /*4b650*/  LDL.LU R19, [R1+0x1b5c] ;  /* 0x001b5c0001137983 */ /* 0x010f220000300800 */
[----:B-1----:R-:W-:-:S03]  /*4b660*/  MOV R5, R13 ;  /* 0x0000000d00057202 */ /* 0x002fc60000000f00 */
[----:B------:R-:W4:Y:S01]  /*4b670*/  LDL.LU R13, [R1+0x1b68] ;  /* 0x001b6800010d7983 */ /* 0x000f220000300800 */
[----:B------:R-:W-:-:S03]  /*4b680*/  IMAD.MOV.U32 R4, RZ, RZ, R12 ;  /* 0x000000ffff047224 */ /* 0x000fc600078e000c */
[----:B------:R-:W4:Y:S04]  /*4b690*/  LDL.LU R44, [R1+0x1b24] ;  /* 0x001b2400012c7983 */ /* 0x000f280000300800 */
[----:B------:R-:W4:Y:S01]  /*4b6a0*/  LDL.LU R12, [R1+0x1b30] ;  /* 0x001b3000010c7983 */ /* 0x000f220000300800 */
[----:B------:R-:W-:-:S03]  /*4b6b0*/  ISETP.GT.AND P2, PT, R2, 0x10, PT ;  /* 0x000000100200780c */ /* 0x000fc60003f44270 */
[----:B------:R1:W-:Y:S02]  /*4b6c0*/  LDGSTS.E [R3+0x20c00], [R4.64], P1 ;  /* 0x20c0000004037fae */ /* 0x0003e40008921848 */
[----:B-1----:R-:W-:-:S04]  /*4b6d0*/  SEL R4, RZ, 0x4, !P2 ;  /* 0x00000004ff047807 */ /* 0x002fc80005000000 */
[----:B------:R-:W-:-:S04]  /*4b6e0*/  SEL R4, R4, RZ, !P0 ;  /* 0x000000ff04047207 */ /* 0x000fc80004000000 */
[----:B------:R-:W-:Y:S02]  /*4b6f0*/  ISETP.NE.U32.AND P2, PT, R4, RZ, PT ;  /* 0x000000ff0400720c */ /* 0x000fe40003f45070 */
[-C--:B--2---:R-:W-:Y:S02]  /*4b700*/  IADD3 R16, P3, R16, R46.reuse, RZ ;  /* 0x0000002e10107210 */ /* 0x084fe40007f7e0ff */
[----:B---3--:R-:W-:-:S03]  /*4b710*/  IADD3 R6, P4, R6, R46, RZ ;  /* 0x0000002e06067210 */ /* 0x008fc60007f9e0ff */
[----:B------:R-:W-:Y:S01]  /*4b720*/  STL [R1+0x1be8], R16 ;  /* 0x001be81001007387 */ /* 0x000fe20000100800 */
[----:B------:R-:W-:Y:S01]  /*4b730*/  MOV R4, R16 ;  /* 0x0000001000047202 */ /* 0x000fe20000000f00 */
[----:B------:R-:W-:-:S04]  /*4b740*/  IMAD.X R18, R18, 0x1, R0, P3 ;  /* 0x0000000112127824 */ /* 0x000fc800018e0600 */
[----:B------:R-:W-:Y:S01]  /*4b750*/  IMAD.MOV.U32 R5, RZ, RZ, R18 ;  /* 0x000000ffff057224 */ /* 0x000fe200078e0012 */
[----:B------:R1:W-:Y:S01]  /*4b760*/  STL [R1+0x1bdc], R18 ;  /* 0x001bdc1201007387 */ /* 0x0003e20000100800 */
[----:B------:R-:W-:-:S03]  /*4b770*/  IMAD.X R14, R14, 0x1, R0, P4 ;  /* 0x000000010e0e7824 */ /* 0x000fc600020e0600 */
[----:B------:R-:W-:Y:S04]  /*4b780*/  STL [R1+0x1bb0], R6 ;  /* 0x001bb00601007387 */ /* 0x000fe80000100800 */
[----:B------:R2:W-:Y:S04]  /*4b790*/  STL [R1+0x1ba4], R14 ;  /* 0x001ba40e01007387 */ /* 0x0005e80000100800 */
[----:B-1----:R-:W3:Y:S04]  /*4b7a0*/  LDL.LU R18, [R1+0x1b1c] ;  /* 0x001b1c0001127983 */ /* 0x002ee80000300800 */
[----:B------:R-:W3:Y:S04]  /*4b7b0*/  LDL.LU R16, [R1+0x1b28] ;  /* 0x001b280001107983 */ /* 0x000ee80000300800 */
[----:B------:R1:W-:Y:S01]  /*4b7c0*/  LDGSTS.E [R3+0x20c80], [R4.64], P1 ;  /* 0x20c8000004037fae */ /* 0x0003e20008921848 */
[----:B------:R-:W-:-:S02]  /*4b7d0*/  ISETP.GT.AND P1, PT, R2, 0x14, PT ;  /* 0x000000140200780c */ /* 0x000fc40003f24270 */
[----:B------:R-:W-:Y:S01]  /*4b7e0*/  IADD3 R45, P3, R45, R46, RZ ;  /* 0x0000002e2d2d7210 */ /* 0x000fe20007f7e0ff */
[----:B-1----:R-:W-:Y:S01]  /*4b7f0*/  IMAD.MOV.U32 R4, RZ, RZ, R6 ;  /* 0x000000ffff047224 */ /* 0x002fe200078e0006 */
[----:B------:R-:W-:Y:S02]  /*4b800*/  MOV R5, R14 ;  /* 0x0000000e00057202 */ /* 0x000fe40000000f00 */
[----:B--2---:R-:W2:Y:S04]  /*4b810*/  LDL.LU R14, [R1+0x1ae4] ;  /* 0x001ae400010e7983 */ /* 0x004ea80000300800 */
[----:B------:R-:W2:Y:S04]  /*4b820*/  LDL.LU R6, [R1+0x1af0] ;  /* 0x001af00001067983 */ /* 0x000ea80000300800 */
[----:B------:R1:W-:Y:S01]  /*4b830*/  LDGSTS.E [R3+0x21000], [R4.64], P2 ;  /* 0x2100000004037fae */ /* 0x0003e20009121848 */
[----:B------:R-:W-:-:S02]  /*4b840*/  IADD3 R7, P4, R7, R46, RZ ;  /* 0x0000002e07077210 */ /* 0x000fc40007f9e0ff */
[----:B-1----:R-:W-:-:S04]  /*4b850*/  SEL R4, RZ, 0x4, !P1 ;  /* 0x00000004ff047807 */ /* 0x002fc80004800000 */
[----:B------:R-:W-:-:S04]  /*4b860*/  SEL R4, R4, RZ, !P0 ;  /* 0x000000ff04047207 */ /* 0x000fc80004000000 */
[----:B------:R-:W-:Y:S02]  /*4b870*/  ISETP.NE.U32.AND P1, PT, R4, RZ, PT ;  /* 0x000000ff0400720c */ /* 0x000fe40003f25070 */
[----:B------:R-:W-:Y:S01]  /*4b880*/  MOV R4, R45 ;  /* 0x0000002d00047202 */ /* 0x000fe20000000f00 */
[----:B------:R-:W-:Y:S01]  /*4b890*/  STL [R1+0x1ba8], R45 ;  /* 0x001ba82d01007387 */ /* 0x000fe20000100800 */
[----:B-----5:R-:W-:-:S04]  /*4b8a0*/  IMAD.X R48, R48, 0x1, R0, P3 ;  /* 0x0000000130307824 */ /* 0x020fc800018e0600 */
[----:B------:R-:W-:Y:S02]  /*4b8b0*/  IMAD.MOV.U32 R5, RZ, RZ, R48 ;  /* 0x000000ffff057224 */ /* 0x000fe400078e0030 */
[----:B------:R-:W-:-:S03]  /*4b8c0*/  IMAD.X R17, R17, 0x1, R0, P4 ;  /* 0x0000000111117824 */ /* 0x000fc600020e0600 */
[----:B------:R1:W-:Y:S01]  /*4b8d0*/  LDGSTS.E [R3+0x21080], [R4.64], P2 ;  /* 0x2108000004037fae */ /* 0x0003e20009121848 */
[----:B------:R-:W-:-:S03]  /*4b8e0*/  ISETP.GT.AND P2, PT, R2, 0x18, PT ;  /* 0x000000180200780c */ /* 0x000fc60003f44270 */
[----:B------:R-:W-:Y:S01]  /*4b8f0*/  STL [R1+0x1b9c], R48 ;  /* 0x001b9c3001007387 */ /* 0x000fe20000100800 */
[----:B-1----:R-:W-:Y:S01]  /*4b900*/  IMAD.MOV.U32 R4, RZ, RZ, R7 ;  /* 0x000000ffff047224 */ /* 0x002fe200078e0007 */
[----:B------:R-:W-:Y:S02]  /*4b910*/  MOV R5, R17 ;  /* 0x0000001100057202 */ /* 0x000fe40000000f00 */
[----:B----4-:R-:W-:-:S03]  /*4b920*/  IADD3 R13, P3, R13, R46, RZ ;  /* 0x0000002e0d0d7210 */ /* 0x010fc60007f7e0ff */
[----:B------:R1:W-:Y:S04]  /*4b930*/  LDGSTS.E [R3+0x21400], [R4.64], P1 ;  /* 0x2140000004037fae */ /* 0x0003e80008921848 */
[----:B------:R-:W-:Y:S01]  /*4b940*/  STL [R1+0x1b70], R7 ;  /* 0x001b700701007387 */ /* 0x000fe20000100800 */
[--C-:B------:R-:W-:Y:S01]  /*4b950*/  IMAD.X R19, R19, 0x1, R0.reuse, P3 ;  /* 0x0000000113137824 */ /* 0x100fe200018e0600 */
[----:B------:R-:W-:Y:S02]  /*4b960*/  IADD3 R12, P4, R12, R46, RZ ;  /* 0x0000002e0c0c7210 */ /* 0x000fe40007f9e0ff */
[----:B------:R4:W-:Y:S01]  /*4b970*/  STL [R1+0x1b64], R17 ;  /* 0x001b641101007387 */ /* 0x0009e20000100800 */
[----:B-1----:R-:W-:Y:S02]  /*4b980*/  SEL R4, RZ, 0x4, !P2 ;  /* 0x00000004ff047807 */ /* 0x002fe40005000000 */
[----:B------:R-:W-:-:S02]  /*4b990*/  IMAD.X R44, R44, 0x1, R0, P4 ;  /* 0x000000012c2c7824 */ /* 0x000fc400020e0600 */
[----:B------:R-:W-:Y:S01]  /*4b9a0*/  SEL R4, R4, RZ, !P0 ;  /* 0x000000ff04047207 */ /* 0x000fe20004000000 */
[----:B----4-:R-:W4:Y:S01]  /*4b9b0*/  LDL.LU R17, [R1+0x1ae8] ;  /* 0x001ae80001117983 */ /* 0x010f220000300800 */
[----:B------:R-:W-:-:S03]  /*4b9c0*/  IMAD.MOV.U32 R5, RZ, RZ, R19 ;  /* 0x000000ffff057224 */ /* 0x000fc600078e0013 */
[----:B------:R-:W5:Y:S01]  /*4b9d0*/  LDL.LU R7, [R1+0x1ab0] ;  /* 0x001ab00001077983 */ /* 0x000f620000300800 */
[----:B------:R-:W-:-:S03]  /*4b9e0*/  ISETP.NE.U32.AND P2, PT, R4, RZ, PT ;  /* 0x000000ff0400720c */ /* 0x000fc60003f45070 */
[----:B------:R-:W-:Y:S01]  /*4b9f0*/  STL [R1+0x1b68], R13 ;  /* 0x001b680d01007387 */ /* 0x000fe20000100800 */
[----:B------:R-:W-:-:S03]  /*4ba00*/  MOV R4, R13 ;  /* 0x0000000d00047202 */ /* 0x000fc60000000f00 */
[----:B------:R1:W-:Y:S04]  /*4ba10*/  STL [R1+0x1b5c], R19 ;  /* 0x001b5c1301007387 */ /* 0x0003e80000100800 */
[----:B------:R1:W-:Y:S04]  /*4ba20*/  STL [R1+0x1b30], R12 ;  /* 0x001b300c01007387 */ /* 0x0003e80000100800 */
[----:B------:R1:W-:Y:S04]  /*4ba30*/  LDGSTS.E [R3+0x21480], [R4.64], P1 ;  /* 0x2148000004037fae */ /* 0x0003e80008921848 */
[----:B-1----:R-:W5:Y:S04]  /*4ba40*/  LDL.LU R19, [R1+0x1adc] ;  /* 0x001adc0001137983 */ /* 0x002f680000300800 */
[----:B------:R-:W-:Y:S04]  /*4ba50*/  STL [R1+0x1b24], R44 ;  /* 0x001b242c01007387 */ /* 0x000fe80000100800 */
[----:B------:R-:W5:Y:S01]  /*4ba60*/  LDL.LU R13, [R1+0x1aa4] ;  /* 0x001aa400010d7983 */ /* 0x000f620000300800 */
[----:B------:R-:W-:Y:S01]  /*4ba70*/  IMAD.MOV.U32 R4, RZ, RZ, R12 ;  /* 0x000000ffff047224 */ /* 0x000fe200078e000c */
[----:B------:R-:W-:-:S02]  /*4ba80*/  MOV R5, R44 ;  /* 0x0000002c00057202 */ /* 0x000fc40000000f00 */
[----:B------:R-:W-:Y:S01]  /*4ba90*/  ISETP.GT.AND P1, PT, R2, 0x1c, PT ;  /* 0x0000001c0200780c */ /* 0x000fe20003f24270 */
[----:B------:R-:W5:Y:S04]  /*4baa0*/  LDL.LU R45, [R1+0x1aa8] ;  /* 0x001aa800012d7983 */ /* 0x000f680000300800 */
[----:B------:R1:W-:Y:S04]  /*4bab0*/  LDGSTS.E [R3+0x21800], [R4.64], P2 ;  /* 0x2180000004037fae */ /* 0x0003e80009121848 */
[----:B------:R-:W5:Y:S01]  /*4bac0*/  LDL.LU R12, [R1+0x1a70] ;  /* 0x001a7000010c7983 */ /* 0x000f620000300800 */
[----:B-1----:R-:W-:-:S04]  /*4bad0*/  SEL R4, RZ, 0x4, !P1 ;  /* 0x00000004ff047807 */ /* 0x002fc80004800000 */
[----:B------:R-:W-:Y:S02]  /*4bae0*/  SEL R4, R4, RZ, !P0 ;  /* 0x000000ff04047207 */ /* 0x000fe40004000000 */
[----:B---3--:R-:W-:-:S05]  /*4baf0*/  IADD3 R16, P3, R16, R46, RZ ;  /* 0x0000002e10107210 */ /* 0x008fca0007f7e0ff */
[----:B------:R-:W-:Y:S01]  /*4bb00*/  IMAD.X R18, R18, 0x1, R0, P3 ;  /* 0x0000000112127824 */ /* 0x000fe200018e0600 */
[----:B------:R1:W-:Y:S04]  /*4bb10*/  STL [R1+0x1b28], R16 ;  /* 0x001b281001007387 */ /* 0x0003e80000100800 */
[----:B------:R3:W-:Y:S01]  /*4bb20*/  STL [R1+0x1b1c], R18 ;  /* 0x001b1c1201007387 */ /* 0x0007e20000100800 */
[----:B------:R-:W-:Y:S01]  /*4bb30*/  ISETP.NE.U32.AND P1, PT, R4, RZ, PT ;  /* 0x000000ff0400720c */ /* 0x000fe20003f25070 */
[----:B------:R-:W-:Y:S01]  /*4bb40*/  IMAD.MOV.U32 R5, RZ, RZ, R18 ;  /* 0x000000ffff057224 */ /* 0x000fe200078e0012 */
[----:B------:R-:W-:-:S05]  /*4bb50*/  MOV R4, R16 ;  /* 0x0000001000047202 */ /* 0x000fca0000000f00 */
[----:B------:R1:W-:Y:S01]  /*4bb60*/  LDGSTS.E [R3+0x21880], [R4.64], P2 ;  /* 0x2188000004037fae */ /* 0x0003e20009121848 */
[----:B--2---:R-:W-:-:S05]  /*4bb70*/  IADD3 R6, P4, R6, R46, RZ ;  /* 0x0000002e06067210 */ /* 0x004fca0007f9e0ff */
[----:B------:R-:W-:Y:S01]  /*4bb80*/  IMAD.X R14, R14, 0x1, R0, P4 ;  /* 0x000000010e0e7824 */ /* 0x000fe200020e0600 */
[----:B------:R-:W-:Y:S04]  /*4bb90*/  STL [R1+0x1af0], R6 ;  /* 0x001af00601007387 */ /* 0x000fe80000100800 */
[----:B------:R-:W2:Y:S04]  /*4bba0*/  LDL.LU R48, [R1+0x1a9c] ;  /* 0x001a9c0001307983 */ /* 0x000ea80000300800 */
[----:B------:R3:W-:Y:S04]  /*4bbb0*/  STL [R1+0x1ae4], R14 ;  /* 0x001ae40e01007387 */ /* 0x0007e80000100800 */
[----:B-1----:R-:W2:Y:S01]  /*4bbc0*/  LDL.LU R16, [R1+0x1a64] ;  /* 0x001a640001107983 */ /* 0x002ea20000300800 */
[----:B------:R-:W-:-:S03]  /*4bbd0*/  MOV R5, R14 ;  /* 0x0000000e00057202 */ /* 0x000fc60000000f00 */
[----:B---3--:R-:W3:Y:S01]  /*4bbe0*/  LDL.LU R18, [R1+0x1a5c] ;  /* 0x001a5c0001127983 */ /* 0x008ee20000300800 */
[----:B------:R-:W-:-:S03]  /*4bbf0*/  IMAD.MOV.U32 R4, RZ, RZ, R6 ;  /* 0x000000ffff047224 */ /* 0x000fc600078e0006 */
[----:B------:R-:W3:Y:S04]  /*4bc00*/  LDL.LU R14, [R1+0x1a68] ;  /* 0x001a6800010e7983 */ /* 0x000ee80000300800 */
[----:B------:R-:W3:Y:S04]  /*4bc10*/  LDL.LU R44, [R1+0x1a24] ;  /* 0x001a2400012c7983 */ /* 0x000ee80000300800 */
[----:B------:R-:W3:Y:S01]  /*4bc20*/  LDL.LU R6, [R1+0x1a30] ;  /* 0x001a300001067983 */ /* 0x000ee20000300800 */
[----:B------:R-:W-:-:S03]  /*4bc30*/  ISETP.GT.AND P2, PT, R2, 0x20, PT ;  /* 0x000000200200780c */ /* 0x000fc60003f44270 */
[----:B------:R1:W-:Y:S02]  /*4bc40*/  LDGSTS.E [R3+0x21c00], [R4.64], P1 ;  /* 0x21c0000004037fae */ /* 0x0003e40008921848 */
[----:B-1----:R-:W-:-:S04]  /*4bc50*/  SEL R4, RZ, 0x4, !P2 ;  /* 0x00000004ff047807 */ /* 0x002fc80005000000 */
[----:B------:R-:W-:-:S04]  /*4bc60*/  SEL R4, R4, RZ, !P0 ;  /* 0x000000ff04047207 */ /* 0x000fc80004000000 */
[----:B------:R-:W-:Y:S02]  /*4bc70*/  ISETP.NE.U32.AND P2, PT, R4, RZ, PT ;  /* 0x000000ff0400720c */ /* 0x000fe40003f45070 */
[-C--:B----4-:R-:W-:Y:S02]  /*4bc80*/  IADD3 R17, P3, R17, R46.reuse, RZ ;  /* 0x0000002e11117210 */ /* 0x090fe40007f7e0ff */
[----:B-----5:R-:W-:-:S03]  /*4bc90*/  IADD3 R7, P4, R7, R46, RZ ;  /* 0x0000002e07077210 */ /* 0x020fc60007f9e0ff */
[----:B------:R-:W-:Y:S01]  /*4bca0*/  STL [R1+0x1ae8], R17 ;  /* 0x001ae81101007387 */ /* 0x000fe20000100800 */
[----:B------:R-:W-:Y:S01]  /*4bcb0*/  MOV R4, R17 ;  /* 0x0000001100047202 */ /* 0x000fe20000000f00 */
[----:B------:R-:W-:-:S05]  /*4bcc0*/  IMAD.X R19, R19, 0x1, R0, P3 ;  /* 0x0000000113137824 */ /* 0x000fca00018e0600 */
[----:B------:R1:W-:Y:S01]  /*4bcd0*/  STL [R1+0x1adc], R19 ;  /* 0x001adc1301007387 */ /* 0x0003e20000100800 */
[----:B------:R-:W-:-:S03]  /*4bce0*/  IMAD.X R13, R13, 0x1, R0, P4 ;  /* 0x000000010d0d7824 */ /* 0x000fc600020e0600 */
[----:B------:R-:W-:Y:S01]  /*4bcf0*/  STL [R1+0x1ab0], R7 ;  /* 0x001ab00701007387 */ /* 0x000fe20000100800 */
[----:B------:R-:W-:-:S03]  /*4bd00*/  IMAD.MOV.U32 R5, RZ, RZ, R19 ;  /* 0x000000ffff057224 */ /* 0x000fc600078e0013 */
[----:B------:R4:W-:Y:S04]  /*4bd10*/  STL [R1+0x1aa4], R13 ;  /* 0x001aa40d01007387 */ /* 0x0009e80000100800 */
[----:B-1----:R-:W5:Y:S04]  /*4bd20*/  LDL.LU R19, [R1+0x1a1c] ;  /* 0x001a1c0001137983 */ /* 0x002f680000300800 */
[----:B------:R-:W5:Y:S04]  /*4bd30*/  LDL.LU R17, [R1+0x1a28] ;  /* 0x001a280001117983 */ /* 0x000f680000300800 */
[----:B------:R1:W-:Y:S02]  /*4bd40*/  LDGSTS.E [R3+0x21c80], [R4.64], P1 ;  /* 0x21c8000004037fae */ /* 0x0003e40008921848 */
[----:B-1----:R-:W-:Y:S01]  /*4bd50*/  MOV R5, R13 ;  /* 0x0000000d00057202 */ /* 0x002fe20000000f00 */
[----:B------:R-:W-:Y:S01]  /*4bd60*/  IMAD.MOV.U32 R4, RZ, RZ, R7 ;  /* 0x000000ffff047224 */ /* 0x000fe200078e0007 */
[----:B----4-:R-:W4:Y:S04]  /*4bd70*/  LDL.LU R13, [R1+0x19e0] ;  /* 0x0019e000010d7983 */ /* 0x010f280000300800 */
[----:B------:R-:W4:Y:S01]  /*4bd80*/  LDL.LU R7, [R1+0x19e4] ;  /* 0x0019e40001077983 */ /* 0x000f220000300800 */
[----:B------:R-:W-:-:S03]  /*4bd90*/  ISETP.GT.AND P1, PT, R2, 0x24, PT ;  /* 0x000000240200780c */ /* 0x000fc60003f24270 */
[----:B------:R1:W-:Y:S01]  /*4bda0*/  LDGSTS.E [R3+0x22000], [R4.64], P2 ;  /* 0x2200000004037fae */ /* 0x0003e20009121848 */
[-C--:B------:R-:W-:Y:S02]  /*4bdb0*/  IADD3 R45, P3, R45, R46.reuse, RZ ;  /* 0x0000002e2d2d7210 */ /* 0x080fe40007f7e0ff */
[----:B------:R-:W-:Y:S02]  /*4bdc0*/  IADD3 R12, P4, R12, R46, RZ ;  /* 0x0000002e0c0c7210 */ /* 0x000fe40007f9e0ff */
[----:B-1----:R-:W-:-:S04]  /*4bdd0*/  SEL R4, RZ, 0x4, !P1 ;  /* 0x00000004ff047807 */ /* 0x002fc80004800000 */
[----:B------:R-:W-:-:S04]  /*4bde0*/  SEL R4, R4, RZ, !P0 ;  /* 0x000000ff04047207 */ /* 0x000fc80004000000 */
[----:B------:R-:W-:Y:S02]  /*4bdf0*/  ISETP.NE.U32.AND P1, PT, R4, RZ, PT ;  /* 0x000000ff0400720c */ /* 0x000fe40003f25070 */
[----:B------:R-:W-:Y:S01]  /*4be00*/  MOV R4, R45 ;  /* 0x0000002d00047202 */ /* 0x000fe20000000f00 */
[----:B--2---:R-:W-:-:S04]  /*4be10*/  IMAD.X R48, R48, 0x1, R0, P3 ;  /* 0x0000000130307824 */ /* 0x004fc800018e0600 */
[----:B------:R-:W-:Y:S02]  /*4be20*/  IMAD.MOV.U32 R5, RZ, RZ, R48 ;  /* 0x000000ffff057224 */ /* 0x000fe400078e0030 */
[----:B------:R-:W-:-:S03]  /*4be30*/  IMAD.X R16, R16, 0x1, R0, P4 ;  /* 0x0000000110107824 */ /* 0x000fc600020e0600 */
[----:B------:R1:W-:Y:S01]  /*4be40*/  LDGSTS.E [R3+0x22080], [R4.64], P2 ;  /* 0x2208000004037fae */ /* 0x0003e20009121848 */
[----:B------:R-:W-:-:S03]  /*4be50*/  ISETP.GT.AND P2, PT, R2, 0x28, PT ;  /* 0x000000280200780c */ /* 0x000fc60003f44270 */
[----:B------:R-:W-:Y:S01]  /*4be60*/  STL [R1+0x1aa8], R45 ;  /* 0x001aa82d01007387 */ /* 0x000fe20000100800 */
[----:B---3--:R-:W-:Y:S01]  /*4be70*/  IADD3 R14, P3, R14, R46, RZ ;  /* 0x0000002e0e0e7210 */ /* 0x008fe20007f7e0ff */
[----:B-1----:R-:W-:Y:S01]  /*4be80*/  IMAD.MOV.U32 R4, RZ, RZ, R12 ;  /* 0x000000ffff047224 */ /* 0x002fe200078e000c */
[----:B------:R-:W-:Y:S01]  /*4be90*/  MOV R5, R16 ;  /* 0x0000001000057202 */ /* 0x000fe20000000f00 */
[----:B------:R-:W-:Y:S01]  /*4bea0*/  STL [R1+0x1a9c], R48 ;  /* 0x001a9c3001007387 */ /* 0x000fe20000100800 */
[----:B------:R-:W-:Y:S01]  /*4beb0*/  IADD3 R6, P4, R6, R46, RZ ;  /* 0x0000002e06067210 */ /* 0x000fe20007f9e0ff */
[--C-:B------:R-:W-:Y:S02]  /*4bec0*/  IMAD.X R18, R18, 0x1, R0.reuse, P3 ;  /* 0x0000000112127824 */ /* 0x100fe400018e0600 */
[----:B------:R1:W-:Y:S04]  /*4bed0*/  LDGSTS.E [R3+0x22400], [R4.64], P1 ;  /* 0x2240000004037fae */ /* 0x0003e80008921848 */
[----:B------:R-:W-:Y:S01]  /*4bee0*/  STL [R1+0x1a70], R12 ;  /* 0x001a700c01007387 */ /* 0x000fe20000100800 */
[----:B------:R-:W-:-:S03]  /*4bef0*/  IMAD.X R44, R44, 0x1, R0, P4 ;  /* 0x000000012c2c7824 */ /* 0x000fc600020e0600 */
        /* <DEDUP_REMOVED lines=15> */
[----:B------:R-:W-:Y:S01]  /*4bff0*/  IMAD.MOV.U32 R4, RZ, RZ, R6 ;  /* 0x000000ffff047224 */ /* 0x000fe200078e0006 */
        /* <DEDUP_REMOVED lines=8> */
[----:B-----5:R-:W-:-:S05]  /*4c080*/  IADD3 R17, P3, R17, R46, RZ ;  /* 0x0000002e11117210 */ /* 0x020fca0007f7e0ff */
[----:B------:R-:W-:Y:S01]  /*4c090*/  IMAD.X R19, R19, 0x1, R0, P3 ;  /* 0x0000000113137824 */ /* 0x000fe200018e0600 */
[----:B------:R1:W-:Y:S04]  /*4c0a0*/  STL [R1+0x1a28], R17 ;  /* 0x001a281101007387 */ /* 0x0003e80000100800 */
[----:B------:R5:W-:Y:S01]  /*4c0b0*/  STL [R1+0x1a1c], R19 ;  /* 0x001a1c1301007387 */ /* 0x000be20000100800 */
[----:B------:R-:W-:Y:S02]  /*4c0c0*/  MOV R4, R17 ;  /* 0x0000001100047202 */ /* 0x000fe40000000f00 */
[----:B----4-:R-:W-:-:S05]  /*4c0d0*/  IADD3 R7, P4, R7, R46, RZ ;  /* 0x0000002e07077210 */ /* 0x010fca0007f9e0ff */
[----:B------:R-:W-:Y:S01]  /*4c0e0*/  IMAD.X R13, R13, 0x1, R0, P4 ;  /* 0x000000010d0d7824 */ /* 0x000fe200020e0600 */
[----:B------:R-:W-:Y:S04]  /*4c0f0*/  STL [R1+0x19e4], R7 ;  /* 0x0019e40701007387 */ /* 0x000fe80000100800 */
[----:B------:R-:W4:Y:S01]  /*4c100*/  LDL.LU R48, [R1+0x19a8] ;  /* 0x0019a80001307983 */ /* 0x000f220000300800 */
[----:B------:R-:W-:-:S03]  /*4c110*/  IMAD.MOV.U32 R5, RZ, RZ, R19 ;  /* 0x000000ffff057224 */ /* 0x000fc600078e0013 */
[----:B------:R5:W-:Y:S04]  /*4c120*/  STL [R1+0x19e0], R13 ;  /* 0x0019e00d01007387 */ /* 0x000be80000100800 */
[----:B-1----:R-:W4:Y:S04]  /*4c130*/  LDL.LU R17, [R1+0x1960] ;  /* 0x0019600001117983 */ /* 0x002f280000300800 */
[----:B------:R1:W-:Y:S04]  /*4c140*/  LDGSTS.E [R3+0x22880], [R4.64], P2 ;  /* 0x2288000004037fae */ /* 0x0003e80009121848 */
[----:B-----5:R-:W5:Y:S01]  /*4c150*/  LDL.LU R19, [R1+0x1968] ;  /* 0x0019680001137983 */ /* 0x020f620000300800 */
[----:B-1----:R-:W-:-:S03]  /*4c160*/  MOV R5, R13 ;  /* 0x0000000d00057202 */ /* 0x002fc60000000f00 */
[----:B------:R-:W5:Y:S01]  /*4c170*/  LDL.LU R13, [R1+0x196c] ;  /* 0x00196c00010d7983 */ /* 0x000f620000300800 */
[----:B------:R-:W-:-:S03]  /*4c180*/  IMAD.MOV.U32 R4, RZ, RZ, R7 ;  /* 0x000000ffff047224 */ /* 0x000fc600078e0007 */
[----:B------:R-:W5:Y:S04]  /*4c190*/  LDL.LU R44, [R1+0x1920] ;  /* 0x00192000012c7983 */ /* 0x000f680000300800 */
[----:B------:R-:W5:Y:S01]  /*4c1a0*/  LDL.LU R7, [R1+0x1924] ;  /* 0x0019240001077983 */ /* 0x000f620000300800 */
        /* <DEDUP_REMOVED lines=31> */
[----:B----4-:R-:W-:-:S04]  /*4c3a0*/  IMAD.X R48, R48, 0x1, R0, P3 ;  /* 0x0000000130307824 */ /* 0x010fc800018e0600 */
[----:B------:R-:W-:Y:S02]  /*4c3b0*/  IMAD.MOV.U32 R5, RZ, RZ, R48 ;  /* 0x000000ffff057224 */ /* 0x000fe400078e0030 */
[----:B------:R-:W-:-:S03]  /*4c3c0*/  IMAD.X R17, R17, 0x1, R0, P4 ;  /* 0x0000000111117824 */ /* 0x000fc600020e0600 */
[----:B------:R1:W-:Y:S01]  /*4c3d0*/  LDGSTS.E [R3+0x23080], [R4.64], P2 ;  /* 0x2308000004037fae */ /* 0x0003e20009121848 */
[----:B------:R-:W-:-:S03]  /*4c3e0*/  ISETP.GT.AND P2, PT, R2, 0x38, PT ;  /* 0x000000380200780c */ /* 0x000fc60003f44270 */
[----:B------:R-:W-:Y:S01]  /*4c3f0*/  STL [R1+0x19a8], R48 ;  /* 0x0019a83001007387 */ /* 0x000fe20000100800 */
[----:B-1----:R-:W-:Y:S01]  /*4c400*/  IMAD.MOV.U32 R4, RZ, RZ, R6 ;  /* 0x000000ffff047224 */ /* 0x002fe200078e0006 */
[----:B------:R-:W-:Y:S02]  /*4c410*/  MOV R5, R17 ;  /* 0x0000001100057202 */ /* 0x000fe40000000f00 */
[----:B-----5:R-:W-:-:S03]  /*4c420*/  IADD3 R13, P3, R13, R46, RZ ;  /* 0x0000002e0d0d7210 */ /* 0x020fc60007f7e0ff */
        /* <DEDUP_REMOVED lines=214> */
[----:B------:R2:W-:Y:S04]  /*4d190*/  STL [R1+0x16c4], R7 ;  /* 0x0016c40701007387 */ /* 0x0005e80000100800 */
[----:B------:R-:W5:Y:S04]  /*4d1a0*/  LDL.LU R48, [R1+0x58c] ;  /* 0x00058c0001307983 */ /* 0x000f680000300800 */
[----:B------:R2:W-:Y:S04]  /*4d1b0*/  STL [R1+0x16c0], R14 ;  /* 0x0016c00e01007387 */ /* 0x0005e80000100800 */
[----:B-1----:R-:W5:Y:S01]  /*4d1c0*/  LDL.LU R16, [R1+0x5c4] ;  /* 0x0005c40001107983 */ /* 0x002f620000300800 */
[----:B------:R-:W-:-:S03]  /*4d1d0*/  IMAD.MOV.U32 R4, RZ, RZ, R7 ;  /* 0x000000ffff047224 */ /* 0x000fc600078e0007 */
[----:B---3--:R-:W3:Y:S04]  /*4d1e0*/  LDL.LU R18, [R1+0x5cc] ;  /* 0x0005cc0001127983 */ /* 0x008ee80000300800 */
[----:B--2---:R-:W2:Y:S01]  /*4d1f0*/  LDL.LU R7, [R1+0x5d0] ;  /* 0x0005d00001077983 */ /* 0x004ea20000300800 */
[----:B------:R-:W-:-:S03]  /*4d200*/  MOV R5, R14 ;  /* 0x0000000e00057202 */ /* 0x000fc60000000f00 */
        /* <DEDUP_REMOVED lines=32> */
[----:B------:R-:W-:-:S04]  /*4d410*/  IMAD.X R48, R48, 0x1, R0, P3 ;  /* 0x0000000130307824 */ /* 0x000fc800018e0600 */
[----:B------:R-:W-:Y:S02]  /*4d420*/  IMAD.MOV.U32 R5, RZ, RZ, R48 ;  /* 0x000000ffff057224 */ /* 0x000fe400078e0030 */
[----:B------:R-:W-:-:S03]  /*4d430*/  IMAD.X R16, R16, 0x1, R0, P4 ;  /* 0x0000000110107824 */ /* 0x000fc600020e0600 */
[----:B------:R1:W-:Y:S01]  /*4d440*/  LDGSTS.E [R3+0x26080], [R4.64], P2 ;  /* 0x2608000004037fae */ /* 0x0003e20009121848 */
[----:B------:R-:W-:-:S03]  /*4d450*/  ISETP.GT.AND P2, PT, R2, 0x68, PT ;  /* 0x000000680200780c */ /* 0x000fc60003f44270 */
[----:B------:R-:W-:Y:S01]  /*4d460*/  STL [R1+0x590], R45 ;  /* 0x0005902d01007387 */ /* 0x000fe20000100800 */
[----:B--2---:R-:W-:Y:S01]  /*4d470*/  IADD3 R7, P3, R7, R46, RZ ;  /* 0x0000002e07077210 */ /* 0x004fe20007f7e0ff */
[----:B-1----:R-:W-:Y:S01]  /*4d480*/  IMAD.MOV.U32 R4, RZ, RZ, R6 ;  /* 0x000000ffff047224 */ /* 0x002fe200078e0006 */
[----:B------:R-:W-:Y:S01]  /*4d490*/  MOV R5, R16 ;  /* 0x0000001000057202 */ /* 0x000fe20000000f00 */
[----:B------:R-:W-:Y:S01]  /*4d4a0*/  STL [R1+0x58c], R48 ;  /* 0x00058c3001007387 */ /* 0x000fe20000100800 */
[----:B---3--:R-:W-:Y:S01]  /*4d4b0*/  IADD3 R14, P4, R14, R46, RZ ;  /* 0x0000002e0e0e7210 */ /* 0x008fe20007f9e0ff */
[--C-:B------:R-:W-:Y:S02]  /*4d4c0*/  IMAD.X R18, R18, 0x1, R0.reuse, P3 ;  /* 0x0000000112127824 */ /* 0x100fe400018e0600 */
[----:B------:R1:W-:Y:S04]  /*4d4d0*/  LDGSTS.E [R3+0x26400], [R4.64], P1 ;  /* 0x2640000004037fae */ /* 0x0003e80008921848 */
[----:B------:R-:W-:Y:S04]  /*4d4e0*/  STL [R1+0x5c8], R6 ;  /* 0x0005c80601007387 */ /* 0x000fe80000100800 */
[----:B------:R2:W-:Y:S01]  /*4d4f0*/  STL [R1+0x5c4], R16 ;  /* 0x0005c41001007387 */ /* 0x0005e20000100800 */
[----:B-1----:R-:W-:Y:S01]  /*4d500*/  SEL R4, RZ, 0x4, !P2 ;  /* 0x00000004ff047807 */ /* 0x002fe20005000000 */
[----:B------:R-:W-:-:S03]  /*4d510*/  IMAD.X R44, R44, 0x1, R0, P4 ;  /* 0x000000012c2c7824 */ /* 0x000fc600020e0600 */
[----:B------:R-:W-:Y:S01]  /*4d520*/  SEL R4, R4, RZ, !P0 ;  /* 0x000000ff04047207 */ /* 0x000fe20004000000 */
[----:B--2---:R-:W2:Y:S01]  /*4d530*/  LDL.LU R16, [R1+0x650] ;  /* 0x0006500001107983 */ /* 0x004ea20000300800 */
[----:B------:R-:W-:-:S03]  /*4d540*/  IMAD.MOV.U32 R5, RZ, RZ, R18 ;  /* 0x000000ffff057224 */ /* 0x000fc600078e0012 */
[----:B------:R-:W3:Y:S04]  /*4d550*/  LDL.LU R6, [R1+0x688] ;  /* 0x0006880001067983 */ /* 0x000ee80000300800 */
[----:B------:R-:W-:Y:S01]  /*4d560*/  STL [R1+0x5d0], R7 ;  /* 0x0005d00701007387 */ /* 0x000fe20000100800 */
[----:B------:R-:W-:-:S03]  /*4d570*/  ISETP.NE.U32.AND P2, PT, R4, RZ, PT ;  /* 0x000000ff0400720c */ /* 0x000fc60003f45070 */
[----:B------:R1:W-:Y:S04]  /*4d580*/  STL [R1+0x5cc], R18 ;  /* 0x0005cc1201007387 */ /* 0x0003e80000100800 */
[----:B------:R1:W-:Y:S01]  /*4d590*/  STL [R1+0x608], R14 ;  /* 0x0006080e01007387 */ /* 0x0003e20000100800 */
[----:B------:R-:W-:-:S03]  /*4d5a0*/  MOV R4, R7 ;  /* 0x0000000700047202 */ /* 0x000fc60000000f00 */
[----:B-1----:R-:W3:Y:S04]  /*4d5b0*/  LDL.LU R18, [R1+0x64c] ;  /* 0x00064c0001127983 */ /* 0x002ee80000300800 */
[----:B------:R-:W-:Y:S04]  /*4d5c0*/  STL [R1+0x604], R44 ;  /* 0x0006042c01007387 */ /* 0x000fe80000100800 */
[----:B------:R-:W3:Y:S04]  /*4d5d0*/  LDL.LU R7, [R1+0x684] ;  /* 0x0006840001077983 */ /* 0x000ee80000300800 */
[----:B------:R1:W-:Y:S01]  /*4d5e0*/  LDGSTS.E [R3+0x26480], [R4.64], P1 ;  /* 0x2648000004037fae */ /* 0x0003e20008921848 */
[----:B------:R-:W-:Y:S01]  /*4d5f0*/  ISETP.GT.AND P1, PT, R2, 0x6c, PT ;  /* 0x0000006c0200780c */ /* 0x000fe20003f24270 */
[----:B-1----:R-:W-:Y:S01]  /*4d600*/  IMAD.MOV.U32 R4, RZ, RZ, R14 ;  /* 0x000000ffff047224 */ /* 0x002fe200078e000e */
[----:B------:R-:W-:Y:S01]  /*4d610*/  MOV R5, R44 ;  /* 0x0000002c00057202 */ /* 0x000fe20000000f00 */
        /* <DEDUP_REMOVED lines=8> */
[----:B------:R1:W-:Y:S01]  /*4d6a0*/  STL [R1+0x610], R17 ;  /* 0x0006101101007387 */ /* 0x0003e20000100800 */
[----:B------:R-:W-:-:S03]  /*4d6b0*/  MOV R4, R17 ;  /* 0x0000001100047202 */ /* 0x000fc60000000f00 */
[----:B------:R5:W-:Y:S01]  /*4d6c0*/  STL [R1+0x60c], R19 ;  /* 0x00060c1301007387 */ /* 0x000be20000100800 */
[----:B----4-:R-:W-:-:S05]  /*4d6d0*/  IADD3 R12, P4, R12, R46, RZ ;  /* 0x0000002e0c0c7210 */ /* 0x010fca0007f9e0ff */
[----:B------:R-:W-:Y:S01]  /*4d6e0*/  STL [R1+0x648], R12 ;  /* 0x0006480c01007387 */ /* 0x000fe20000100800 */
[----:B------:R-:W-:-:S03]  /*4d6f0*/  IMAD.X R13, R13, 0x1, R0, P4 ;  /* 0x000000010d0d7824 */ /* 0x000fc600020e0600 */
[----:B-1----:R-:W4:Y:S04]  /*4d700*/  LDL.LU R17, [R1+0x68c] ;  /* 0x00068c0001117983 */ /* 0x002f280000300800 */
[----:B------:R1:W-:Y:S04]  /*4d710*/  STL [R1+0x644], R13 ;  /* 0x0006440d01007387 */ /* 0x0003e80000100800 */
[----:B------:R-:W4:Y:S01]  /*4d720*/  LDL.LU R48, [R1+0x6c4] ;  /* 0x0006c40001307983 */ /* 0x000f220000300800 */
[----:B------:R-:W-:-:S03]  /*4d730*/  IMAD.MOV.U32 R5, RZ, RZ, R19 ;  /* 0x000000ffff057224 */ /* 0x000fc600078e0013 */
[----:B------:R-:W4:Y:S04]  /*4d740*/  LDL.LU R44, [R1+0x6cc] ;  /* 0x0006cc00012c7983 */ /* 0x000f280000300800 */
[----:B-----5:R-:W5:Y:S04]  /*4d750*/  LDL.LU R19, [R1+0x6d0] ;  /* 0x0006d00001137983 */ /* 0x020f680000300800 */
[----:B------:R1:W-:Y:S02]  /*4d760*/  LDGSTS.E [R3+0x26880], [R4.64], P2 ;  /* 0x2688000004037fae */ /* 0x0003e40009121848 */
[----:B-1----:R-:W-:Y:S01]  /*4d770*/  MOV R5, R13 ;  /* 0x0000000d00057202 */ /* 0x002fe20000000f00 */
[----:B------:R-:W-:Y:S01]  /*4d780*/  IMAD.MOV.U32 R4, RZ, RZ, R12 ;  /* 0x000000ffff047224 */ /* 0x000fe200078e000c */
        /* <DEDUP_REMOVED lines=8> */
[----:B---3--:R-:W-:Y:S02]  /*4d810*/  IADD3 R6, P4, R6, R46, RZ ;  /* 0x0000002e06067210 */ /* 0x008fe40007f9e0ff */
[----:B------:R-:W-:Y:S01]  /*4d820*/  MOV R4, R16 ;  /* 0x0000001000047202 */ /* 0x000fe20000000f00 */
[----:B------:R-:W-:Y:S01]  /*4d830*/  STL [R1+0x650], R16 ;  /* 0x0006501001007387 */ /* 0x000fe20000100800 */
[----:B------:R-:W-:-:S04]  /*4d840*/  IMAD.X R18, R18, 0x1, R0, P3 ;  /* 0x0000000112127824 */ /* 0x000fc800018e0600 */
[----:B------:R-:W-:Y:S01]  /*4d850*/  IMAD.MOV.U32 R5, RZ, RZ, R18 ;  /* 0x000000ffff057224 */ /* 0x000fe200078e0012 */
[----:B------:R1:W-:Y:S01]  /*4d860*/  STL [R1+0x64c], R18 ;  /* 0x00064c1201007387 */ /* 0x0003e20000100800 */
[----:B------:R-:W-:-:S03]  /*4d870*/  IMAD.X R7, R7, 0x1, R0, P4 ;  /* 0x0000000107077824 */ /* 0x000fc600020e0600 */
[----:B------:R2:W-:Y:S04]  /*4d880*/  STL [R1+0x688], R6 ;  /* 0x0006880601007387 */ /* 0x0005e80000100800 */
[----:B------:R3:W-:Y:S04]  /*4d890*/  LDGSTS.E [R3+0x26c80], [R4.64], P1 ;  /* 0x26c8000004037fae */ /* 0x0007e80008921848 */
[----:B------:R2:W-:Y:S04]  /*4d8a0*/  STL [R1+0x684], R7 ;  /* 0x0006840701007387 */ /* 0x0005e80000100800 */
[----:B-1----:R-:W5:Y:S01]  /*4d8b0*/  LDL.LU R18, [R1+0x70c] ;  /* 0x00070c0001127983 */ /* 0x002f620000300800 */
[----:B---3--:R-:W-:-:S03]  /*4d8c0*/  IMAD.MOV.U32 R4, RZ, RZ, R6 ;  /* 0x000000ffff047224 */ /* 0x008fc600078e0006 */
[----:B--2---:R-:W2:Y:S01]  /*4d8d0*/  LDL.LU R6, [R1+0x710] ;  /* 0x0007100001067983 */ /* 0x004ea20000300800 */
[----:B------:R-:W-:Y:S02]  /*4d8e0*/  MOV R5, R7 ;  /* 0x0000000700057202 */ /* 0x000fe40000000f00 */
[----:B------:R-:W-:Y:S01]  /*4d8f0*/  IADD3 R14, P3, R14, R46, RZ ;  /* 0x0000002e0e0e7210 */ /* 0x000fe20007f7e0ff */
[----:B------:R-:W2:Y:S01]  /*4d900*/  LDL.LU R16, [R1+0x748] ;  /* 0x0007480001107983 */ /* 0x000ea20000300800 */
[----:B------:R-:W-:-:S03]  /*4d910*/  ISETP.GT.AND P1, PT, R2, 0x74, PT ;  /* 0x000000740200780c */ /* 0x000fc60003f24270 */
[----:B------:R1:W-:Y:S01]  /*4d920*/  LDGSTS.E [R3+0x27000], [R4.64], P2 ;  /* 0x2700000004037fae */ /* 0x0003e20009121848 */
[----:B------:R-:W-:-:S03]  /*4d930*/  IADD3 R45, P4, R45, R46, RZ ;  /* 0x0000002e2d2d7210 */ /* 0x000fc60007f9e0ff */
[----:B------:R-:W2:Y:S04]  /*4d940*/  LDL.LU R7, [R1+0x750] ;  /* 0x0007500001077983 */ /* 0x000ea80000300800 */
[----:B------:R-:W-:Y:S01]  /*4d950*/  STL [R1+0x690], R14 ;  /* 0x0006900e01007387 */ /* 0x000fe20000100800 */
[----:B-1----:R-:W-:-:S04]  /*4d960*/  SEL R4, RZ, 0x4, !P1 ;  /* 0x00000004ff047807 */ /* 0x002fc80004800000 */
[----:B------:R-:W-:-:S04]  /*4d970*/  SEL R4, R4, RZ, !P0 ;  /* 0x000000ff04047207 */ /* 0x000fc80004000000 */
[----:B------:R-:W-:Y:S02]  /*4d980*/  ISETP.NE.U32.AND P1, PT, R4, RZ, PT ;  /* 0x000000ff0400720c */ /* 0x000fe40003f25070 */
[----:B------:R-:W-:Y:S01]  /*4d990*/  MOV R4, R14 ;  /* 0x0000000e00047202 */ /* 0x000fe20000000f00 */
[----:B----4-:R-:W-:-:S04]  /*4d9a0*/  IMAD.X R17, R17, 0x1, R0, P3 ;  /* 0x0000000111117824 */ /* 0x010fc800018e0600 */
[----:B------:R-:W-:Y:S01]  /*4d9b0*/  IMAD.MOV.U32 R5, RZ, RZ, R17 ;  /* 0x000000ffff057224 */ /* 0x000fe200078e0011 */
[----:B------:R1:W-:Y:S01]  /*4d9c0*/  STL [R1+0x68c], R17 ;  /* 0x00068c1101007387 */ /* 0x0003e20000100800 */
[----:B------:R-:W-:-:S03]  /*4d9d0*/  IMAD.X R48, R48, 0x1, R0, P4 ;  /* 0x0000000130307824 */ /* 0x000fc600020e0600 */
[----:B------:R-:W-:Y:S04]  /*4d9e0*/  STL [R1+0x6c8], R45 ;  /* 0x0006c82d01007387 */ /* 0x000fe80000100800 */
[----:B------:R4:W-:Y:S04]  /*4d9f0*/  LDGSTS.E [R3+0x27080], [R4.64], P2 ;  /* 0x2708000004037fae */ /* 0x0009e80009121848 */
[----:B-1----:R-:W3:Y:S04]  /*4da00*/  LDL.LU R17, [R1+0x744] ;  /* 0x0007440001117983 */ /* 0x002ee80000300800 */
[----:B------:R-:W-:Y:S04]  /*4da10*/  STL [R1+0x6c4], R48 ;  /* 0x0006c43001007387 */ /* 0x000fe80000100800 */
[----:B------:R-:W3:Y:S01]  /*4da20*/  LDL.LU R14, [R1+0x74c] ;  /* 0x00074c00010e7983 */ /* 0x000ee20000300800 */
[----:B----4-:R-:W-:Y:S01]  /*4da30*/  IMAD.MOV.U32 R4, RZ, RZ, R45 ;  /* 0x000000ffff047224 */ /* 0x010fe200078e002d */
[----:B------:R-:W-:-:S02]  /*4da40*/  MOV R5, R48 ;  /* 0x0000003000057202 */ /* 0x000fc40000000f00 */
[----:B------:R-:W-:Y:S02]  /*4da50*/  ISETP.GT.AND P2, PT, R2, 0x78, PT ;  /* 0x000000780200780c */ /* 0x000fe40003f44270 */
[-C--:B-----5:R-:W-:Y:S01]  /*4da60*/  IADD3 R19, P3, R19, R46.reuse, RZ ;  /* 0x0000002e13137210 */ /* 0x0a0fe20007f7e0ff */
[----:B------:R1:W-:Y:S04]  /*4da70*/  LDGSTS.E [R3+0x27400], [R4.64], P1 ;  /* 0x2740000004037fae */ /* 0x0003e80008921848 */
[----:B------:R-:W-:Y:S01]  /*4da80*/  IMAD.X R44, R44, 0x1, R0, P3 ;  /* 0x000000012c2c7824 */ /* 0x000fe200018e0600 */
[----:B------:R-:W-:Y:S02]  /*4da90*/  IADD3 R12, P4, R12, R46, RZ ;  /* 0x0000002e0c0c7210 */ /* 0x000fe40007f9e0ff */
[----:B-1----:R-:W-:-:S04]  /*4daa0*/  SEL R4, RZ, 0x4, !P2 ;  /* 0x00000004ff047807 */ /* 0x002fc80005000000 */
[----:B------:R-:W-:Y:S01]  /*4dab0*/  SEL R4, R4, RZ, !P0 ;  /* 0x000000ff04047207 */ /* 0x000fe20004000000 */
[----:B------:R-:W-:-:S03]  /*4dac0*/  IMAD.MOV.U32 R5, RZ, RZ, R44 ;  /* 0x000000ffff057224 */ /* 0x000fc600078e002c */
[----:B------:R-:W-:Y:S01]  /*4dad0*/  ISETP.NE.U32.AND P2, PT, R4, RZ, PT ;  /* 0x000000ff0400720c */ /* 0x000fe20003f45070 */
[----:B------:R-:W-:Y:S01]  /*4dae0*/  IMAD.X R13, R13, 0x1, R0, P4 ;  /* 0x000000010d0d7824 */ /* 0x000fe200020e0600 */
[----:B------:R-:W-:Y:S01]  /*4daf0*/  MOV R4, R19 ;  /* 0x0000001300047202 */ /* 0x000fe20000000f00 */
[----:B------:R-:W-:Y:S04]  /*4db00*/  STL [R1+0x6d0], R19 ;  /* 0x0006d01301007387 */ /* 0x000fe80000100800 */
[----:B------:R-:W-:Y:S04]  /*4db10*/  STL [R1+0x6cc], R44 ;  /* 0x0006cc2c01007387 */ /* 0x000fe80000100800 */
[----:B------:R-:W-:Y:S04]  /*4db20*/  STL [R1+0x708], R12 ;  /* 0x0007080c01007387 */ /* 0x000fe80000100800 */
[----:B------:R1:W-:Y:S04]  /*4db30*/  LDGSTS.E [R3+0x27480], [R4.64], P1 ;  /* 0x2748000004037fae */ /* 0x0003e80008921848 */
[----:B------:R4:W-:Y:S01]  /*4db40*/  STL [R1+0x704], R13 ;  /* 0x0007040d01007387 */ /* 0x0009e20000100800 */
[----:B-1----:R-:W-:Y:S01]  /*4db50*/  MOV R5, R13 ;  /* 0x0000000d00057202 */ /* 0x002fe20000000f00 */
[----:B------:R-:W-:-:S02]  /*4db60*/  IMAD.MOV.U32 R4, RZ, RZ, R12 ;  /* 0x000000ffff047224 */ /* 0x000fc400078e000c */
[----:B----4-:R-:W4:Y:S04]  /*4db70*/  LDL.LU R13, [R1+0x1c94] ;  /* 0x001c9400010d7983 */ /* 0x010f280000300800 */
[----:B------:R-:W5:Y:S01]  /*4db80*/  LDL.LU R12, [R1+0x1cac] ;  /* 0x001cac00010c7983 */ /* 0x000f620000300800 */
[----:B------:R-:W-:-:S03]  /*4db90*/  ISETP.GT.AND P1, PT, R2, 0x7c, PT ;  /* 0x0000007c0200780c */ /* 0x000fc60003f24270 */
[----:B------:R1:W-:Y:S02]  /*4dba0*/  LDGSTS.E [R3+0x27800], [R4.64], P2 ;  /* 0x2780000004037fae */ /* 0x0003e40009121848 */
[----:B-1----:R-:W-:-:S04]  /*4dbb0*/  SEL R4, RZ, 0x4, !P1 ;  /* 0x00000004ff047807 */ /* 0x002fc80004800000 */
[----:B------:R-:W-:-:S04]  /*4dbc0*/  SEL R4, R4, RZ, !P0 ;  /* 0x000000ff04047207 */ /* 0x000fc80004000000 */
[----:B------:R-:W-:Y:S02]  /*4dbd0*/  ISETP.NE.U32.AND P1, PT, R4, RZ, PT ;  /* 0x000000ff0400720c */ /* 0x000fe40003f25070 */
[----:B--2---:R-:W-:-:S05]  /*4dbe0*/  IADD3 R6, P3, R6, R46, RZ ;  /* 0x0000002e06067210 */ /* 0x004fca0007f7e0ff */
[----:B------:R-:W-:Y:S02]  /*4dbf0*/  IMAD.X R18, R18, 0x1, R0, P3 ;  /* 0x0000000112127824 */ /* 0x000fe400018e0600 */
[----:B------:R-:W-:-:S03]  /*4dc00*/  IMAD.MOV.U32 R4, RZ, RZ, R6 ;  /* 0x000000ffff047224 */ /* 0x000fc600078e0006 */
[----:B------:R-:W-:-:S05]  /*4dc10*/  MOV R5, R18 ;  /* 0x0000001200057202 */ /* 0x000fca0000000f00 */
[----:B------:R1:W-:Y:S01]  /*4dc20*/  LDGSTS.E [R3+0x27880], [R4.64], P2 ;  /* 0x2788000004037fae */ /* 0x0003e20009121848 */
[-C--:B------:R-:W-:Y:S02]  /*4dc30*/  IADD3 R16, P2, R16, R46.reuse, RZ ;  /* 0x0000002e10107210 */ /* 0x080fe40007f5e0ff */
[----:B------:R-:W-:Y:S01]  /*4dc40*/  IADD3 R7, P3, R7, R46, RZ ;  /* 0x0000002e07077210 */ /* 0x000fe20007f7e0ff */
[----:B------:R2:W-:Y:S04]  /*4dc50*/  STL [R1+0x710], R6 ;  /* 0x0007100601007387 */ /* 0x0005e80000100800 */
[----:B------:R-:W-:Y:S04]  /*4dc60*/  STL [R1+0x70c], R18 ;  /* 0x00070c1201007387 */ /* 0x000fe80000100800 */
[----:B------:R-:W4:Y:S04]  /*4dc70*/  LDL.LU R48, [R1+0x1c98] ;  /* 0x001c980001307983 */ /* 0x000f280000300800 */
[----:B--2---:R-:W2:Y:S04]  /*4dc80*/  LDL.LU R6, [R1+0x1c60] ;  /* 0x001c600001067983 */ /* 0x004ea80000300800 */
[----:B------:R3:W-:Y:S01]  /*4dc90*/  STL [R1+0x748], R16 ;  /* 0x0007481001007387 */ /* 0x0007e20000100800 */
[----:B-1----:R-:W-:Y:S01]  /*4dca0*/  MOV R4, R16 ;  /* 0x0000001000047202 */ /* 0x002fe20000000f00 */
[----:B---3--:R-:W-:-:S05]  /*4dcb0*/  IMAD.X R17, R17, 0x1, R0, P2 ;  /* 0x0000000111117824 */ /* 0x008fca00010e0600 */
[----:B------:R-:W-:Y:S01]  /*4dcc0*/  STL [R1+0x744], R17 ;  /* 0x0007441101007387 */ /* 0x000fe20000100800 */
[----:B------:R-:W-:-:S03]  /*4dcd0*/  IMAD.X R14, R14, 0x1, R0, P3 ;  /* 0x000000010e0e7824 */ /* 0x000fc600018e0600 */
[----:B------:R-:W-:Y:S04]  /*4dce0*/  STL [R1+0x750], R7 ;  /* 0x0007500701007387 */ /* 0x000fe80000100800 */
[----:B------:R-:W3:Y:S01]  /*4dcf0*/  LDL.LU R49, [R1+0x1c8c] ;  /* 0x001c8c0001317983 */ /* 0x000ee20000300800 */
[----:B------:R-:W-:-:S03]  /*4dd00*/  IMAD.MOV.U32 R5, RZ, RZ, R17 ;  /* 0x000000ffff057224 */ /* 0x000fc600078e0011 */
[----:B------:R1:W-:Y:S04]  /*4dd10*/  STL [R1+0x74c], R14 ;  /* 0x00074c0e01007387 */ /* 0x0003e80000100800 */
[----:B------:R-:W3:Y:S04]  /*4dd20*/  LDL.LU R16, [R1+0x1c54] ;  /* 0x001c540001107983 */ /* 0x000ee80000300800 */
[----:B------:R1:W-:Y:S04]  /*4dd30*/  LDGSTS.E [R3+0x27c00], [R4.64], P1 ;  /* 0x27c0000004037fae */ /* 0x0003e80008921848 */
[----:B------:R-:W3:Y:S01]  /*4dd40*/  LDL.LU R18, [R1+0x1c4c] ;  /* 0x001c4c0001127983 */ /* 0x000ee20000300800 */
[----:B-1----:R-:W-:-:S03]  /*4dd50*/  MOV R5, R14 ;  /* 0x0000000e00057202 */ /* 0x002fc60000000f00 */
[----:B------:R-:W3:Y:S01]  /*4dd60*/  LDL.LU R14, [R1+0x1c58] ;  /* 0x001c5800010e7983 */ /* 0x000ee20000300800 */
[----:B------:R-:W-:-:S03]  /*4dd70*/  IMAD.MOV.U32 R4, RZ, RZ, R7 ;  /* 0x000000ffff047224 */ /* 0x000fc600078e0007 */
[----:B------:R-:W3:Y:S04]  /*4dd80*/  LDL.LU R44, [R1+0x1c14] ;  /* 0x001c1400012c7983 */ /* 0x000ee80000300800 */
[----:B------:R-:W3:Y:S04]  /*4dd90*/  LDL.LU R7, [R1+0x1c20] ;  /* 0x001c200001077983 */ /* 0x000ee80000300800 */
[----:B------:R1:W-:Y:S01]  /*4dda0*/  LDGSTS.E [R3+0x27c80], [R4.64], P1 ;  /* 0x27c8000004037fae */ /* 0x0003e20008921848 */
[----:B------:R-:W-:-:S04]  /*4ddb0*/  ISETP.GT.AND P1, PT, R2, 0x1, PT ;  /* 0x000000010200780c */ /* 0x000fc80003f24270 */
[----:B-1----:R-:W-:Y:S02]  /*4ddc0*/  SEL R3, RZ, 0x4, !P1 ;  /* 0x00000004ff037807 */ /* 0x002fe40004800000 */
[----:B-----5:R-:W-:-:S04]  /*4ddd0*/  IADD3 R12, P1, R12, R46, RZ ;  /* 0x0000002e0c0c7210 */ /* 0x020fc80007f3e0ff */
[----:B----4-:R-:W-:Y:S01]  /*4dde0*/  IADD3.X R13, R13, R0, RZ, P1, !PT ;  /* 0x000000000d0d7210 */ /* 0x010fe20000ffe4ff */
[----:B------:R-:W-:Y:S04]  /*4ddf0*/  STL [R1+0x1cac], R12 ;  /* 0x001cac0c01007387 */ /* 0x000fe80000100800 */
[----:B------:R1:W-:Y:S04]  /*4de00*/  STL [R1+0x1c94], R13 ;  /* 0x001c940d01007387 */ /* 0x0003e80000100800 */
[----:B------:R-:W4:Y:S04]  /*4de10*/  LDL.LU R19, [R1+0x1c0c] ;  /* 0x001c0c0001137983 */ /* 0x000f280000300800 */
[----:B------:R-:W5:Y:S01]  /*4de20*/  LDL.LU R17, [R1+0x1c18] ;  /* 0x001c180001117983 */ /* 0x000f620000300800 */
[----:B------:R-:W-:Y:S01]  /*4de30*/  MOV R5, R13 ;  /* 0x0000000d00057202 */ /* 0x000fe20000000f00 */
[----:B------:R-:W-:-:S02]  /*4de40*/  IMAD.MOV.U32 R4, RZ, RZ, R12 ;  /* 0x000000ffff047224 */ /* 0x000fc400078e000c */
[----:B-1----:R-:W4:Y:S04]  /*4de50*/  LDL.LU R13, [R1+0x1bd4] ;  /* 0x001bd400010d7983 */ /* 0x002f280000300800 */
[----:B------:R-:W4:Y:S01]  /*4de60*/  LDL.LU R12, [R1+0x1be0] ;  /* 0x001be000010c7983 */ /* 0x000f220000300800 */
[----:B------:R-:W-:Y:S02]  /*4de70*/  SEL R3, R3, RZ, !P0 ;  /* 0x000000ff03037207 */ /* 0x000fe40004000000 */
[----:B------:R-:W-:Y:S01]  /*4de80*/  MOV R90, R61 ;  /* 0x0000003d005a7202 */ /* 0x000fe20000000f00 */
[----:B------:R-:W-:Y:S01]  /*4de90*/  IMAD.SHL.U32 R61, R60, 0x4, RZ ;  /* 0x000000043c3d7824 */ /* 0x000fe200078e00ff */
[----:B------:R-:W-:Y:S01]  /*4dea0*/  ISETP.NE.U32.AND P2, PT, R3, RZ, PT ;  /* 0x000000ff0300720c */ /* 0x000fe20003f45070 */
[----:B------:R-:W-:-:S03]  /*4deb0*/  IMAD.U32 R3, RZ, RZ, UR5 ;  /* 0x00000005ff037e24 */ /* 0x000fc6000f8e00ff */
[----:B------:R-:W-:Y:S02]  /*4dec0*/  LOP3.LUT R45, R61, 0x20, RZ, 0x3c, !PT ;  /* 0x000000203d2d7812 */ /* 0x000fe400078e3cff */
[----:B------:R-:W-:-:S03]  /*4ded0*/  ISETP.GT.AND P1, PT, R2, 0x5, PT ;  /* 0x000000050200780c */ /* 0x000fc60003f24270 */
[----:B------:R-:W-:-:S05]  /*4dee0*/  IMAD R3, R3, 0x8000, R45 ;  /* 0x0000800003037824 */ /* 0x000fca00078e022d */
[----:B------:R1:W-:Y:S02]  /*4def0*/  LDGSTS.E [R3+0x20100], [R4.64], P2 ;  /* 0x2010000004037fae */ /* 0x0003e40009121848 */
[----:B-1----:R-:W-:-:S04]  /*4df00*/  SEL R4, RZ, 0x4, !P1 ;  /* 0x00000004ff047807 */ /* 0x002fc80004800000 */
[----:B------:R-:W-:Y:S02]  /*4df10*/  SEL R4, R4, RZ, !P0 ;  /* 0x000000ff04047207 */ /* 0x000fe40004000000 */
[-C--:B------:R-:W-:Y:S02]  /*4df20*/  IADD3 R48, P3, R48, R46.reuse, RZ ;  /* 0x0000002e30307210 */ /* 0x080fe40007f7e0ff */
[----:B------:R-:W-:Y:S02]  /*4df30*/  ISETP.NE.U32.AND P1, PT, R4, RZ, PT ;  /* 0x000000ff0400720c */ /* 0x000fe40003f25070 */
[----:B--2---:R-:W-:Y:S02]  /*4df40*/  IADD3 R6, P4, R6, R46, RZ ;  /* 0x0000002e06067210 */ /* 0x004fe40007f9e0ff */
[----:B------:R-:W-:Y:S01]  /*4df50*/  MOV R4, R48 ;  /* 0x0000003000047202 */ /* 0x000fe20000000f00 */
[----:B------:R-:W-:Y:S01]  /*4df60*/  STL [R1+0x1c98], R48 ;  /* 0x001c983001007387 */ /* 0x000fe20000100800 */
[----:B---3--:R-:W-:-:S04]  /*4df70*/  IMAD.X R49, R49, 0x1, R0, P3 ;  /* 0x0000000131317824 */ /* 0x008fc800018e0600 */
[----:B------:R-:W-:Y:S02]  /*4df80*/  IMAD.MOV.U32 R5, RZ, RZ, R49 ;  /* 0x000000ffff057224 */ /* 0x000fe400078e0031 */
[----:B------:R-:W-:-:S03]  /*4df90*/  IMAD.X R16, R16, 0x1, R0, P4 ;  /* 0x0000000110107824 */ /* 0x000fc600020e0600 */
[----:B------:R1:W-:Y:S01]  /*4dfa0*/  LDGSTS.E [R3+0x20180], [R4.64], P2 ;  /* 0x2018000004037fae */ /* 0x0003e20009121848 */
[----:B------:R-:W-:-:S03]  /*4dfb0*/  ISETP.GT.AND P2, PT, R2, 0x9, PT ;  /* 0x000000090200780c */ /* 0x000fc60003f44270 */
[----:B------:R-:W-:Y:S01]  /*4dfc0*/  STL [R1+0x1c8c], R49 ;  /* 0x001c8c3101007387 */ /* 0x000fe20000100800 */
[----:B-1----:R-:W-:Y:S01]  /*4dfd0*/  IMAD.MOV.U32 R4, RZ, RZ, R6 ;  /* 0x000000ffff047224 */ /* 0x002fe200078e0006 */
[----:B------:R-:W-:Y:S02]  /*4dfe0*/  MOV R5, R16 ;  /* 0x0000001000057202 */ /* 0x000fe40000000f00 */
[----:B------:R-:W-:-:S03]  /*4dff0*/  IADD3 R14, P3, R14, R46, RZ ;  /* 0x0000002e0e0e7210 */ /* 0x000fc60007f7e0ff */
        /* <DEDUP_REMOVED lines=8> */
[----:B--2---:R-:W2:Y:S01]  /*4e080*/  LDL.LU R16, [R1+0x1bd8] ;  /* 0x001bd80001107983 */ /* 0x004ea20000300800 */
[----:B------:R-:W-:-:S03]  /*4e090*/  IMAD.MOV.U32 R5, RZ, RZ, R18 ;  /* 0x000000ffff057224 */ /* 0x000fc600078e0012 */
        /* <DEDUP_REMOVED lines=10> */
[----:B-----5:R-:W-:Y:S01]  /*4e140*/  IADD3 R17, P3, R17, R46, RZ ;  /* 0x0000002e11117210 */ /* 0x020fe20007f7e0ff */
[----:B------:R-:W-:Y:S01]  /*4e150*/  IMAD.MOV.U32 R4, RZ, RZ, R7 ;  /* 0x000000ffff047224 */ /* 0x000fe200078e0007 */
[----:B------:R-:W-:Y:S01]  /*4e160*/  MOV R5, R44 ;  /* 0x0000002c00057202 */ /* 0x000fe20000000f00 */
[----:B------:R-:W5:Y:S01]  /*4e170*/  LDL.LU R48, [R1+0x1b98] ;  /* 0x001b980001307983 */ /* 0x000f620000300800 */
[----:B------:R-:W-:Y:S01]  /*4e180*/  ISETP.GT.AND P1, PT, R2, 0xd, PT ;  /* 0x0000000d0200780c */ /* 0x000fe20003f24270 */
[--C-:B----4-:R-:W-:Y:S01]  /*4e190*/  IMAD.X R19, R19, 0x1, R0.reuse, P3 ;  /* 0x0000000113137824 */ /* 0x110fe200018e0600 */
[----:B------:R-:W-:Y:S01]  /*4e1a0*/  IADD3 R12, P4, R12, R46, RZ ;  /* 0x0000002e0c0c7210 */ /* 0x000fe20007f9e0ff */
[----:B------:R1:W-:Y:S04]  /*4e1b0*/  LDGSTS.E [R3+0x20900], [R4.64], P2 ;  /* 0x2090000004037fae */ /* 0x0003e80009121848 */
[----:B------:R-:W4:Y:S01]  /*4e1c0*/  LDL.LU R7, [R1+0x1b60] ;  /* 0x001b600001077983 */ /* 0x000f220000300800 */
[----:B------:R-:W-:-:S03]  /*4e1d0*/  IMAD.X R13, R13, 0x1, R0, P4 ;  /* 0x000000010d0d7824 */ /* 0x000fc600020e0600 */
[----:B------:R1:W-:Y:S02]  /*4e1e0*/  STL [R1+0x1c18], R17 ;  /* 0x001c181101007387 */ /* 0x0003e40000100800 */
[----:B-1----:R-:W-:Y:S02]  /*4e1f0*/  SEL R4, RZ, 0x4, !P1 ;  /* 0x00000004ff047807 */ /* 0x002fe40004800000 */
[----:B------:R1:W-:Y:S02]  /*4e200*/  STL [R1+0x1c0c], R19 ;  /* 0x001c0c1301007387 */ /* 0x0003e40000100800 */
[----:B------:R-:W-:Y:S02]  /*4e210*/  SEL R4, R4, RZ, !P0 ;  /* 0x000000ff04047207 */ /* 0x000fe40004000000 */
[----:B------:R-:W-:Y:S04]  /*4e220*/  STL [R1+0x1be0], R12 ;  /* 0x001be00c01007387 */ /* 0x000fe80000100800 */
[----:B------:R-:W4:Y:S01]  /*4e230*/  LDL.LU R49, [R1+0x1b8c] ;  /* 0x001b8c0001317983 */ /* 0x000f220000300800 */
[----:B------:R-:W-:Y:S01]  /*4e240*/  ISETP.NE.U32.AND P1, PT, R4, RZ, PT ;  /* 0x000000ff0400720c */ /* 0x000fe20003f25070 */
[----:B------:R-:W-:Y:S01]  /*4e250*/  IMAD.MOV.U32 R5, RZ, RZ, R19 ;  /* 0x000000ffff057224 */ /* 0x000fe200078e0013 */
[----:B------:R-:W-:Y:S01]  /*4e260*/  MOV R4, R17 ;  /* 0x0000001100047202 */ /* 0x000fe20000000f00 */
[----:B------:R1:W-:Y:S04]  /*4e270*/  STL [R1+0x1bd4], R13 ;  /* 0x001bd40d01007387 */ /* 0x0003e80000100800 */
[----:B------:R-:W4:Y:S04]  /*4e280*/  LDL.LU R17, [R1+0x1b54] ;  /* 0x001b540001117983 */ /* 0x000f280000300800 */
[----:B------:R1:W-:Y:S04]  /*4e290*/  LDGSTS.E [R3+0x20980], [R4.64], P2 ;  /* 0x2098000004037fae */ /* 0x0003e80009121848 */
[----:B-1----:R-:W4:Y:S01]  /*4e2a0*/  LDL.LU R19, [R1+0x1b4c] ;  /* 0x001b4c0001137983 */ /* 0x002f220000300800 */
[----:B------:R-:W-:-:S03]  /*4e2b0*/  MOV R5, R13 ;  /* 0x0000000d00057202 */ /* 0x000fc60000000f00 */
        /* <DEDUP_REMOVED lines=23> */
[----:B-----5:R-:W-:Y:S01]  /*4e430*/  IADD3 R48, P3, R48, R46, RZ ;  /* 0x0000002e30307210 */ /* 0x020fe20007f7e0ff */
[----:B-1----:R-:W-:Y:S01]  /*4e440*/  IMAD.MOV.U32 R4, RZ, RZ, R6 ;  /* 0x000000ffff047224 */ /* 0x002fe200078e0006 */
[----:B------:R-:W-:Y:S02]  /*4e450*/  MOV R5, R14 ;  /* 0x0000000e00057202 */ /* 0x000fe40000000f00 */
[----:B--2---:R-:W2:Y:S04]  /*4e460*/  LDL.LU R14, [R1+0x1ad4] ;  /* 0x001ad400010e7983 */ /* 0x004ea80000300800 */
[----:B------:R-:W5:Y:S04]  /*4e470*/  LDL.LU R6, [R1+0x1ae0] ;  /* 0x001ae00001067983 */ /* 0x000f680000300800 */
[----:B------:R1:W-:Y:S01]  /*4e480*/  LDGSTS.E [R3+0x21100], [R4.64], P2 ;  /* 0x2110000004037fae */ /* 0x0003e20009121848 */
[----:B----4-:R-:W-:Y:S01]  /*4e490*/  IADD3 R7, P4, R7, R46, RZ ;  /* 0x0000002e07077210 */ /* 0x010fe20007f9e0ff */
[----:B------:R-:W-:Y:S01]  /*4e4a0*/  IMAD.X R49, R49, 0x1, R0, P3 ;  /* 0x0000000131317824 */ /* 0x000fe200018e0600 */
[----:B-1----:R-:W-:-:S04]  /*4e4b0*/  SEL R4, RZ, 0x4, !P1 ;  /* 0x00000004ff047807 */ /* 0x002fc80004800000 */
[----:B------:R-:W-:Y:S01]  /*4e4c0*/  SEL R4, R4, RZ, !P0 ;  /* 0x000000ff04047207 */ /* 0x000fe20004000000 */
[----:B------:R-:W-:-:S03]  /*4e4d0*/  IMAD.MOV.U32 R5, RZ, RZ, R49 ;  /* 0x000000ffff057224 */ /* 0x000fc600078e0031 */
[----:B------:R-:W-:Y:S01]  /*4e4e0*/  ISETP.NE.U32.AND P1, PT, R4, RZ, PT ;  /* 0x000000ff0400720c */ /* 0x000fe20003f25070 */
[----:B------:R-:W-:Y:S01]  /*4e4f0*/  IMAD.X R17, R17, 0x1, R0, P4 ;  /* 0x0000000111117824 */ /* 0x000fe200020e0600 */
[----:B------:R-:W-:Y:S02]  /*4e500*/  MOV R4, R48 ;  /* 0x0000003000047202 */ /* 0x000fe40000000f00 */
[----:B------:R-:W-:-:S03]  /*4e510*/  IADD3 R13, P3, R13, R46, RZ ;  /* 0x0000002e0d0d7210 */ /* 0x000fc60007f7e0ff */
[----:B------:R1:W-:Y:S01]  /*4e520*/  LDGSTS.E [R3+0x21180], [R4.64], P2 ;  /* 0x2118000004037fae */ /* 0x0003e20009121848 */
[----:B------:R-:W-:Y:S02]  /*4e530*/  ISETP.GT.AND P2, PT, R2, 0x19, PT ;  /* 0x000000190200780c */ /* 0x000fe40003f44270 */
[----:B------:R-:W-:Y:S01]  /*4e540*/  IADD3 R12, P4, R12, R46, RZ ;  /* 0x0000002e0c0c7210 */ /* 0x000fe20007f9e0ff */
[----:B------:R-:W-:Y:S01]  /*4e550*/  STL [R1+0x1b98], R48 ;  /* 0x001b983001007387 */ /* 0x000fe20000100800 */
[--C-:B------:R-:W-:Y:S02]  /*4e560*/  IMAD.X R19, R19, 0x1, R0.reuse, P3 ;  /* 0x0000000113137824 */ /* 0x100fe400018e0600 */
        /* <DEDUP_REMOVED lines=10> */
[----:B----4-:R-:W4:Y:S04]  /*4e610*/  LDL.LU R17, [R1+0x1ad8] ;  /* 0x001ad80001117983 */ /* 0x010f280000300800 */
[----:B------:R-:W4:Y:S01]  /*4e620*/  LDL.LU R7, [R1+0x1aa0] ;  /* 0x001aa00001077983 */ /* 0x000f220000300800 */
[----:B------:R-:W-:-:S03]  /*4e630*/  ISETP.NE.U32.AND P2, PT, R4, RZ, PT ;  /* 0x000000ff0400720c */ /* 0x000fc60003f45070 */
[----:B------:R-:W-:Y:S01]  /*4e640*/  STL [R1+0x1b58], R13 ;  /* 0x001b580d01007387 */ /* 0x000fe20000100800 */
[----:B------:R-:W-:-:S03]  /*4e650*/  MOV R4, R13 ;  /* 0x0000000d00047202 */ /* 0x000fc60000000f00 */
[----:B------:R1:W-:Y:S04]  /*4e660*/  STL [R1+0x1b4c], R19 ;  /* 0x001b4c1301007387 */ /* 0x0003e80000100800 */
[----:B------:R1:W-:Y:S04]  /*4e670*/  STL [R1+0x1b20], R12 ;  /* 0x001b200c01007387 */ /* 0x0003e80000100800 */
[----:B------:R1:W-:Y:S04]  /*4e680*/  LDGSTS.E [R3+0x21580], [R4.64], P1 ;  /* 0x2158000004037fae */ /* 0x0003e80008921848 */
[----:B-1----:R-:W4:Y:S04]  /*4e690*/  LDL.LU R19, [R1+0x1acc] ;  /* 0x001acc0001137983 */ /* 0x002f280000300800 */
[----:B------:R-:W-:Y:S04]  /*4e6a0*/  STL [R1+0x1b14], R44 ;  /* 0x001b142c01007387 */ /* 0x000fe80000100800 */
[----:B------:R-:W4:Y:S01]  /*4e6b0*/  LDL.LU R13, [R1+0x1a94] ;  /* 0x001a9400010d7983 */ /* 0x000f220000300800 */
[----:B------:R-:W-:Y:S01]  /*4e6c0*/  IMAD.MOV.U32 R4, RZ, RZ, R12 ;  /* 0x000000ffff047224 */ /* 0x000fe200078e000c */
[----:B------:R-:W-:-:S02]  /*4e6d0*/  MOV R5, R44 ;  /* 0x0000002c00057202 */ /* 0x000fc40000000f00 */
[----:B------:R-:W-:Y:S01]  /*4e6e0*/  ISETP.GT.AND P1, PT, R2, 0x1d, PT ;  /* 0x0000001d0200780c */ /* 0x000fe20003f24270 */
[----:B------:R-:W4:Y:S04]  /*4e6f0*/  LDL.LU R48, [R1+0x1a98] ;  /* 0x001a980001307983 */ /* 0x000f280000300800 */
[----:B------:R1:W-:Y:S04]  /*4e700*/  LDGSTS.E [R3+0x21900], [R4.64], P2 ;  /* 0x2190000004037fae */ /* 0x0003e80009121848 */
[----:B------:R-:W4:Y:S01]  /*4e710*/  LDL.LU R12, [R1+0x1a60] ;  /* 0x001a6000010c7983 */ /* 0x000f220000300800 */
[----:B-1----:R-:W-:-:S04]  /*4e720*/  SEL R4, RZ, 0x4, !P1 ;  /* 0x00000004ff047807 */ /* 0x002fc80004800000 */
[----:B------:R-:W-:-:S04]  /*4e730*/  SEL R4, R4, RZ, !P0 ;  /* 0x000000ff04047207 */ /* 0x000fc80004000000 */
[----:B------:R-:W-:Y:S02]  /*4e740*/  ISETP.NE.U32.AND P1, PT, R4, RZ, PT ;  /* 0x000000ff0400720c */ /* 0x000fe40003f25070 */
[----:B---3--:R-:W-:-:S05]  /*4e750*/  IADD3 R16, P3, R16, R46, RZ ;  /* 0x0000002e10107210 */ /* 0x008fca0007f7e0ff */
[----:B------:R-:W-:Y:S01]  /*4e760*/  IMAD.X R18, R18, 0x1, R0, P3 ;  /* 0x0000000112127824 */ /* 0x000fe200018e0600 */
[----:B------:R1:W-:Y:S04]  /*4e770*/  STL [R1+0x1b18], R16 ;  /* 0x001b181001007387 */ /* 0x0003e80000100800 */
[----:B------:R3:W-:Y:S01]  /*4e780*/  STL [R1+0x1b0c], R18 ;  /* 0x001b0c1201007387 */ /* 0x0007e20000100800 */
[----:B------:R-:W-:Y:S01]  /*4e790*/  MOV R4, R16 ;  /* 0x0000001000047202 */ /* 0x000fe20000000f00 */
[----:B------:R-:W-:-:S05]  /*4e7a0*/  IMAD.MOV.U32 R5, RZ, RZ, R18 ;  /* 0x000000ffff057224 */ /* 0x000fca00078e0012 */
[----:B------:R1:W-:Y:S01]  /*4e7b0*/  LDGSTS.E [R3+0x21980], [R4.64], P2 ;  /* 0x2198000004037fae */ /* 0x0003e20009121848 */
[----:B-----5:R-:W-:-:S05]  /*4e7c0*/  IADD3 R6, P4, R6, R46, RZ ;  /* 0x0000002e06067210 */ /* 0x020fca0007f9e0ff */
[----:B--2---:R-:W-:Y:S01]  /*4e7d0*/  IMAD.X R14, R14, 0x1, R0, P4 ;  /* 0x000000010e0e7824 */ /* 0x004fe200020e0600 */
[----:B------:R-:W-:Y:S04]  /*4e7e0*/  STL [R1+0x1ae0], R6 ;  /* 0x001ae00601007387 */ /* 0x000fe80000100800 */
[----:B------:R-:W2:Y:S04]  /*4e7f0*/  LDL.LU R49, [R1+0x1a8c] ;  /* 0x001a8c0001317983 */ /* 0x000ea80000300800 */
[----:B------:R5:W-:Y:S04]  /*4e800*/  STL [R1+0x1ad4], R14 ;  /* 0x001ad40e01007387 */ /* 0x000be80000100800 */
[----:B-1----:R-:W2:Y:S01]  /*4e810*/  LDL.LU R16, [R1+0x1a54] ;  /* 0x001a540001107983 */ /* 0x002ea20000300800 */
[----:B------:R-:W-:-:S03]  /*4e820*/  MOV R5, R14 ;  /* 0x0000000e00057202 */ /* 0x000fc60000000f00 */
[----:B---3--:R-:W3:Y:S01]  /*4e830*/  LDL.LU R18, [R1+0x1a4c] ;  /* 0x001a4c0001127983 */ /* 0x008ee20000300800 */
[----:B------:R-:W-:-:S03]  /*4e840*/  IMAD.MOV.U32 R4, RZ, RZ, R6 ;  /* 0x000000ffff047224 */ /* 0x000fc600078e0006 */
[----:B-----5:R-:W5:Y:S04]  /*4e850*/  LDL.LU R14, [R1+0x1a58] ;  /* 0x001a5800010e7983 */ /* 0x020f680000300800 */
[----:B------:R-:W3:Y:S04]  /*4e860*/  LDL.LU R44, [R1+0x1a14] ;  /* 0x001a1400012c7983 */ /* 0x000ee80000300800 */
[----:B------:R-:W3:Y:S01]  /*4e870*/  LDL.LU R6, [R1+0x1a20] ;  /* 0x001a200001067983 */ /* 0x000ee20000300800 */
[----:B------:R-:W-:-:S03]  /*4e880*/  ISETP.GT.AND P2, PT, R2, 0x21, PT ;  /* 0x000000210200780c */ /* 0x000fc60003f44270 */
[----:B------:R1:W-:Y:S02]  /*4e890*/  LDGSTS.E [R3+0x21d00], [R4.64], P1 ;  /* 0x21d0000004037fae */ /* 0x0003e40008921848 */
[----:B-1----:R-:W-:-:S04]  /*4e8a0*/  SEL R4, RZ, 0x4, !P2 ;  /* 0x00000004ff047807 */ /* 0x002fc80005000000 */
[----:B------:R-:W-:Y:S02]  /*4e8b0*/  SEL R4, R4, RZ, !P0 ;  /* 0x000000ff04047207 */ /* 0x000fe40004000000 */
[-C--:B----4-:R-:W-:Y:S02]  /*4e8c0*/  IADD3 R17, P3, R17, R46.reuse, RZ ;  /* 0x0000002e11117210 */ /* 0x090fe40007f7e0ff */
[----:B------:R-:W-:-:S03]  /*4e8d0*/  IADD3 R7, P4, R7, R46, RZ ;  /* 0x0000002e07077210 */ /* 0x000fc60007f9e0ff */
[----:B------:R-:W-:Y:S01]  /*4e8e0*/  STL [R1+0x1ad8], R17 ;  /* 0x001ad81101007387 */ /* 0x000fe20000100800 */
[----:B------:R-:W-:Y:S02]  /*4e8f0*/  ISETP.NE.U32.AND P2, PT, R4, RZ, PT ;  /* 0x000000ff0400720c */ /* 0x000fe40003f45070 */
[----:B------:R-:W-:Y:S01]  /*4e900*/  MOV R4, R17 ;  /* 0x0000001100047202 */ /* 0x000fe20000000f00 */
[----:B------:R-:W-:-:S05]  /*4e910*/  IMAD.X R19, R19, 0x1, R0, P3 ;  /* 0x0000000113137824 */ /* 0x000fca00018e0600 */
[----:B------:R1:W-:Y:S01]  /*4e920*/  STL [R1+0x1acc], R19 ;  /* 0x001acc1301007387 */ /* 0x0003e20000100800 */
[----:B------:R-:W-:-:S03]  /*4e930*/  IMAD.X R13, R13, 0x1, R0, P4 ;  /* 0x000000010d0d7824 */ /* 0x000fc600020e0600 */
[----:B------:R-:W-:Y:S01]  /*4e940*/  STL [R1+0x1aa0], R7 ;  /* 0x001aa00701007387 */ /* 0x000fe20000100800 */
[----:B------:R-:W-:-:S03]  /*4e950*/  IMAD.MOV.U32 R5, RZ, RZ, R19 ;  /* 0x000000ffff057224 */ /* 0x000fc600078e0013 */
[----:B------:R4:W-:Y:S04]  /*4e960*/  STL [R1+0x1a94], R13 ;  /* 0x001a940d01007387 */ /* 0x0009e80000100800 */
[----:B-1----:R-:W3:Y:S04]  /*4e970*/  LDL.LU R19, [R1+0x1a0c] ;  /* 0x001a0c0001137983 */ /* 0x002ee80000300800 */
[----:B------:R-:W3:Y:S04]  /*4e980*/  LDL.LU R17, [R1+0x1a18] ;  /* 0x001a180001117983 */ /* 0x000ee80000300800 */
        /* <DEDUP_REMOVED lines=13> */
[----:B------:R-:W-:Y:S01]  /*4ea60*/  STL [R1+0x1a98], R48 ;  /* 0x001a983001007387 */ /* 0x000fe20000100800 */
[----:B--2---:R-:W-:-:S04]  /*4ea70*/  IMAD.X R49, R49, 0x1, R0, P3 ;  /* 0x0000000131317824 */ /* 0x004fc800018e0600 */
[----:B------:R-:W-:Y:S02]  /*4ea80*/  IMAD.MOV.U32 R5, RZ, RZ, R49 ;  /* 0x000000ffff057224 */ /* 0x000fe400078e0031 */
[----:B------:R-:W-:-:S03]  /*4ea90*/  IMAD.X R16, R16, 0x1, R0, P4 ;  /* 0x0000000110107824 */ /* 0x000fc600020e0600 */
[----:B------:R1:W-:Y:S01]  /*4eaa0*/  LDGSTS.E [R3+0x22180], [R4.64], P2 ;  /* 0x2218000004037fae */ /* 0x0003e20009121848 */
[----:B------:R-:W-:Y:S02]  /*4eab0*/  ISETP.GT.AND P2, PT, R2, 0x29, PT ;  /* 0x000000290200780c */ /* 0x000fe40003f44270 */
[----:B-----5:R-:W-:Y:S01]  /*4eac0*/  IADD3 R14, P3, R14, R46, RZ ;  /* 0x0000002e0e0e7210 */ /* 0x020fe20007f7e0ff */
[----:B-1----:R-:W-:Y:S01]  /*4ead0*/  IMAD.MOV.U32 R4, RZ, RZ, R12 ;  /* 0x000000ffff047224 */ /* 0x002fe200078e000c */
[----:B------:R-:W-:Y:S01]  /*4eae0*/  MOV R5, R16 ;  /* 0x0000001000057202 */ /* 0x000fe20000000f00 */
[----:B------:R-:W-:Y:S01]  /*4eaf0*/  STL [R1+0x1a8c], R49 ;  /* 0x001a8c3101007387 */ /* 0x000fe20000100800 */
[----:B---3--:R-:W-:Y:S01]  /*4eb00*/  IADD3 R6, P4, R6, R46, RZ ;  /* 0x0000002e06067210 */ /* 0x008fe20007f9e0ff */
        /* <DEDUP_REMOVED lines=22> */
[----:B------:R-:W5:Y:S04]  /*4ec70*/  LDL.LU R48, [R1+0x1998] ;  /* 0x0019980001307983 */ /* 0x000f680000300800 */
[----:B------:R1:W-:Y:S04]  /*4ec80*/  LDGSTS.E [R3+0x22900], [R4.64], P2 ;  /* 0x2290000004037fae */ /* 0x0003e80009121848 */
[----:B------:R-:W5:Y:S01]  /*4ec90*/  LDL.LU R6, [R1+0x1970] ;  /* 0x0019700001067983 */ /* 0x000f620000300800 */
[----:B------:R-:W-:-:S02]  /*4eca0*/  IADD3 R17, P3, R17, R46, RZ ;  /* 0x0000002e11117210 */ /* 0x000fc40007f7e0ff */
[----:B-1----:R-:W-:-:S03]  /*4ecb0*/  SEL R4, RZ, 0x4, !P1 ;  /* 0x00000004ff047807 */ /* 0x002fc60004800000 */
[----:B------:R-:W-:Y:S01]  /*4ecc0*/  IMAD.X R19, R19, 0x1, R0, P3 ;  /* 0x0000000113137824 */ /* 0x000fe200018e0600 */
[----:B------:R1:W-:Y:S01]  /*4ecd0*/  STL [R1+0x1a18], R17 ;  /* 0x001a181101007387 */ /* 0x0003e20000100800 */
[----:B------:R-:W-:-:S03]  /*4ece0*/  SEL R4, R4, RZ, !P0 ;  /* 0x000000ff04047207 */ /* 0x000fc60004000000 */
[----:B------:R1:W-:Y:S01]  /*4ecf0*/  STL [R1+0x1a0c], R19 ;  /* 0x001a0c1301007387 */ /* 0x0003e20000100800 */
[----:B------:R-:W-:Y:S02]  /*4ed00*/  ISETP.NE.U32.AND P1, PT, R4, RZ, PT ;  /* 0x000000ff0400720c */ /* 0x000fe40003f25070 */
[----:B----4-:R-:W-:-:S05]  /*4ed10*/  IADD3 R7, P4, R7, R46, RZ ;  /* 0x0000002e07077210 */ /* 0x010fca0007f9e0ff */
[----:B------:R-:W-:Y:S01]  /*4ed20*/  IMAD.X R13, R13, 0x1, R0, P4 ;  /* 0x000000010d0d7824 */ /* 0x000fe200020e0600 */
[----:B------:R-:W-:Y:S04]  /*4ed30*/  STL [R1+0x19f0], R7 ;  /* 0x0019f00701007387 */ /* 0x000fe80000100800 */
[----:B------:R-:W4:Y:S01]  /*4ed40*/  LDL.LU R49, [R1+0x198c] ;  /* 0x00198c0001317983 */ /* 0x000f220000300800 */
[----:B------:R-:W-:Y:S01]  /*4ed50*/  MOV R4, R17 ;  /* 0x0000001100047202 */ /* 0x000fe20000000f00 */
[----:B------:R-:W-:Y:S02]  /*4ed60*/  IMAD.MOV.U32 R5, RZ, RZ, R19 ;  /* 0x000000ffff057224 */ /* 0x000fe400078e0013 */
[----:B------:R1:W-:Y:S04]  /*4ed70*/  STL [R1+0x19d4], R13 ;  /* 0x0019d40d01007387 */ /* 0x0003e80000100800 */
[----:B-1----:R-:W4:Y:S04]  /*4ed80*/  LDL.LU R17, [R1+0x1954] ;  /* 0x0019540001117983 */ /* 0x002f280000300800 */
[----:B------:R1:W-:Y:S04]  /*4ed90*/  LDGSTS.E [R3+0x22980], [R4.64], P2 ;  /* 0x2298000004037fae */ /* 0x0003e80009121848 */
[----:B------:R-:W4:Y:S01]  /*4eda0*/  LDL.LU R19, [R1+0x194c] ;  /* 0x00194c0001137983 */ /* 0x000f220000300800 */
        /* <DEDUP_REMOVED lines=30> */
[----:B------:R-:W-:-:S02]  /*4ef90*/  IADD3 R6, P4, R6, R46, RZ ;  /* 0x0000002e06067210 */ /* 0x000fc40007f9e0ff */
[----:B-1----:R-:W-:-:S04]  /*4efa0*/  SEL R4, RZ, 0x4, !P1 ;  /* 0x00000004ff047807 */ /* 0x002fc80004800000 */
[----:B------:R-:W-:Y:S01]  /*4efb0*/  SEL R4, R4, RZ, !P0 ;  /* 0x000000ff04047207 */ /* 0x000fe20004000000 */
[----:B----4-:R-:W-:-:S03]  /*4efc0*/  IMAD.X R49, R49, 0x1, R0, P3 ;  /* 0x0000000131317824 */ /* 0x010fc600018e0600 */
[----:B------:R-:W-:Y:S01]  /*4efd0*/  ISETP.NE.U32.AND P1, PT, R4, RZ, PT ;  /* 0x000000ff0400720c */ /* 0x000fe20003f25070 */
[----:B------:R-:W-:Y:S01]  /*4efe0*/  IMAD.MOV.U32 R5, RZ, RZ, R49 ;  /* 0x000000ffff057224 */ /* 0x000fe200078e0031 */
[----:B------:R-:W-:Y:S01]  /*4eff0*/  MOV R4, R48 ;  /* 0x0000003000047202 */ /* 0x000fe20000000f00 */
[----:B------:R-:W-:-:S04]  /*4f000*/  IMAD.X R17, R17, 0x1, R0, P4 ;  /* 0x0000000111117824 */ /* 0x000fc800020e0600 */
[----:B------:R1:W-:Y:S01]  /*4f010*/  LDGSTS.E [R3+0x23180], [R4.64], P2 ;  /* 0x2318000004037fae */ /* 0x0003e20009121848 */
[----:B------:R-:W-:-:S03]  /*4f020*/  ISETP.GT.AND P2, PT, R2, 0x39, PT ;  /* 0x000000390200780c */ /* 0x000fc60003f44270 */
[----:B------:R-:W-:Y:S01]  /*4f030*/  STL [R1+0x1998], R48 ;  /* 0x0019983001007387 */ /* 0x000fe20000100800 */
[----:B-1----:R-:W-:Y:S01]  /*4f040*/  IMAD.MOV.U32 R4, RZ, RZ, R6 ;  /* 0x000000ffff047224 */ /* 0x002fe200078e0006 */
[----:B------:R-:W-:Y:S02]  /*4f050*/  MOV R5, R17 ;  /* 0x0000001100057202 */ /* 0x000fe40000000f00 */
[-C--:B------:R-:W-:Y:S01]  /*4f060*/  IADD3 R13, P3, R13, R46.reuse, RZ ;  /* 0x0000002e0d0d7210 */ /* 0x080fe20007f7e0ff */
[----:B------:R-:W-:Y:S04]  /*4f070*/  STL [R1+0x198c], R49 ;  /* 0x00198c3101007387 */ /* 0x000fe80000100800 */
[----:B------:R1:W-:Y:S01]  /*4f080*/  LDGSTS.E [R3+0x23500], [R4.64], P1 ;  /* 0x2350000004037fae */ /* 0x0003e20008921848 */
[----:B------:R-:W-:Y:S01]  /*4f090*/  IMAD.X R19, R19, 0x1, R0, P3 ;  /* 0x0000000113137824 */ /* 0x000fe200018e0600 */
[----:B------:R-:W-:-:S02]  /*4f0a0*/  IADD3 R7, P4, R7, R46, RZ ;  /* 0x0000002e07077210 */ /* 0x000fc40007f9e0ff */
[----:B------:R-:W-:Y:S04]  /*4f0b0*/  STL [R1+0x1970], R6 ;  /* 0x0019700601007387 */ /* 0x000fe80000100800 */
[----:B------:R4:W-:Y:S01]  /*4f0c0*/  STL [R1+0x1954], R17 ;  /* 0x0019541101007387 */ /* 0x0009e20000100800 */
[----:B-1----:R-:W-:Y:S01]  /*4f0d0*/  SEL R4, RZ, 0x4, !P2 ;  /* 0x00000004ff047807 */ /* 0x002fe20005000000 */
[----:B------:R-:W-:-:S03]  /*4f0e0*/  IMAD.X R44, R44, 0x1, R0, P4 ;  /* 0x000000012c2c7824 */ /* 0x000fc600020e0600 */
[----:B------:R-:W-:Y:S01]  /*4f0f0*/  SEL R4, R4, RZ, !P0 ;  /* 0x000000ff04047207 */ /* 0x000fe20004000000 */
[----:B----4-:R-:W4:Y:S01]  /*4f100*/  LDL.LU R17, [R1+0x18ec] ;  /* 0x0018ec0001117983 */ /* 0x010f220000300800 */
[----:B------:R-:W-:-:S03]  /*4f110*/  IMAD.MOV.U32 R5, RZ, RZ, R19 ;  /* 0x000000ffff057224 */ /* 0x000fc600078e0013 */
        /* <DEDUP_REMOVED lines=44> */
[----:B------:R-:W-:-:S03]  /*4f3e0*/  IADD3 R6, P4, R6, R46, RZ ;  /* 0x0000002e06067210 */ /* 0x000fc60007f9e0ff */
        /* <DEDUP_REMOVED lines=59> */
[----:B-1----:R-:W-:-:S02]  /*4f7a0*/  SEL R4, RZ, 0x4, !P1 ;  /* 0x00000004ff047807 */ /* 0x002fc40004800000 */
[----:B------:R-:W-:-:S05]  /*4f7b0*/  IADD3 R17, P3, R17, R46, RZ ;  /* 0x0000002e11117210 */ /* 0x000fca0007f7e0ff */
        /* <DEDUP_REMOVED lines=49> */
[----:B------:R-:W-:Y:S02]  /*4fad0*/  ISETP.NE.U32.AND P1, PT, R4, RZ, PT ;  /* 0x000000ff0400720c */ /* 0x000fe40003f25070 */
[----:B------:R-:W-:Y:S01]  /*4fae0*/  MOV R4, R48 ;  /* 0x0000003000047202 */ /* 0x000fe20000000f00 */
        /* <DEDUP_REMOVED lines=10> */
[----:B------:R-:W-:Y:S01]  /*4fb90*/  IMAD.X R19, R19, 0x1, R0, P3 ;  /* 0x0000000113137824 */ /* 0x000fe200018e0600 */
[----:B------:R-:W-:Y:S02]  /*4fba0*/  IADD3 R6, P4, R6, R46, RZ ;  /* 0x0000002e06067210 */ /* 0x000fe40007f9e0ff */
[----:B------:R-:W-:Y:S01]  /*4fbb0*/  STL [R1+0x1754], R12 ;  /* 0x0017540c01007387 */ /* 0x000fe20000100800 */
[----:B-1----:R-:W-:-:S03]  /*4fbc0*/  SEL R4, RZ, 0x4, !P2 ;  /* 0x00000004ff047807 */ /* 0x002fc60005000000 */
[----:B------:R1:W-:Y:S01]  /*4fbd0*/  STL [R1+0x1750], R17 ;  /* 0x0017501101007387 */ /* 0x0003e20000100800 */
[----:B------:R-:W-:Y:S01]  /*4fbe0*/  IMAD.X R44, R44, 0x1, R0, P4 ;  /* 0x000000012c2c7824 */ /* 0x000fe200020e0600 */
[----:B------:R-:W-:Y:S01]  /*4fbf0*/  SEL R4, R4, RZ, !P0 ;  /* 0x000000ff04047207 */ /* 0x000fe20004000000 */
[----:B------:R-:W-:Y:S01]  /*4fc00*/  IMAD.MOV.U32 R5, RZ, RZ, R19 ;  /* 0x000000ffff057224 */ /* 0x000fe200078e0013 */
[----:B-1----:R-:W4:Y:S04]  /*4fc10*/  LDL.LU R17, [R1+0x16dc] ;  /* 0x0016dc0001117983 */ /* 0x002f280000300800 */
        /* <DEDUP_REMOVED lines=73> */
[----:B------:R-:W-:Y:S02]  /*500b0*/  ISETP.GT.AND P2, PT, R2, 0x69, PT ;  /* 0x000000690200780c */ /* 0x000fe40003f44270 */
        /* <DEDUP_REMOVED lines=27> */
[----:B-----5:R-:W5:Y:S04]  /*50270*/  LDL.LU R14, [R1+0x6a0] ;  /* 0x0006a000010e7983 */ /* 0x020f680000300800 */
[----:B------:R1:W-:Y:S04]  /*50280*/  LDGSTS.E [R3+0x26900], [R4.64], P2 ;  /* 0x2690000004037fae */ /* 0x0003e80009121848 */
[----:B------:R-:W5:Y:S01]  /*50290*/  LDL.LU R48, [R1+0x6d8] ;  /* 0x0006d80001307983 */ /* 0x000f620000300800 */
[----:B------:R-:W-:-:S02]  /*502a0*/  IADD3 R17, P3, R17, R46, RZ ;  /* 0x0000002e11117210 */ /* 0x000fc40007f7e0ff */
[----:B-1----:R-:W-:-:S03]  /*502b0*/  SEL R4, RZ, 0x4, !P1 ;  /* 0x00000004ff047807 */ /* 0x002fc60004800000 */
[----:B------:R-:W-:Y:S01]  /*502c0*/  IMAD.X R19, R19, 0x1, R0, P3 ;  /* 0x0000000113137824 */ /* 0x000fe200018e0600 */
[----:B------:R-:W-:Y:S01]  /*502d0*/  SEL R4, R4, RZ, !P0 ;  /* 0x000000ff04047207 */ /* 0x000fe20004000000 */
[----:B------:R1:W-:Y:S03]  /*502e0*/  STL [R1+0x620], R17 ;  /* 0x0006201101007387 */ /* 0x0003e60000100800 */
[----:B------:R-:W-:Y:S01]  /*502f0*/  ISETP.NE.U32.AND P1, PT, R4, RZ, PT ;  /* 0x000000ff0400720c */ /* 0x000fe20003f25070 */
[----:B------:R1:W-:Y:S01]  /*50300*/  STL [R1+0x61c], R19 ;  /* 0x00061c1301007387 */ /* 0x0003e20000100800 */
[----:B------:R-:W-:Y:S02]  /*50310*/  MOV R4, R17 ;  /* 0x0000001100047202 */ /* 0x000fe40000000f00 */
[----:B----4-:R-:W-:-:S05]  /*50320*/  IADD3 R12, P4, R12, R46, RZ ;  /* 0x0000002e0c0c7210 */ /* 0x010fca0007f9e0ff */
[----:B------:R-:W-:Y:S01]  /*50330*/  STL [R1+0x658], R12 ;  /* 0x0006580c01007387 */ /* 0x000fe20000100800 */
[----:B------:R-:W-:-:S03]  /*50340*/  IMAD.X R13, R13, 0x1, R0, P4 ;  /* 0x000000010d0d7824 */ /* 0x000fc600020e0600 */
[----:B-1----:R-:W5:Y:S04]  /*50350*/  LDL.LU R17, [R1+0x69c] ;  /* 0x00069c0001117983 */ /* 0x002f680000300800 */
[----:B------:R1:W-:Y:S04]  /*50360*/  STL [R1+0x654], R13 ;  /* 0x0006540d01007387 */ /* 0x0003e80000100800 */
[----:B------:R-:W5:Y:S01]  /*50370*/  LDL.LU R49, [R1+0x6d4] ;  /* 0x0006d40001317983 */ /* 0x000f620000300800 */
[----:B------:R-:W-:-:S03]  /*50380*/  IMAD.MOV.U32 R5, RZ, RZ, R19 ;  /* 0x000000ffff057224 */ /* 0x000fc600078e0013 */
[----:B------:R-:W5:Y:S04]  /*50390*/  LDL.LU R44, [R1+0x6dc] ;  /* 0x0006dc00012c7983 */ /* 0x000f680000300800 */
[----:B------:R-:W5:Y:S04]  /*503a0*/  LDL.LU R19, [R1+0x6e0] ;  /* 0x0006e00001137983 */ /* 0x000f680000300800 */
        /* <DEDUP_REMOVED lines=21> */
[----:B-1----:R-:W4:Y:S01]  /*50500*/  LDL.LU R18, [R1+0x71c] ;  /* 0x00071c0001127983 */ /* 0x002f220000300800 */
[----:B---3--:R-:W-:-:S03]  /*50510*/  IMAD.MOV.U32 R4, RZ, RZ, R6 ;  /* 0x000000ffff047224 */ /* 0x008fc600078e0006 */
[----:B--2---:R-:W2:Y:S01]  /*50520*/  LDL.LU R6, [R1+0x720] ;  /* 0x0007200001067983 */ /* 0x004ea20000300800 */
[----:B------:R-:W-:Y:S02]  /*50530*/  MOV R5, R7 ;  /* 0x0000000700057202 */ /* 0x000fe40000000f00 */
[----:B-----5:R-:W-:Y:S01]  /*50540*/  IADD3 R14, P3, R14, R46, RZ ;  /* 0x0000002e0e0e7210 */ /* 0x020fe20007f7e0ff */
[----:B------:R-:W3:Y:S01]  /*50550*/  LDL.LU R16, [R1+0x758] ;  /* 0x0007580001107983 */ /* 0x000ee20000300800 */
[----:B------:R-:W-:-:S03]  /*50560*/  ISETP.GT.AND P1, PT, R2, 0x75, PT ;  /* 0x000000750200780c */ /* 0x000fc60003f24270 */
[----:B------:R1:W-:Y:S01]  /*50570*/  LDGSTS.E [R3+0x27100], [R4.64], P2 ;  /* 0x2710000004037fae */ /* 0x0003e20009121848 */
[----:B------:R-:W-:-:S03]  /*50580*/  IADD3 R48, P4, R48, R46, RZ ;  /* 0x0000002e30307210 */ /* 0x000fc60007f9e0ff */
[----:B------:R-:W5:Y:S04]  /*50590*/  LDL.LU R7, [R1+0x760] ;  /* 0x0007600001077983 */ /* 0x000f680000300800 */
[----:B------:R-:W-:Y:S01]  /*505a0*/  STL [R1+0x6a0], R14 ;  /* 0x0006a00e01007387 */ /* 0x000fe20000100800 */
[----:B-1----:R-:W-:-:S04]  /*505b0*/  SEL R4, RZ, 0x4, !P1 ;  /* 0x00000004ff047807 */ /* 0x002fc80004800000 */
[----:B------:R-:W-:-:S04]  /*505c0*/  SEL R4, R4, RZ, !P0 ;  /* 0x000000ff04047207 */ /* 0x000fc80004000000 */
[----:B------:R-:W-:Y:S02]  /*505d0*/  ISETP.NE.U32.AND P1, PT, R4, RZ, PT ;  /* 0x000000ff0400720c */ /* 0x000fe40003f25070 */
[----:B------:R-:W-:Y:S01]  /*505e0*/  MOV R4, R14 ;  /* 0x0000000e00047202 */ /* 0x000fe20000000f00 */
[----:B------:R-:W-:-:S04]  /*505f0*/  IMAD.X R17, R17, 0x1, R0, P3 ;  /* 0x0000000111117824 */ /* 0x000fc800018e0600 */
[----:B------:R-:W-:Y:S01]  /*50600*/  IMAD.MOV.U32 R5, RZ, RZ, R17 ;  /* 0x000000ffff057224 */ /* 0x000fe200078e0011 */
[----:B------:R1:W-:Y:S01]  /*50610*/  STL [R1+0x69c], R17 ;  /* 0x00069c1101007387 */ /* 0x0003e20000100800 */
[----:B------:R-:W-:-:S03]  /*50620*/  IMAD.X R49, R49, 0x1, R0, P4 ;  /* 0x0000000131317824 */ /* 0x000fc600020e0600 */
[----:B------:R-:W-:Y:S04]  /*50630*/  STL [R1+0x6d8], R48 ;  /* 0x0006d83001007387 */ /* 0x000fe80000100800 */
[----:B------:R1:W-:Y:S04]  /*50640*/  LDGSTS.E [R3+0x27180], [R4.64], P2 ;  /* 0x2718000004037fae */ /* 0x0003e80009121848 */
[----:B-1----:R-:W5:Y:S04]  /*50650*/  LDL.LU R17, [R1+0x754] ;  /* 0x0007540001117983 */ /* 0x002f680000300800 */
[----:B------:R-:W-:Y:S04]  /*50660*/  STL [R1+0x6d4], R49 ;  /* 0x0006d43101007387 */ /* 0x000fe80000100800 */
[----:B------:R-:W5:Y:S01]  /*50670*/  LDL.LU R14, [R1+0x75c] ;  /* 0x00075c00010e7983 */ /* 0x000f620000300800 */
[----:B------:R-:W-:Y:S01]  /*50680*/  IMAD.MOV.U32 R4, RZ, RZ, R48 ;  /* 0x000000ffff047224 */ /* 0x000fe200078e0030 */
[----:B------:R-:W-:-:S02]  /*50690*/  MOV R5, R49 ;  /* 0x0000003100057202 */ /* 0x000fc40000000f00 */
[----:B------:R-:W-:Y:S02]  /*506a0*/  ISETP.GT.AND P2, PT, R2, 0x79, PT ;  /* 0x000000790200780c */ /* 0x000fe40003f44270 */
[-C--:B------:R-:W-:Y:S01]  /*506b0*/  IADD3 R19, P3, R19, R46.reuse, RZ ;  /* 0x0000002e13137210 */ /* 0x080fe20007f7e0ff */
        /* <DEDUP_REMOVED lines=13> */
[----:B------:R1:W-:Y:S02]  /*50790*/  STL [R1+0x714], R13 ;  /* 0x0007140d01007387 */ /* 0x0003e40000100800 */
        /* <DEDUP_REMOVED lines=9> */
[----:B--2---:R-:W-:-:S05]  /*50830*/  IADD3 R6, P3, R6, R46, RZ ;  /* 0x0000002e06067210 */ /* 0x004fca0007f7e0ff */
[----:B----4-:R-:W-:Y:S02]  /*50840*/  IMAD.X R18, R18, 0x1, R0, P3 ;  /* 0x0000000112127824 */ /* 0x010fe400018e0600 */
[----:B------:R-:W-:-:S03]  /*50850*/  IMAD.MOV.U32 R4, RZ, RZ, R6 ;  /* 0x000000ffff047224 */ /* 0x000fc600078e0006 */
[----:B------:R-:W-:-:S05]  /*50860*/  MOV R5, R18 ;  /* 0x0000001200057202 */ /* 0x000fca0000000f00 */
[----:B------:R1:W-:Y:S01]  /*50870*/  LDGSTS.E [R3+0x27980], [R4.64], P2 ;  /* 0x2798000004037fae */ /* 0x0003e20009121848 */
[-C--:B---3--:R-:W-:Y:S02]  /*50880*/  IADD3 R16, P2, R16, R46.reuse, RZ ;  /* 0x0000002e10107210 */ /* 0x088fe40007f5e0ff */
[----:B-----5:R-:W-:Y:S01]  /*50890*/  IADD3 R7, P3, R7, R46, RZ ;  /* 0x0000002e07077210 */ /* 0x020fe20007f7e0ff */
[----:B------:R2:W-:Y:S04]  /*508a0*/  STL [R1+0x720], R6 ;  /* 0x0007200601007387 */ /* 0x0005e80000100800 */
[----:B------:R-:W-:Y:S04]  /*508b0*/  STL [R1+0x71c], R18 ;  /* 0x00071c1201007387 */ /* 0x000fe80000100800 */
[----:B------:R-:W3:Y:S04]  /*508c0*/  LDL.LU R50, [R1+0x1c88] ;  /* 0x001c880001327983 */ /* 0x000ee80000300800 */
[----:B--2---:R-:W2:Y:S04]  /*508d0*/  LDL.LU R6, [R1+0x1c50] ;  /* 0x001c500001067983 */ /* 0x004ea80000300800 */
[----:B------:R4:W-:Y:S01]  /*508e0*/  STL [R1+0x758], R16 ;  /* 0x0007581001007387 */ /* 0x0009e20000100800 */
[----:B-1----:R-:W-:Y:S01]  /*508f0*/  MOV R4, R16 ;  /* 0x0000001000047202 */ /* 0x002fe20000000f00 */
[----:B------:R-:W-:-:S05]  /*50900*/  IMAD.X R17, R17, 0x1, R0, P2 ;  /* 0x0000000111117824 */ /* 0x000fca00010e0600 */
[----:B------:R-:W-:Y:S01]  /*50910*/  STL [R1+0x754], R17 ;  /* 0x0007541101007387 */ /* 0x000fe20000100800 */
[----:B------:R-:W-:-:S03]  /*50920*/  IMAD.X R14, R14, 0x1, R0, P3 ;  /* 0x000000010e0e7824 */ /* 0x000fc600018e0600 */
[----:B------:R-:W-:Y:S04]  /*50930*/  STL [R1+0x760], R7 ;  /* 0x0007600701007387 */ /* 0x000fe80000100800 */
[----:B------:R-:W5:Y:S01]  /*50940*/  LDL.LU R51, [R1+0x1c7c] ;  /* 0x001c7c0001337983 */ /* 0x000f620000300800 */
[----:B------:R-:W-:-:S03]  /*50950*/  IMAD.MOV.U32 R5, RZ, RZ, R17 ;  /* 0x000000ffff057224 */ /* 0x000fc600078e0011 */
[----:B------:R1:W-:Y:S04]  /*50960*/  STL [R1+0x75c], R14 ;  /* 0x00075c0e01007387 */ /* 0x0003e80000100800 */
[----:B----4-:R-:W4:Y:S04]  /*50970*/  LDL.LU R16, [R1+0x1c44] ;  /* 0x001c440001107983 */ /* 0x010f280000300800 */
[----:B------:R1:W-:Y:S04]  /*50980*/  LDGSTS.E [R3+0x27d00], [R4.64], P1 ;  /* 0x27d0000004037fae */ /* 0x0003e80008921848 */
[----:B------:R-:W4:Y:S01]  /*50990*/  LDL.LU R18, [R1+0x1c3c] ;  /* 0x001c3c0001127983 */ /* 0x000f220000300800 */
[----:B-1----:R-:W-:-:S03]  /*509a0*/  MOV R5, R14 ;  /* 0x0000000e00057202 */ /* 0x002fc60000000f00 */
[----:B------:R-:W4:Y:S01]  /*509b0*/  LDL.LU R14, [R1+0x1c48] ;  /* 0x001c4800010e7983 */ /* 0x000f220000300800 */
[----:B------:R-:W-:-:S03]  /*509c0*/  IMAD.MOV.U32 R4, RZ, RZ, R7 ;  /* 0x000000ffff047224 */ /* 0x000fc600078e0007 */
[----:B------:R-:W4:Y:S04]  /*509d0*/  LDL.LU R49, [R1+0x1c04] ;  /* 0x001c040001317983 */ /* 0x000f280000300800 */
[----:B------:R-:W4:Y:S04]  /*509e0*/  LDL.LU R7, [R1+0x1c10] ;  /* 0x001c100001077983 */ /* 0x000f280000300800 */
[----:B------:R1:W-:Y:S01]  /*509f0*/  LDGSTS.E [R3+0x27d80], [R4.64], P1 ;  /* 0x27d8000004037fae */ /* 0x0003e20008921848 */
[----:B------:R-:W-:-:S04]  /*50a00*/  ISETP.GT.AND P1, PT, R2, 0x2, PT ;  /* 0x000000020200780c */ /* 0x000fc80003f24270 */
[----:B-1----:R-:W-:Y:S02]  /*50a10*/  SEL R3, RZ, 0x4, !P1 ;  /* 0x00000004ff037807 */ /* 0x002fe40004800000 */
[----:B------:R-:W-:-:S04]  /*50a20*/  IADD3 R12, P1, R12, R46, RZ ;  /* 0x0000002e0c0c7210 */ /* 0x000fc80007f3e0ff */
[----:B------:R-:W-:Y:S01]  /*50a30*/  IADD3.X R13, R13, R0, RZ, P1, !PT ;  /* 0x000000000d0d7210 */ /* 0x000fe20000ffe4ff */
[----:B------:R-:W-:Y:S04]  /*50a40*/  STL [R1+0x1c90], R12 ;  /* 0x001c900c01007387 */ /* 0x000fe80000100800 */
[----:B------:R1:W-:Y:S04]  /*50a50*/  STL [R1+0x1c84], R13 ;  /* 0x001c840d01007387 */ /* 0x0003e80000100800 */
[----:B------:R-:W4:Y:S04]  /*50a60*/  LDL.LU R48, [R1+0x1bfc] ;  /* 0x001bfc0001307983 */ /* 0x000f280000300800 */
[----:B------:R-:W4:Y:S01]  /*50a70*/  LDL.LU R17, [R1+0x1c08] ;  /* 0x001c080001117983 */ /* 0x000f220000300800 */
[----:B------:R-:W-:Y:S01]  /*50a80*/  MOV R5, R13 ;  /* 0x0000000d00057202 */ /* 0x000fe20000000f00 */
[----:B------:R-:W-:-:S02]  /*50a90*/  IMAD.MOV.U32 R4, RZ, RZ, R12 ;  /* 0x000000ffff047224 */ /* 0x000fc400078e000c */
[----:B-1----:R-:W4:Y:S04]  /*50aa0*/  LDL.LU R13, [R1+0x1bc4] ;  /* 0x001bc400010d7983 */ /* 0x002f280000300800 */
[----:B------:R-:W4:Y:S01]  /*50ab0*/  LDL.LU R12, [R1+0x1bd0] ;  /* 0x001bd000010c7983 */ /* 0x000f220000300800 */
[----:B------:R-:W-:Y:S01]  /*50ac0*/  SEL R3, R3, RZ, !P0 ;  /* 0x000000ff03037207 */ /* 0x000fe20004000000 */
[----:B------:R-:W-:-:S03]  /*50ad0*/  IMAD.SHL.U32 R44, R60, 0x4, RZ ;  /* 0x000000043c2c7824 */ /* 0x000fc600078e00ff */
[----:B------:R-:W-:Y:S01]  /*50ae0*/  ISETP.NE.U32.AND P2, PT, R3, RZ, PT ;  /* 0x000000ff0300720c */ /* 0x000fe20003f45070 */
[----:B------:R-:W-:Y:S01]  /*50af0*/  IMAD.U32 R3, RZ, RZ, UR5 ;  /* 0x00000005ff037e24 */ /* 0x000fe2000f8e00ff */
[----:B------:R-:W-:Y:S02]  /*50b00*/  LOP3.LUT R19, R44, 0x40, RZ, 0x3c, !PT ;  /* 0x000000402c137812 */ /* 0x000fe400078e3cff */
[----:B------:R-:W-:-:S03]  /*50b10*/  ISETP.GT.AND P1, PT, R2, 0x6, PT ;  /* 0x000000060200780c */ /* 0x000fc60003f24270 */
[----:B------:R-:W-:-:S06]  /*50b20*/  IMAD R3, R3, 0x8000, R19 ;  /* 0x0000800003037824 */ /* 0x000fcc00078e0213 */
[----:B------:R1:W-:Y:S02]  /*50b30*/  LDGSTS.E [R3+0x20200], [R4.64], P2 ;  /* 0x2020000004037fae */ /* 0x0003e40009121848 */
[----:B-1----:R-:W-:-:S04]  /*50b40*/  SEL R4, RZ, 0x4, !P1 ;  /* 0x00000004ff047807 */ /* 0x002fc80004800000 */
[----:B------:R-:W-:-:S04]  /*50b50*/  SEL R4, R4, RZ, !P0 ;  /* 0x000000ff04047207 */ /* 0x000fc80004000000 */
[----:B------:R-:W-:Y:S02]  /*50b60*/  ISETP.NE.U32.AND P1, PT, R4, RZ, PT ;  /* 0x000000ff0400720c */ /* 0x000fe40003f25070 */
[-C--:B---3--:R-:W-:Y:S02]  /*50b70*/  IADD3 R50, P3, R50, R46.reuse, RZ ;  /* 0x0000002e32327210 */ /* 0x088fe40007f7e0ff */
[----:B--2---:R-:W-:Y:S02]  /*50b80*/  IADD3 R6, P4, R6, R46, RZ ;  /* 0x0000002e06067210 */ /* 0x004fe40007f9e0ff */
[----:B------:R-:W-:Y:S01]  /*50b90*/  MOV R4, R50 ;  /* 0x0000003200047202 */ /* 0x000fe20000000f00 */
[----:B------:R-:W-:Y:S01]  /*50ba0*/  STL [R1+0x1c88], R50 ;  /* 0x001c883201007387 */ /* 0x000fe20000100800 */
[----:B-----5:R-:W-:-:S04]  /*50bb0*/  IMAD.X R51, R51, 0x1, R0, P3 ;  /* 0x0000000133337824 */ /* 0x020fc800018e0600 */
[----:B------:R-:W-:Y:S02]  /*50bc0*/  IMAD.MOV.U32 R5, RZ, RZ, R51 ;  /* 0x000000ffff057224 */ /* 0x000fe400078e0033 */
[----:B----4-:R-:W-:-:S03]  /*50bd0*/  IMAD.X R16, R16, 0x1, R0, P4 ;  /* 0x0000000110107824 */ /* 0x010fc600020e0600 */
        /* <DEDUP_REMOVED lines=26> */
[-C--:B------:R-:W-:Y:S01]  /*50d80*/  IADD3 R17, P3, R17, R46.reuse, RZ ;  /* 0x0000002e11117210 */ /* 0x080fe20007f7e0ff */
[----:B-----5:R-:W-:Y:S01]  /*50d90*/  IMAD.MOV.U32 R4, RZ, RZ, R7 ;  /* 0x000000ffff047224 */ /* 0x020fe200078e0007 */
[----:B------:R-:W-:Y:S01]  /*50da0*/  MOV R5, R49 ;  /* 0x0000003100057202 */ /* 0x000fe20000000f00 */
[----:B------:R-:W5:Y:S01]  /*50db0*/  LDL.LU R50, [R1+0x1b88] ;  /* 0x001b880001327983 */ /* 0x000f620000300800 */
[----:B------:R-:W-:Y:S01]  /*50dc0*/  ISETP.GT.AND P1, PT, R2, 0xe, PT ;  /* 0x0000000e0200780c */ /* 0x000fe20003f24270 */
[--C-:B------:R-:W-:Y:S01]  /*50dd0*/  IMAD.X R48, R48, 0x1, R0.reuse, P3 ;  /* 0x0000000130307824 */ /* 0x100fe200018e0600 */
[----:B------:R-:W-:Y:S01]  /*50de0*/  IADD3 R12, P4, R12, R46, RZ ;  /* 0x0000002e0c0c7210 */ /* 0x000fe20007f9e0ff */
[----:B------:R1:W-:Y:S04]  /*50df0*/  LDGSTS.E [R3+0x20a00], [R4.64], P2 ;  /* 0x20a0000004037fae */ /* 0x0003e80009121848 */
[----:B----4-:R-:W4:Y:S01]  /*50e00*/  LDL.LU R7, [R1+0x1b50] ;  /* 0x001b500001077983 */ /* 0x010f220000300800 */
        /* <DEDUP_REMOVED lines=542> */
[----:B------:R1:W-:Y:S01]  /*52ff0*/  LDGSTS.E [R3+0x26a80], [R4.64], P2 ;  /* 0x26a8000004037fae */ /* 0x0003e20009121848 */
[----:B------:R-:W-:Y:S02]  /*53000*/  ISETP.GT.AND P2, PT, R2, 0x72, PT ;  /* 0x000000720200780c */ /* 0x000fe40003f44270 */
[----:B-1----:R-:W-:Y:S01]  /*53010*/  MOV R5, R13 ;  /* 0x0000000d00057202 */ /* 0x002fe20000000f00 */
[----:B------:R-:W-:Y:S01]  /*53020*/  IMAD.MOV.U32 R4, RZ, RZ, R12 ;  /* 0x000000ffff047224 */ /* 0x000fe200078e000c */
[----:B------:R-:W5:Y:S04]  /*53030*/  LDL.LU R13, [R1+0x724] ;  /* 0x00072400010d7983 */ /* 0x000f680000300800 */
[----:B------:R-:W5:Y:S04]  /*53040*/  LDL.LU R12, [R1+0x728] ;  /* 0x00072800010c7983 */ /* 0x000f680000300800 */
        /* <DEDUP_REMOVED lines=18> */
[-C--:B-----5:R-:W-:Y:S02]  /*53170*/  IADD3 R14, P3, R14, R46.reuse, RZ ;  /* 0x0000002e0e0e7210 */ /* 0x0a0fe40007f7e0ff */
[----:B------:R-:W-:Y:S01]  /*53180*/  MOV R5, R7 ;  /* 0x0000000700057202 */ /* 0x000fe20000000f00 */
[----:B------:R-:W3:Y:S01]  /*53190*/  LDL.LU R16, [R1+0x768] ;  /* 0x0007680001107983 */ /* 0x000ee20000300800 */
[----:B------:R-:W-:Y:S02]  /*531a0*/  ISETP.GT.AND P1, PT, R2, 0x76, PT ;  /* 0x000000760200780c */ /* 0x000fe40003f24270 */
[----:B------:R-:W-:Y:S01]  /*531b0*/  IADD3 R50, P4, R50, R46, RZ ;  /* 0x0000002e32327210 */ /* 0x000fe20007f9e0ff */
[----:B------:R1:W-:Y:S04]  /*531c0*/  LDGSTS.E [R3+0x27200], [R4.64], P2 ;  /* 0x2720000004037fae */ /* 0x0003e80009121848 */
        /* <DEDUP_REMOVED lines=53> */
[----:B------:R-:W-:Y:S01]  /*53520*/  STL [R1+0x768], R16 ;  /* 0x0007681001007387 */ /* 0x000fe20000100800 */
[----:B-1----:R-:W-:Y:S01]  /*53530*/  MOV R4, R16 ;  /* 0x0000001000047202 */ /* 0x002fe20000000f00 */
[----:B------:R-:W-:-:S05]  /*53540*/  IMAD.X R17, R17, 0x1, R0, P2 ;  /* 0x0000000111117824 */ /* 0x000fca00010e0600 */
[----:B------:R1:W-:Y:S01]  /*53550*/  STL [R1+0x764], R17 ;  /* 0x0007641101007387 */ /* 0x0003e20000100800 */
[----:B------:R-:W-:-:S03]  /*53560*/  IMAD.X R14, R14, 0x1, R0, P3 ;  /* 0x000000010e0e7824 */ /* 0x000fc600018e0600 */
[----:B------:R-:W-:Y:S04]  /*53570*/  STL [R1+0x770], R7 ;  /* 0x0007700701007387 */ /* 0x000fe80000100800 */
[----:B------:R-:W4:Y:S01]  /*53580*/  LDL.LU R62, [R1+0x1c6c] ;  /* 0x001c6c00013e7983 */ /* 0x000f220000300800 */
[----:B------:R-:W-:-:S03]  /*53590*/  IMAD.MOV.U32 R5, RZ, RZ, R17 ;  /* 0x000000ffff057224 */ /* 0x000fc600078e0011 */
[----:B------:R5:W-:Y:S04]  /*535a0*/  STL [R1+0x76c], R14 ;  /* 0x00076c0e01007387 */ /* 0x000be80000100800 */
[----:B-1----:R-:W4:Y:S04]  /*535b0*/  LDL.LU R17, [R1+0x1c34] ;  /* 0x001c340001117983 */ /* 0x002f280000300800 */
[----:B------:R1:W-:Y:S04]  /*535c0*/  LDGSTS.E [R3+0x27e00], [R4.64], P1 ;  /* 0x27e0000004037fae */ /* 0x0003e80008921848 */
[----:B------:R-:W4:Y:S01]  /*535d0*/  LDL.LU R48, [R1+0x1c2c] ;  /* 0x001c2c0001307983 */ /* 0x000f220000300800 */
[----:B-1----:R-:W-:-:S03]  /*535e0*/  MOV R5, R14 ;  /* 0x0000000e00057202 */ /* 0x002fc60000000f00 */
[----:B-----5:R-:W5:Y:S01]  /*535f0*/  LDL.LU R14, [R1+0x1c38] ;  /* 0x001c3800010e7983 */ /* 0x020f620000300800 */
[----:B------:R-:W-:-:S03]  /*53600*/  IMAD.MOV.U32 R4, RZ, RZ, R7 ;  /* 0x000000ffff047224 */ /* 0x000fc600078e0007 */
[----:B------:R-:W5:Y:S04]  /*53610*/  LDL.LU R50, [R1+0x1bf4] ;  /* 0x001bf40001327983 */ /* 0x000f680000300800 */
[----:B------:R-:W5:Y:S04]  /*53620*/  LDL.LU R7, [R1+0x1c00] ;  /* 0x001c000001077983 */ /* 0x000f680000300800 */
[----:B------:R1:W-:Y:S01]  /*53630*/  LDGSTS.E [R3+0x27e80], [R4.64], P1 ;  /* 0x27e8000004037fae */ /* 0x0003e20008921848 */
[----:B------:R-:W-:-:S04]  /*53640*/  ISETP.GT.AND P1, PT, R2, 0x3, PT ;  /* 0x000000030200780c */ /* 0x000fc80003f24270 */
[----:B-1----:R-:W-:Y:S02]  /*53650*/  SEL R3, RZ, 0x4, !P1 ;  /* 0x00000004ff037807 */ /* 0x002fe40004800000 */
[----:B------:R-:W-:-:S04]  /*53660*/  IADD3 R12, P1, R12, R46, RZ ;  /* 0x0000002e0c0c7210 */ /* 0x000fc80007f3e0ff */
[----:B------:R-:W-:Y:S01]  /*53670*/  IADD3.X R13, R13, R0, RZ, P1, !PT ;  /* 0x000000000d0d7210 */ /* 0x000fe20000ffe4ff */
[----:B------:R-:W-:Y:S04]  /*53680*/  STL [R1+0x1c80], R12 ;  /* 0x001c800c01007387 */ /* 0x000fe80000100800 */
[----:B------:R1:W-:Y:S04]  /*53690*/  STL [R1+0x1c74], R13 ;  /* 0x001c740d01007387 */ /* 0x0003e80000100800 */
[----:B------:R-:W5:Y:S04]  /*536a0*/  LDL.LU R49, [R1+0x1bec] ;  /* 0x001bec0001317983 */ /* 0x000f680000300800 */
[----:B------:R-:W5:Y:S01]  /*536b0*/  LDL.LU R16, [R1+0x1bf8] ;  /* 0x001bf80001107983 */ /* 0x000f620000300800 */
[----:B------:R-:W-:Y:S01]  /*536c0*/  SEL R3, R3, RZ, !P0 ;  /* 0x000000ff03037207 */ /* 0x000fe20004000000 */
[----:B------:R-:W-:Y:S01]  /*536d0*/  IMAD.MOV.U32 R4, RZ, RZ, R12 ;  /* 0x000000ffff047224 */ /* 0x000fe200078e000c */
[----:B------:R-:W-:Y:S01]  /*536e0*/  MOV R5, R13 ;  /* 0x0000000d00057202 */ /* 0x000fe20000000f00 */
[----:B------:R-:W-:Y:S01]  /*536f0*/  IMAD.SHL.U32 R181, R60, 0x4, RZ ;  /* 0x000000043cb57824 */ /* 0x000fe200078e00ff */
[----:B-1----:R-:W5:Y:S01]  /*53700*/  LDL.LU R13, [R1+0x1bb4] ;  /* 0x001bb400010d7983 */ /* 0x002f620000300800 */
[----:B------:R-:W-:-:S03]  /*53710*/  ISETP.NE.U32.AND P2, PT, R3, RZ, PT ;  /* 0x000000ff0300720c */ /* 0x000fc60003f45070 */
[----:B------:R-:W5:Y:S01]  /*53720*/  LDL.LU R12, [R1+0x1bc0] ;  /* 0x001bc000010c7983 */ /* 0x000f620000300800 */
[----:B------:R-:W-:Y:S01]  /*53730*/  LOP3.LUT R18, R181, 0x60, RZ, 0x3c, !PT ;  /* 0x00000060b5127812 */ /* 0x000fe200078e3cff */
[----:B------:R-:W-:Y:S01]  /*53740*/  IMAD.U32 R3, RZ, RZ, UR5 ;  /* 0x00000005ff037e24 */ /* 0x000fe2000f8e00ff */
[----:B------:R-:W-:-:S03]  /*53750*/  ISETP.GT.AND P1, PT, R2, 0x7, PT ;  /* 0x000000070200780c */ /* 0x000fc60003f24270 */
[----:B------:R-:W-:-:S05]  /*53760*/  IMAD R3, R3, 0x8000, R18 ;  /* 0x0000800003037824 */ /* 0x000fca00078e0212 */
        /* <DEDUP_REMOVED lines=37> */
[----:B------:R-:W-:Y:S01]  /*539c0*/  IADD3 R16, P3, R16, R46, RZ ;  /* 0x0000002e10107210 */ /* 0x000fe20007f7e0ff */
        /* <DEDUP_REMOVED lines=47> */
[----:B--2---:R-:W2:Y:S04]  /*53cc0*/  LDL.LU R14, [R1+0x1ab4] ;  /* 0x001ab400010e7983 */ /* 0x004ea80000300800 */
[----:B------:R-:W2:Y:S01]  /*53cd0*/  LDL.LU R6, [R1+0x1ac0] ;  /* 0x001ac00001067983 */ /* 0x000ea20000300800 */
[----:B------:R-:W-:-:S03]  /*53ce0*/  ISETP.GT.AND P1, PT, R2, 0x17, PT ;  /* 0x000000170200780c */ /* 0x000fc60003f24270 */
[----:B------:R1:W-:Y:S01]  /*53cf0*/  LDGSTS.E [R3+0x21300], [R4.64], P2 ;  /* 0x2130000004037fae */ /* 0x0003e20009121848 */
[-C--:B-----5:R-:W-:Y:S02]  /*53d00*/  IADD3 R51, P3, R51, R46.reuse, RZ ;  /* 0x0000002e33337210 */ /* 0x0a0fe40007f7e0ff */
[----:B----4-:R-:W-:-:S03]  /*53d10*/  IADD3 R7, P4, R7, R46, RZ ;  /* 0x0000002e07077210 */ /* 0x010fc60007f9e0ff */
        /* <DEDUP_REMOVED lines=41> */
[----:B------:R-:W-:-:S04]  /*53fb0*/  SEL R4, R4, RZ, !P0 ;  /* 0x000000ff04047207 */ /* 0x000fc80004000000 */
[----:B------:R-:W-:Y:S02]  /*53fc0*/  ISETP.NE.U32.AND P1, PT, R4, RZ, PT ;  /* 0x000000ff0400720c */ /* 0x000fe40003f25070 */
[----:B---3--:R-:W-:-:S05]  /*53fd0*/  IADD3 R17, P3, R17, R46, RZ ;  /* 0x0000002e11117210 */ /* 0x008fca0007f7e0ff */
[----:B------:R-:W-:Y:S01]  /*53fe0*/  IMAD.X R48, R48, 0x1, R0, P3 ;  /* 0x0000000130307824 */ /* 0x000fe200018e0600 */
[----:B------:R1:W-:Y:S04]  /*53ff0*/  STL [R1+0x1af8], R17 ;  /* 0x001af81101007387 */ /* 0x0003e80000100800 */
[----:B------:R3:W-:Y:S01]  /*54000*/  STL [R1+0x1aec], R48 ;  /* 0x001aec3001007387 */ /* 0x0007e20000100800 */
[----:B------:R-:W-:Y:S02]  /*54010*/  MOV R4, R17 ;  /* 0x0000001100047202 */ /* 0x000fe40000000f00 */
[----:B--2---:R-:W-:-:S05]  /*54020*/  IADD3 R6, P4, R6, R46, RZ ;  /* 0x0000002e06067210 */ /* 0x004fca0007f9e0ff */
[----:B------:R-:W-:Y:S01]  /*54030*/  IMAD.X R14, R14, 0x1, R0, P4 ;  /* 0x000000010e0e7824 */ /* 0x000fe200020e0600 */
[----:B------:R-:W-:Y:S04]  /*54040*/  STL [R1+0x1ac0], R6 ;  /* 0x001ac00601007387 */ /* 0x000fe80000100800 */
[----:B------:R-:W2:Y:S01]  /*54050*/  LDL.LU R62, [R1+0x1a6c] ;  /* 0x001a6c00013e7983 */ /* 0x000ea20000300800 */
[----:B------:R-:W-:-:S03]  /*54060*/  IMAD.MOV.U32 R5, RZ, RZ, R48 ;  /* 0x000000ffff057224 */ /* 0x000fc600078e0030 */
[----:B------:R3:W-:Y:S04]  /*54070*/  STL [R1+0x1ab4], R14 ;  /* 0x001ab40e01007387 */ /* 0x0007e80000100800 */
[----:B-1----:R-:W2:Y:S04]  /*54080*/  LDL.LU R17, [R1+0x1a34] ;  /* 0x001a340001117983 */ /* 0x002ea80000300800 */
[----:B------:R1:W-:Y:S04]  /*54090*/  LDGSTS.E [R3+0x21b80], [R4.64], P2 ;  /* 0x21b8000004037fae */ /* 0x0003e80009121848 */
[----:B---3--:R-:W3:Y:S01]  /*540a0*/  LDL.LU R48, [R1+0x1a2c] ;  /* 0x001a2c0001307983 */ /* 0x008ee20000300800 */
[----:B-1----:R-:W-:-:S03]  /*540b0*/  MOV R5, R14 ;  /* 0x0000000e00057202 */ /* 0x002fc60000000f00 */
[----:B------:R-:W3:Y:S01]  /*540c0*/  LDL.LU R14, [R1+0x1a38] ;  /* 0x001a3800010e7983 */ /* 0x000ee20000300800 */
[----:B------:R-:W-:-:S03]  /*540d0*/  IMAD.MOV.U32 R4, RZ, RZ, R6 ;  /* 0x000000ffff047224 */ /* 0x000fc600078e0006 */
[----:B------:R-:W3:Y:S04]  /*540e0*/  LDL.LU R50, [R1+0x19f4] ;  /* 0x0019f40001327983 */ /* 0x000ee80000300800 */
[----:B------:R-:W3:Y:S01]  /*540f0*/  LDL.LU R6, [R1+0x1a00] ;  /* 0x001a000001067983 */ /* 0x000ee20000300800 */
[----:B------:R-:W-:-:S03]  /*54100*/  ISETP.GT.AND P2, PT, R2, 0x23, PT ;  /* 0x000000230200780c */ /* 0x000fc60003f44270 */
[----:B------:R1:W-:Y:S02]  /*54110*/  LDGSTS.E [R3+0x21f00], [R4.64], P1 ;  /* 0x21f0000004037fae */ /* 0x0003e40008921848 */
[----:B-1----:R-:W-:Y:S02]  /*54120*/  SEL R4, RZ, 0x4, !P2 ;  /* 0x00000004ff047807 */ /* 0x002fe40005000000 */
[-C--:B----4-:R-:W-:Y:S02]  /*54130*/  IADD3 R16, P3, R16, R46.reuse, RZ ;  /* 0x0000002e10107210 */ /* 0x090fe40007f7e0ff */
[----:B-----5:R-:W-:Y:S02]  /*54140*/  IADD3 R7, P4, R7, R46, RZ ;  /* 0x0000002e07077210 */ /* 0x020fe40007f9e0ff */
[----:B------:R-:W-:Y:S01]  /*54150*/  SEL R4, R4, RZ, !P0 ;  /* 0x000000ff04047207 */ /* 0x000fe20004000000 */
[----:B------:R-:W-:Y:S03]  /*54160*/  STL [R1+0x1ab8], R16 ;  /* 0x001ab81001007387 */ /* 0x000fe60000100800 */
[----:B------:R-:W-:-:S02]  /*54170*/  ISETP.NE.U32.AND P2, PT, R4, RZ, PT ;  /* 0x000000ff0400720c */ /* 0x000fc40003f45070 */
        /* <DEDUP_REMOVED lines=27> */
[----:B------:R-:W-:-:S03]  /*54330*/  ISETP.GT.AND P2, PT, R2, 0x2b, PT ;  /* 0x0000002b0200780c */ /* 0x000fc60003f44270 */
[----:B------:R-:W-:Y:S01]  /*54340*/  STL [R1+0x1a6c], R62 ;  /* 0x001a6c3e01007387 */ /* 0x000fe20000100800 */
[----:B-1----:R-:W-:Y:S01]  /*54350*/  IMAD.MOV.U32 R4, RZ, RZ, R12 ;  /* 0x000000ffff047224 */ /* 0x002fe200078e000c */
[----:B------:R-:W-:Y:S02]  /*54360*/  MOV R5, R17 ;  /* 0x0000001100057202 */ /* 0x000fe40000000f00 */
[----:B---3--:R-:W-:-:S03]  /*54370*/  IADD3 R14, P3, R14, R46, RZ ;  /* 0x0000002e0e0e7210 */ /* 0x008fc60007f7e0ff */
        /* <DEDUP_REMOVED lines=26> */
[----:B-----5:R-:W-:-:S02]  /*54520*/  IADD3 R16, P3, R16, R46, RZ ;  /* 0x0000002e10107210 */ /* 0x020fc40007f7e0ff */
        /* <DEDUP_REMOVED lines=45> */
[-C--:B------:R-:W-:Y:S02]  /*54800*/  IADD3 R51, P3, R51, R46.reuse, RZ ;  /* 0x0000002e33337210 */ /* 0x080fe40007f7e0ff */
[----:B------:R-:W-:Y:S02]  /*54810*/  IADD3 R6, P4, R6, R46, RZ ;  /* 0x0000002e06067210 */ /* 0x000fe40007f9e0ff */
        /* <DEDUP_REMOVED lines=12> */
[-C--:B-----5:R-:W-:Y:S01]  /*548e0*/  IADD3 R13, P3, R13, R46.reuse, RZ ;  /* 0x0000002e0d0d7210 */ /* 0x0a0fe20007f7e0ff */
        /* <DEDUP_REMOVED lines=51> */
[----:B-1----:R-:W-:-:S04]  /*54c20*/  SEL R4, RZ, 0x4, !P2 ;  /* 0x00000004ff047807 */ /* 0x002fc80005000000 */
[----:B------:R-:W-:Y:S02]  /*54c30*/  SEL R4, R4, RZ, !P0 ;  /* 0x000000ff04047207 */ /* 0x000fe40004000000 */
[-C--:B----4-:R-:W-:Y:S02]  /*54c40*/  IADD3 R16, P3, R16, R46.reuse, RZ ;  /* 0x0000002e10107210 */ /* 0x090fe40007f7e0ff */
[----:B-----5:R-:W-:-:S03]  /*54c50*/  IADD3 R6, P4, R6, R46, RZ ;  /* 0x0000002e06067210 */ /* 0x020fc60007f9e0ff */
        /* <DEDUP_REMOVED lines=60> */
[----:B-1----:R-:W-:-:S02]  /*55020*/  SEL R4, RZ, 0x4, !P1 ;  /* 0x00000004ff047807 */ /* 0x002fc40004800000 */
[----:B-----5:R-:W-:-:S05]  /*55030*/  IADD3 R16, P3, R16, R46, RZ ;  /* 0x0000002e10107210 */ /* 0x020fca0007f7e0ff */
        /* <DEDUP_REMOVED lines=47> */
[----:B------:R-:W-:-:S04]  /*55330*/  SEL R4, R4, RZ, !P0 ;  /* 0x000000ff04047207 */ /* 0x000fc80004000000 */
[----:B------:R-:W-:Y:S01]  /*55340*/  ISETP.NE.U32.AND P1, PT, R4, RZ, PT ;  /* 0x000000ff0400720c */ /* 0x000fe20003f25070 */
[----:B----4-:R-:W-:Y:S01]  /*55350*/  IMAD.X R62, R62, 0x1, R0, P3 ;  /* 0x000000013e3e7824 */ /* 0x010fe200018e0600 */
[----:B------:R-:W-:-:S03]  /*55360*/  MOV R4, R51 ;  /* 0x0000003300047202 */ /* 0x000fc60000000f00 */
        /* <DEDUP_REMOVED lines=124> */
[----:B------:R-:W-:Y:S02]  /*55b30*/  SEL R4, R4, RZ, !P0 ;  /* 0x000000ff04047207 */ /* 0x000fe40004000000 */
[----:B-----5:R-:W-:-:S05]  /*55b40*/  IADD3 R16, P3, R16, R46, RZ ;  /* 0x0000002e10107210 */ /* 0x020fca0007f7e0ff */
[----:B------:R-:W-:Y:S01]  /*55b50*/  IMAD.X R49, R49, 0x1, R0, P3 ;  /* 0x0000000131317824 */ /* 0x000fe200018e0600 */
[----:B------:R1:W-:Y:S01]  /*55b60*/  STL [R1+0x640], R16 ;  /* 0x0006401001007387 */ /* 0x0003e20000100800 */
[----:B------:R-:W-:Y:S02]  /*55b70*/  ISETP.NE.U32.AND P1, PT, R4, RZ, PT ;  /* 0x000000ff0400720c */ /* 0x000fe40003f25070 */
[----:B------:R-:W-:Y:S01]  /*55b80*/  MOV R4, R16 ;  /* 0x0000001000047202 */ /* 0x000fe20000000f00 */
        /* <DEDUP_REMOVED lines=9> */
[----:B-----5:R-:W4:Y:S04]  /*55c20*/  LDL.LU R49, [R1+0x700] ;  /* 0x0007000001317983 */ /* 0x020f280000300800 */
[----:B------:R1:W-:Y:S01]  /*55c30*/  LDGSTS.E [R3+0x26b80], [R4.64], P2 ;  /* 0x26b8000004037fae */ /* 0x0003e20009121848 */
[----:B------:R-:W-:Y:S02]  /*55c40*/  ISETP.GT.AND P2, PT, R2, 0x73, PT ;  /* 0x000000730200780c */ /* 0x000fe40003f44270 */
[----:B-1----:R-:W-:Y:S01]  /*55c50*/  MOV R5, R13 ;  /* 0x0000000d00057202 */ /* 0x002fe20000000f00 */
[----:B------:R-:W-:Y:S01]  /*55c60*/  IMAD.MOV.U32 R4, RZ, RZ, R12 ;  /* 0x000000ffff047224 */ /* 0x000fe200078e000c */
[----:B------:R-:W4:Y:S04]  /*55c70*/  LDL.LU R13, [R1+0x734] ;  /* 0x00073400010d7983 */ /* 0x000f280000300800 */
[----:B------:R-:W4:Y:S04]  /*55c80*/  LDL.LU R12, [R1+0x738] ;  /* 0x00073800010c7983 */ /* 0x000f280000300800 */
        /* <DEDUP_REMOVED lines=11> */
[----:B------:R2:W-:Y:S01]  /*55d40*/  STL [R1+0x6b8], R6 ;  /* 0x0006b80601007387 */ /* 0x0005e20000100800 */
[----:B------:R-:W-:-:S03]  /*55d50*/  IMAD.MOV.U32 R5, RZ, RZ, R48 ;  /* 0x000000ffff057224 */ /* 0x000fc600078e0030 */
[----:B------:R3:W-:Y:S04]  /*55d60*/  STL [R1+0x6b4], R14 ;  /* 0x0006b40e01007387 */ /* 0x0007e80000100800 */
[----:B-1----:R-:W5:Y:S04]  /*55d70*/  LDL.LU R48, [R1+0x73c] ;  /* 0x00073c0001307983 */ /* 0x002f680000300800 */
[----:B------:R-:W5:Y:S04]  /*55d80*/  LDL.LU R17, [R1+0x740] ;  /* 0x0007400001117983 */ /* 0x000f680000300800 */
[----:B------:R1:W-:Y:S01]  /*55d90*/  LDGSTS.E [R3+0x26f80], [R4.64], P1 ;  /* 0x26f8000004037fae */ /* 0x0003e20008921848 */
[----:B------:R-:W-:-:S02]  /*55da0*/  ISETP.GT.AND P1, PT, R2, 0x77, PT ;  /* 0x000000770200780c */ /* 0x000fc40003f24270 */
[----:B------:R-:W-:Y:S01]  /*55db0*/  IADD3 R7, P3, R7, R46, RZ ;  /* 0x0000002e07077210 */ /* 0x000fe20007f7e0ff */
[----:B-1----:R-:W-:Y:S01]  /*55dc0*/  IMAD.MOV.U32 R4, RZ, RZ, R6 ;  /* 0x000000ffff047224 */ /* 0x002fe200078e0006 */
[----:B------:R-:W-:Y:S01]  /*55dd0*/  MOV R5, R14 ;  /* 0x0000000e00057202 */ /* 0x000fe20000000f00 */
[----:B--2---:R-:W2:Y:S04]  /*55de0*/  LDL.LU R6, [R1+0x778] ;  /* 0x0007780001067983 */ /* 0x004ea80000300800 */
[----:B------:R1:W-:Y:S01]  /*55df0*/  LDGSTS.E [R3+0x27300], [R4.64], P2 ;  /* 0x2730000004037fae */ /* 0x0003e20009121848 */
[----:B------:R-:W-:-:S03]  /*55e00*/  IADD3 R51, P4, R51, R46, RZ ;  /* 0x0000002e33337210 */ /* 0x000fc60007f9e0ff */
[----:B---3--:R-:W3:Y:S01]  /*55e10*/  LDL.LU R14, [R1+0x780] ;  /* 0x00078000010e7983 */ /* 0x008ee20000300800 */
[----:B-1----:R-:W-:-:S03]  /*55e20*/  SEL R4, RZ, 0x4, !P1 ;  /* 0x00000004ff047807 */ /* 0x002fc60004800000 */
[----:B------:R1:W-:Y:S01]  /*55e30*/  STL [R1+0x6c0], R7 ;  /* 0x0006c00701007387 */ /* 0x0003e20000100800 */
[----:B------:R-:W-:-:S04]  /*55e40*/  SEL R4, R4, RZ, !P0 ;  /* 0x000000ff04047207 */ /* 0x000fc80004000000 */
[----:B------:R-:W-:Y:S02]  /*55e50*/  ISETP.NE.U32.AND P1, PT, R4, RZ, PT ;  /* 0x000000ff0400720c */ /* 0x000fe40003f25070 */
[----:B------:R-:W-:Y:S01]  /*55e60*/  MOV R4, R7 ;  /* 0x0000000700047202 */ /* 0x000fe20000000f00 */
[----:B----4-:R-:W-:-:S05]  /*55e70*/  IMAD.X R16, R16, 0x1, R0, P3 ;  /* 0x0000000110107824 */ /* 0x010fca00018e0600 */
[----:B------:R4:W-:Y:S01]  /*55e80*/  STL [R1+0x6bc], R16 ;  /* 0x0006bc1001007387 */ /* 0x0009e20000100800 */
[----:B------:R-:W-:-:S03]  /*55e90*/  IMAD.X R62, R62, 0x1, R0, P4 ;  /* 0x000000013e3e7824 */ /* 0x000fc600020e0600 */
[----:B------:R-:W-:Y:S04]  /*55ea0*/  STL [R1+0x6f8], R51 ;  /* 0x0006f83301007387 */ /* 0x000fe80000100800 */
[----:B-1----:R-:W3:Y:S01]  /*55eb0*/  LDL.LU R7, [R1+0x774] ;  /* 0x0007740001077983 */ /* 0x002ee20000300800 */
[----:B------:R-:W-:-:S03]  /*55ec0*/  IMAD.MOV.U32 R5, RZ, RZ, R16 ;  /* 0x000000ffff057224 */ /* 0x000fc600078e0010 */
[----:B------:R-:W-:Y:S04]  /*55ed0*/  STL [R1+0x6f4], R62 ;  /* 0x0006f43e01007387 */ /* 0x000fe80000100800 */
[----:B----4-:R-:W4:Y:S04]  /*55ee0*/  LDL.LU R16, [R1+0x77c] ;  /* 0x00077c0001107983 */ /* 0x010f280000300800 */
[----:B------:R1:W-:Y:S01]  /*55ef0*/  LDGSTS.E [R3+0x27380], [R4.64], P2 ;  /* 0x2738000004037fae */ /* 0x0003e20009121848 */
[----:B------:R-:W-:Y:S02]  /*55f00*/  ISETP.GT.AND P2, PT, R2, 0x7b, PT ;  /* 0x0000007b0200780c */ /* 0x000fe40003f44270 */
[----:B------:R-:W-:Y:S01]  /*55f10*/  IADD3 R49, P3, R49, R46, RZ ;  /* 0x0000002e31317210 */ /* 0x000fe20007f7e0ff */
[----:B-1----:R-:W-:Y:S01]  /*55f20*/  IMAD.MOV.U32 R4, RZ, RZ, R51 ;  /* 0x000000ffff047224 */ /* 0x002fe200078e0033 */
[----:B------:R-:W-:-:S05]  /*55f30*/  MOV R5, R62 ;  /* 0x0000003e00057202 */ /* 0x000fca0000000f00 */
[----:B------:R1:W-:Y:S01]  /*55f40*/  LDGSTS.E [R3+0x27700], [R4.64], P1 ;  /* 0x2770000004037fae */ /* 0x0003e20008921848 */
[----:B------:R-:W-:Y:S01]  /*55f50*/  IADD3 R12, P4, R12, R46, RZ ;  /* 0x0000002e0c0c7210 */ /* 0x000fe20007f9e0ff */
[----:B------:R-:W-:Y:S01]  /*55f60*/  IMAD.X R50, R50, 0x1, R0, P3 ;  /* 0x0000000132327824 */ /* 0x000fe200018e0600 */
[----:B-1----:R-:W-:-:S04]  /*55f70*/  SEL R4, RZ, 0x4, !P2 ;  /* 0x00000004ff047807 */ /* 0x002fc80005000000 */
[----:B------:R-:W-:Y:S01]  /*55f80*/  SEL R4, R4, RZ, !P0 ;  /* 0x000000ff04047207 */ /* 0x000fe20004000000 */
[----:B------:R-:W-:-:S03]  /*55f90*/  IMAD.MOV.U32 R5, RZ, RZ, R50 ;  /* 0x000000ffff057224 */ /* 0x000fc600078e0032 */
[----:B------:R-:W-:Y:S01]  /*55fa0*/  ISETP.NE.U32.AND P2, PT, R4, RZ, PT ;  /* 0x000000ff0400720c */ /* 0x000fe20003f45070 */
[----:B------:R-:W-:Y:S01]  /*55fb0*/  IMAD.X R13, R13, 0x1, R0, P4 ;  /* 0x000000010d0d7824 */ /* 0x000fe200020e0600 */
[----:B------:R-:W-:Y:S01]  /*55fc0*/  MOV R4, R49 ;  /* 0x0000003100047202 */ /* 0x000fe20000000f00 */
[----:B------:R1:W-:Y:S04]  /*55fd0*/  STL [R1+0x700], R49 ;  /* 0x0007003101007387 */ /* 0x0003e80000100800 */
[----:B------:R1:W-:Y:S01]  /*55fe0*/  LDGSTS.E [R3+0x27780], [R4.64], P1 ;  /* 0x2778000004037fae */ /* 0x0003e20008921848 */
[----:B------:R-:W-:-:S03]  /*55ff0*/  ISETP.GT.AND P1, PT, R2, 0x7f, PT ;  /* 0x0000007f0200780c */ /* 0x000fc60003f24270 */
[----:B------:R-:W-:Y:S01]  /*56000*/  STL [R1+0x6fc], R50 ;  /* 0x0006fc3201007387 */ /* 0x000fe20000100800 */
[----:B-1----:R-:W-:Y:S01]  /*56010*/  IMAD.MOV.U32 R4, RZ, RZ, R12 ;  /* 0x000000ffff047224 */ /* 0x002fe200078e000c */
[----:B------:R-:W-:Y:S02]  /*56020*/  MOV R5, R13 ;  /* 0x0000000d00057202 */ /* 0x000fe40000000f00 */
[----:B------:R1:W-:Y:S04]  /*56030*/  STL [R1+0x738], R12 ;  /* 0x0007380c01007387 */ /* 0x0003e80000100800 */
[----:B------:R1:W-:Y:S04]  /*56040*/  LDGSTS.E [R3+0x27b00], [R4.64], P2 ;  /* 0x27b0000004037fae */ /* 0x0003e80009121848 */
[----:B------:R1:W-:Y:S04]  /*56050*/  STL [R1+0x734], R13 ;  /* 0x0007340d01007387 */ /* 0x0003e80000100800 */
[----:B------:R-:W4:Y:S01]  /*56060*/  LDL.LU R49, [R1+0x784] ;  /* 0x0007840001317983 */ /* 0x000f220000300800 */
[----:B-1----:R-:W-:-:S03]  /*56070*/  SEL R4, RZ, 0x4, !P1 ;  /* 0x00000004ff047807 */ /* 0x002fc60004800000 */
[----:B------:R-:W4:Y:S01]  /*56080*/  LDL.LU R12, [R1+0x788] ;  /* 0x00078800010c7983 */ /* 0x000f220000300800 */
[----:B------:R-:W-:-:S03]  /*56090*/  SEL R4, R4, RZ, !P0 ;  /* 0x000000ff04047207 */ /* 0x000fc60004000000 */
[----:B------:R-:W4:Y:S01]  /*560a0*/  LDL.LU R13, [R1+0x790] ;  /* 0x00079000010d7983 */ /* 0x000f220000300800 */
[----:B------:R-:W-:Y:S02]  /*560b0*/  ISETP.NE.U32.AND P1, PT, R4, RZ, PT ;  /* 0x000000ff0400720c */ /* 0x000fe40003f25070 */
[----:B-----5:R-:W-:-:S05]  /*560c0*/  IADD3 R17, P3, R17, R46, RZ ;  /* 0x0000002e11117210 */ /* 0x020fca0007f7e0ff */
[----:B------:R-:W-:Y:S01]  /*560d0*/  IMAD.X R48, R48, 0x1, R0, P3 ;  /* 0x0000000130307824 */ /* 0x000fe200018e0600 */
[----:B------:R1:W-:Y:S01]  /*560e0*/  STL [R1+0x740], R17 ;  /* 0x0007401101007387 */ /* 0x0003e20000100800 */
[----:B------:R-:W-:-:S03]  /*560f0*/  IMAD.MOV.U32 R4, RZ, RZ, R17 ;  /* 0x000000ffff047224 */ /* 0x000fc600078e0011 */
[----:B------:R-:W-:Y:S04]  /*56100*/  STL [R1+0x73c], R48 ;  /* 0x00073c3001007387 */ /* 0x000fe80000100800 */
[----:B-1----:R-:W5:Y:S01]  /*56110*/  LDL.LU R17, [R1+0x78c] ;  /* 0x00078c0001117983 */ /* 0x002f620000300800 */
[----:B------:R-:W-:-:S05]  /*56120*/  MOV R5, R48 ;  /* 0x0000003000057202 */ /* 0x000fca0000000f00 */
[----:B------:R1:W-:Y:S01]  /*56130*/  LDGSTS.E [R3+0x27b80], [R4.64], P2 ;  /* 0x27b8000004037fae */ /* 0x0003e20009121848 */
[-C--:B--2---:R-:W-:Y:S02]  /*56140*/  IADD3 R6, P2, R6, R46.reuse, RZ ;  /* 0x0000002e06067210 */ /* 0x084fe40007f5e0ff */
[----:B---3--:R-:W-:-:S03]  /*56150*/  IADD3 R14, P3, R14, R46, RZ ;  /* 0x0000002e0e0e7210 */ /* 0x008fc60007f7e0ff */
[----:B------:R-:W-:Y:S01]  /*56160*/  STL [R1+0x778], R6 ;  /* 0x0007780601007387 */ /* 0x000fe20000100800 */
[----:B-1----:R-:W-:Y:S01]  /*56170*/  MOV R4, R6 ;  /* 0x0000000600047202 */ /* 0x002fe20000000f00 */
[----:B------:R-:W-:-:S04]  /*56180*/  IMAD.X R7, R7, 0x1, R0, P2 ;  /* 0x0000000107077824 */ /* 0x000fc800010e0600 */
[----:B------:R-:W-:Y:S02]  /*56190*/  IMAD.MOV.U32 R5, RZ, RZ, R7 ;  /* 0x000000ffff057224 */ /* 0x000fe400078e0007 */
[----:B----4-:R-:W-:-:S03]  /*561a0*/  IMAD.X R16, R16, 0x1, R0, P3 ;  /* 0x0000000110107824 */ /* 0x010fc600018e0600 */
[----:B------:R1:W-:Y:S04]  /*561b0*/  LDGSTS.E [R3+0x27f00], [R4.64], P1 ;  /* 0x27f0000004037fae */ /* 0x0003e80008921848 */
[----:B------:R2:W-:Y:S04]  /*561c0*/  STL [R1+0x774], R7 ;  /* 0x0007740701007387 */ /* 0x0005e80000100800 */
[----:B------:R3:W-:Y:S01]  /*561d0*/  STL [R1+0x780], R14 ;  /* 0x0007800e01007387 */ /* 0x0007e20000100800 */
[----:B-1----:R-:W-:Y:S01]  /*561e0*/  IMAD.MOV.U32 R4, RZ, RZ, R14 ;  /* 0x000000ffff047224 */ /* 0x002fe200078e000e */
[----:B------:R-:W-:-:S02]  /*561f0*/  MOV R5, R16 ;  /* 0x0000001000057202 */ /* 0x000fc40000000f00 */
[----:B--2---:R-:W-:Y:S01]  /*56200*/  LOP3.LUT R7, R60, 0x20, RZ, 0xfc, !PT ;  /* 0x000000203c077812 */ /* 0x004fe200078efcff */
[----:B------:R1:W-:Y:S04]  /*56210*/  STL [R1+0x77c], R16 ;  /* 0x00077c1001007387 */ /* 0x0003e80000100800 */
[----:B------:R2:W-:Y:S01]  /*56220*/  LDGSTS.E [R3+0x27f80], [R4.64], P1 ;  /* 0x27f8000004037fae */ /* 0x0005e20008921848 */
[----:B------:R-:W-:-:S03]  /*56230*/  ISETP.GE.AND P1, PT, R7, R2, PT ;  /* 0x000000020700720c */ /* 0x000fc60003f26270 */
[----:B------:R-:W4:Y:S04]  /*56240*/  LDL.LU R46, [R1+0x794] ;  /* 0x00079400012e7983 */ /* 0x000f280000300800 */
[----:B------:R-:W4:Y:S04]  /*56250*/  LDL.LU R7, [R1+0x798] ;  /* 0x0007980001077983 */ /* 0x000f280000300800 */
[----:B------:R-:W4:Y:S04]  /*56260*/  LDL.LU R50, [R1+0x79c] ;  /* 0x00079c0001327983 */ /* 0x000f280000300800 */
[----:B---3--:R-:W3:Y:S04]  /*56270*/  LDL.LU R14, [R1+0x7a0] ;  /* 0x0007a000010e7983 */ /* 0x008ee80000300800 */
[----:B------:R-:W3:Y:S04]  /*56280*/  LDL.LU R48, [R1+0x888] ;  /* 0x0008880001307983 */ /* 0x000ee80000300800 */
[----:B-1----:R-:W3:Y:S01]  /*56290*/  LDL.LU R16, [R1+0x890] ;  /* 0x0008900001107983 */ /* 0x002ee20000300800 */
[----:B------:R-:W-:-:S03]  /*562a0*/  IADD3 R12, P3, R12, UR7, RZ ;  /* 0x000000070c0c7c10 */ /* 0x000fc6000ff7e0ff */
[----:B------:R-:W0:Y:S01]  /*562b0*/  LDGDEPBAR ;  /* 0x00000000000079af */ /* 0x000e220000000000 */
[----:B------:R-:W-:Y:S02]  /*562c0*/  IADD3 R13, P4, R13, UR7, RZ ;  /* 0x000000070d0d7c10 */ /* 0x000fe4000ff9e0ff */
[----:B------:R-:W-:Y:S01]  /*562d0*/  IADD3.X R49, R49, UR6, RZ, P3, !PT ;  /* 0x0000000631317c10 */ /* 0x000fe20009ffe4ff */
[----:B------:R-:W-:Y:S04]  /*562e0*/  STL [R1+0x788], R12 ;  /* 0x0007880c01007387 */ /* 0x000fe80000100800 */
[----:B------:R-:W-:Y:S04]  /*562f0*/  STL [R1+0x790], R13 ;  /* 0x0007900d01007387 */ /* 0x000fe80000100800 */
[----:B------:R1:W-:Y:S01]  /*56300*/  STL [R1+0x784], R49 ;  /* 0x0007843101007387 */ /* 0x0003e20000100800 */
[----:B--2---:R-:W-:-:S03]  /*56310*/  IMAD.MOV.U32 R5, RZ, RZ, R49 ;  /* 0x000000ffff057224 */ /* 0x004fc600078e0031 */
[----:B------:R-:W3:Y:S01]  /*56320*/  LDL.LU R51, [R1+0x884] ;  /* 0x0008840001337983 */ /* 0x000ee20000300800 */
[----:B-----5:R-:W-:-:S05]  /*56330*/  IADD3.X R17, R17, UR6, RZ, P4, !PT ;  /* 0x0000000611117c10 */ /* 0x020fca000a7fe4ff */
[----:B------:R5:W-:Y:S04]  /*56340*/  STL [R1+0x78c], R17 ;  /* 0x00078c1101007387 */ /* 0x000be80000100800 */
[----:B-1----:R-:W2:Y:S01]  /*56350*/  LDL.LU R49, [R1+0x88c] ;  /* 0x00088c0001317983 */ /* 0x002ea20000300800 */
[----:B------:R-:W-:-:S04]  /*56360*/  LOP3.LUT R6, R180, 0x1f, RZ, 0xc0, !PT ;  /* 0x0000001fb4067812 */ /* 0x000fc800078ec0ff */
[----:B------:R-:W-:-:S04]  /*56370*/  ISETP.GE.AND P2, PT, R6, R2, PT ;  /* 0x000000020600720c */ /* 0x000fc80003f46270 */
[----:B------:R-:W-:Y:S02]  /*56380*/  SEL R4, RZ, 0x4, P2 ;  /* 0x00000004ff047807 */ /* 0x000fe40001000000 */
[----:B------:R-:W-:Y:S02]  /*56390*/  SEL R3, RZ, 0x4, P1 ;  /* 0x00000004ff037807 */ /* 0x000fe40000800000 */
[----:B------:R-:W-:Y:S02]  /*563a0*/  SEL R4, R4, RZ, !P0 ;  /* 0x000000ff04047207 */ /* 0x000fe40004000000 */
[----:B------:R-:W-:Y:S02]  /*563b0*/  SEL R3, R3, RZ, !P0 ;  /* 0x000000ff03037207 */ /* 0x000fe40004000000 */
[----:B------:R-:W-:Y:S02]  /*563c0*/  ISETP.NE.U32.AND P1, PT, R4, RZ, PT ;  /* 0x000000ff0400720c */ /* 0x000fe40003f25070 */
[----:B------:R-:W-:-:S02]  /*563d0*/  MOV R4, R12 ;  /* 0x0000000c00047202 */ /* 0x000fc40000000f00 */
[C---:B------:R-:W-:Y:S02]  /*563e0*/  LOP3.LUT R12, R6.reuse, 0x40, RZ, 0xfc, !PT ;  /* 0x00000040060c7812 */ /* 0x040fe400078efcff */
[----:B------:R-:W-:Y:S01]  /*563f0*/  ISETP.NE.U32.AND P2, PT, R3, RZ, PT ;  /* 0x000000ff0300720c */ /* 0x000fe20003f45070 */
[----:B------:R-:W-:Y:S01]  /*56400*/  IMAD.U32 R3, RZ, RZ, UR5 ;  /* 0x00000005ff037e24 */ /* 0x000fe2000f8e00ff */
[----:B------:R-:W-:Y:S02]  /*56410*/  LOP3.LUT R6, R6, 0x60, RZ, 0xfc, !PT ;  /* 0x0000006006067812 */ /* 0x000fe400078efcff */
[-C--:B------:R-:W-:Y:S01]  /*56420*/  ISETP.GE.AND P3, PT, R12, R2.reuse, PT ;  /* 0x000000020c00720c */ /* 0x080fe20003f66270 */
[----:B------:R-:W-:Y:S01]  /*56430*/  IMAD R3, R3, 0x10000, R47 ;  /* 0x0001000003037824 */ /* 0x000fe200078e022f */
[----:B------:R-:W-:Y:S02]  /*56440*/  ISETP.GE.AND P4, PT, R6, R2, PT ;  /* 0x000000020600720c */ /* 0x000fe40003f86270 */
[----:B------:R-:W-:-:S02]  /*56450*/  SEL R2, RZ, 0x4, P3 ;  /* 0x00000004ff027807 */ /* 0x000fc40001800000 */
[----:B------:R1:W-:Y:S02]  /*56460*/  LDGSTS.E [R3], [R4.64], P1 ;  /* 0x0000000004037fae */ /* 0x0003e40008921848 */
[----:B------:R-:W-:-:S04]  /*56470*/  SEL R2, R2, RZ, !P0 ;  /* 0x000000ff02027207 */ /* 0x000fc80004000000 */
[----:B------:R-:W-:Y:S02]  /*56480*/  ISETP.NE.U32.AND P3, PT, R2, RZ, PT ;  /* 0x000000ff0200720c */ /* 0x000fe40003f65070 */
[----:B-1----:R-:W-:Y:S02]  /*56490*/  MOV R5, R17 ;  /* 0x0000001100057202 */ /* 0x002fe40000000f00 */
[----:B-----5:R-:W5:Y:S01]  /*564a0*/  LDL.LU R17, [R1+0x894] ;  /* 0x0008940001117983 */ /* 0x020f620000300800 */
[----:B------:R-:W-:-:S03]  /*564b0*/  IMAD.MOV.U32 R4, RZ, RZ, R13 ;  /* 0x000000ffff047224 */ /* 0x000fc600078e000d */
[----:B------:R-:W5:Y:S01]  /*564c0*/  LDL.LU R12, [R1+0x898] ;  /* 0x00089800010c7983 */ /* 0x000f620000300800 */
[----:B------:R-:W-:-:S03]  /*564d0*/  SEL R2, RZ, 0x4, P4 ;  /* 0x00000004ff027807 */ /* 0x000fc60002000000 */
[----:B------:R-:W5:Y:S04]  /*564e0*/  LDL.LU R13, [R1+0x89c] ;  /* 0x00089c00010d7983 */ /* 0x000f680000300800 */
[----:B------:R-:W5:Y:S04]  /*564f0*/  LDL.LU R6, [R1+0x8a0] ;  /* 0x0008a00001067983 */ /* 0x000f680000300800 */
[----:B------:R1:W-:Y:S01]  /*56500*/  LDGSTS.E [R3+0x80], [R4.64], P2 ;  /* 0x0008000004037fae */ /* 0x0003e20009121848 */
[----:B----4-:R-:W-:-:S04]  /*56510*/  IADD3 R7, P4, R7, UR7, RZ ;  /* 0x0000000707077c10 */ /* 0x010fc8000ff9e0ff */
[----:B------:R-:W-:Y:S02]  /*56520*/  IADD3.X R46, R46, UR6, RZ, P4, !PT ;  /* 0x000000062e2e7c10 */ /* 0x000fe4000a7fe4ff */
[----:B---3--:R-:W-:Y:S01]  /*56530*/  IADD3 R14, P5, R14, UR7, RZ ;  /* 0x000000070e0e7c10 */ /* 0x008fe2000ffbe0ff */
[----:B------:R-:W-:Y:S01]  /*56540*/  STL [R1+0x798], R7 ;  /* 0x0007980701007387 */ /* 0x000fe20000100800 */
[----:B-1----:R-:W-:Y:S02]  /*56550*/  IMAD.MOV.U32 R4, RZ, RZ, R7 ;  /* 0x000000ffff047224 */ /* 0x002fe400078e0007 */
[----:B------:R-:W-:Y:S01]  /*56560*/  IADD3.X R50, R50, UR6, RZ, P5, !PT ;  /* 0x0000000632327c10 */ /* 0x000fe2000affe4ff */
[----:B------:R-:W-:Y:S01]  /*56570*/  IMAD.MOV.U32 R5, RZ, RZ, R46 ;  /* 0x000000ffff057224 */ /* 0x000fe200078e002e */
[----:B------:R1:W-:Y:S04]  /*56580*/  STL [R1+0x794], R46 ;  /* 0x0007942e01007387 */ /* 0x0003e80000100800 */
[----:B------:R-:W-:Y:S04]  /*56590*/  STL [R1+0x7a0], R14 ;  /* 0x0007a00e01007387 */ /* 0x000fe80000100800 */
[----:B------:R3:W-:Y:S04]  /*565a0*/  LDGSTS.E [R3+0x100], [R4.64], P3 ;  /* 0x0010000004037fae */ /* 0x0007e80009921848 */
[----:B-1----:R-:W4:Y:S04]  /*565b0*/  LDL.LU R46, [R1+0x988] ;  /* 0x00098800012e7983 */ /* 0x002f280000300800 */
[----:B------:R1:W-:Y:S04]  /*565c0*/  STL [R1+0x79c], R50 ;  /* 0x00079c3201007387 */ /* 0x0003e80000100800 */
[----:B------:R-:W4:Y:S01]  /*565d0*/  LDL.LU R7, [R1+0x990] ;  /* 0x0009900001077983 */ /* 0x000f220000300800 */
[----:B---3--:R-:W-:-:S03]  /*565e0*/  IMAD.MOV.U32 R5, RZ, RZ, R50 ;  /* 0x000000ffff057224 */ /* 0x008fc600078e0032 */
[----:B-1----:R-:W3:Y:S01]  /*565f0*/  LDL.LU R50, [R1+0x984] ;  /* 0x0009840001327983 */ /* 0x002ee20000300800 */
[----:B------:R-:W-:-:S03]  /*56600*/  MOV R4, R14 ;  /* 0x0000000e00047202 */ /* 0x000fc60000000f00 */
[----:B------:R-:W3:Y:S01]  /*56610*/  LDL.LU R14, [R1+0x98c] ;  /* 0x00098c00010e7983 */ /* 0x000ee20000300800 */
[----:B------:R-:W-:-:S04]  /*56620*/  SEL R2, R2, RZ, !P0 ;  /* 0x000000ff02027207 */ /* 0x000fc80004000000 */
[----:B------:R-:W-:Y:S02]  /*56630*/  ISETP.NE.U32.AND P0, PT, R2, RZ, PT ;  /* 0x000000ff0200720c */ /* 0x000fe40003f05070 */
[----:B------:R-:W-:Y:S02]  /*56640*/  IADD3 R48, P4, R48, UR7, RZ ;  /* 0x0000000730307c10 */ /* 0x000fe4000ff9e0ff */
[----:B------:R-:W-:-:S03]  /*56650*/  IADD3 R16, P5, R16, UR7, RZ ;  /* 0x0000000710107c10 */ /* 0x000fc6000ffbe0ff */
[----:B------:R1:W-:Y:S06]  /*56660*/  STL [R1+0x888], R48 ;  /* 0x0008883001007387 */ /* 0x0003ec0000100800 */
[----:B------:R1:W-:Y:S01]  /*56670*/  LDGSTS.E [R3+0x180], [R4.64], P0 ;  /* 0x0018000004037fae */ /* 0x0003e20008121848 */
[----:B------:R-:W-:Y:S01]  /*56680*/  IADD3.X R51, R51, UR6, RZ, P4, !PT ;  /* 0x0000000633337c10 */ /* 0x000fe2000a7fe4ff */
[----:B-1----:R-:W-:-:S03]  /*56690*/  IMAD.MOV.U32 R4, RZ, RZ, R48 ;  /* 0x000000ffff047224 */ /* 0x002fc600078e0030 */
[----:B------:R-:W-:Y:S01]  /*566a0*/  MOV R5, R51 ;  /* 0x0000003300057202 */ /* 0x000fe20000000f00 */
[----:B------:R-:W-:Y:S04]  /*566b0*/  STL [R1+0x884], R51 ;  /* 0x0008843301007387 */ /* 0x000fe80000100800 */
[----:B------:R-:W-:Y:S04]  /*566c0*/  STL [R1+0x890], R16 ;  /* 0x0008901001007387 */ /* 0x000fe80000100800 */
[----:B------:R-:W3:Y:S04]  /*566d0*/  LDL.LU R48, [R1+0x998] ;  /* 0x0009980001307983 */ /* 0x000ee80000300800 */
[----:B------:R1:W-:Y:S02]  /*566e0*/  LDGSTS.E [R3+0x1000], [R4.64], P1 ;  /* 0x0100000004037fae */ /* 0x0003e40008921848 */
[----:B-1----:R-:W-:Y:S01]  /*566f0*/  IMAD.MOV.U32 R4, RZ, RZ, R16 ;  /* 0x000000ffff047224 */ /* 0x002fe200078e0010 */
[----:B--2---:R-:W-:-:S05]  /*56700*/  IADD3.X R49, R49, UR6, RZ, P5, !PT ;  /* 0x0000000631317c10 */ /* 0x004fca000affe4ff */
[----:B------:R1:W-:Y:S01]  /*56710*/  STL [R1+0x88c], R49 ;  /* 0x00088c3101007387 */ /* 0x0003e20000100800 */
[----:B------:R-:W-:-:S03]  /*56720*/  IMAD.MOV.U32 R5, RZ, RZ, R49 ;  /* 0x000000ffff057224 */ /* 0x000fc600078e0031 */
[----:B------:R-:W2:Y:S04]  /*56730*/  LDL.LU R2, [R1+0x9a0] ;  /* 0x0009a00001027983 */ /* 0x000ea80000300800 */
[----:B------:R5:W-:Y:S04]  /*56740*/  LDGSTS.E [R3+0x1080], [R4.64], P2 ;  /* 0x0108000004037fae */ /* 0x000be80009121848 */
[----:B-1----:R-:W2:Y:S04]  /*56750*/  LDL.LU R49, [R1+0x994] ;  /* 0x0009940001317983 */ /* 0x002ea80000300800 */
[----:B------:R-:W2:Y:S01]  /*56760*/  LDL.LU R16, [R1+0x99c] ;  /* 0x00099c0001107983 */ /* 0x000ea20000300800 */
[----:B-----5:R-:W-:-:S04]  /*56770*/  IADD3 R12, P4, R12, UR7, RZ ;  /* 0x000000070c0c7c10 */ /* 0x020fc8000ff9e0ff */
[----:B------:R-:W-:Y:S02]  /*56780*/  IADD3.X R17, R17, UR6, RZ, P4, !PT ;  /* 0x0000000611117c10 */ /* 0x000fe4000a7fe4ff */
[----:B------:R-:W-:Y:S01]  /*56790*/  IADD3 R6, P5, R6, UR7, RZ ;  /* 0x0000000706067c10 */ /* 0x000fe2000ffbe0ff */
[----:B------:R1:W-:Y:S01]  /*567a0*/  STL [R1+0x898], R12 ;  /* 0x0008980c01007387 */ /* 0x0003e20000100800 */
[----:B------:R-:W-:Y:S02]  /*567b0*/  MOV R4, R12 ;  /* 0x0000000c00047202 */ /* 0x000fe40000000f00 */
[----:B------:R-:W-:Y:S01]  /*567c0*/  IADD3.X R13, R13, UR6, RZ, P5, !PT ;  /* 0x000000060d0d7c10 */ /* 0x000fe2000affe4ff */
[----:B------:R5:W-:Y:S04]  /*567d0*/  STL [R1+0x894], R17 ;  /* 0x0008941101007387 */ /* 0x000be80000100800 */
[----:B------:R4:W-:Y:S01]  /*567e0*/  STL [R1+0x8a0], R6 ;  /* 0x0008a00601007387 */ /* 0x0009e20000100800 */
[----:B------:R-:W-:-:S03]  /*567f0*/  IMAD.MOV.U32 R5, RZ, RZ, R17 ;  /* 0x000000ffff057224 */ /* 0x000fc600078e0011 */
[----:B-1----:R-:W2:Y:S04]  /*56800*/  LDL.LU R12, [R1+0xa88] ;  /* 0x000a8800010c7983 */ /* 0x002ea80000300800 */
[----:B------:R1:W-:Y:S04]  /*56810*/  STL [R1+0x89c], R13 ;  /* 0x00089c0d01007387 */ /* 0x0003e80000100800 */
[----:B------:R-:W2:Y:S04]  /*56820*/  LDL.LU R51, [R1+0xa90] ;  /* 0x000a900001337983 */ /* 0x000ea80000300800 */
[----:B-----5:R-:W5:Y:S04]  /*56830*/  LDL.LU R17, [R1+0xa84] ;  /* 0x000a840001117983 */ /* 0x020f680000300800 */
[----:B------:R1:W-:Y:S04]  /*56840*/  LDGSTS.E [R3+0x1100], [R4.64], P3 ;  /* 0x0110000004037fae */ /* 0x0003e80009921848 */
[----:B------:R-:W5:Y:S01]  /*56850*/  LDL.LU R60, [R1+0xa8c] ;  /* 0x000a8c00013c7983 */ /* 0x000f620000300800 */
[----:B----4-:R-:W-:Y:S01]  /*56860*/  IADD3 R46, P4, R46, UR7, RZ ;  /* 0x000000072e2e7c10 */ /* 0x010fe2000ff9e0ff */
[----:B-1----:R-:W-:Y:S01]  /*56870*/  IMAD.MOV.U32 R4, RZ, RZ, R6 ;  /* 0x000000ffff047224 */ /* 0x002fe200078e0006 */
[----:B------:R-:W-:Y:S01]  /*56880*/  MOV R5, R13 ;  /* 0x0000000d00057202 */ /* 0x000fe20000000f00 */
[----:B------:R-:W4:Y:S04]  /*56890*/  LDL.LU R6, [R1+0xa98] ;  /* 0x000a980001067983 */ /* 0x000f280000300800 */
[----:B------:R-:W4:Y:S01]  /*568a0*/  LDL.LU R13, [R1+0xaa0] ;  /* 0x000aa000010d7983 */ /* 0x000f220000300800 */
[----:B------:R-:W-:-:S02]  /*568b0*/  IADD3 R7, P5, R7, UR7, RZ ;  /* 0x0000000707077c10 */ /* 0x000fc4000ffbe0ff */
[----:B---3--:R-:W-:Y:S01]  /*568c0*/  IADD3.X R50, R50, UR6, RZ, P4, !PT ;  /* 0x0000000632327c10 */ /* 0x008fe2000a7fe4ff */
[----:B------:R1:W-:Y:S01]  /*568d0*/  STL [R1+0x988], R46 ;  /* 0x0009882e01007387 */ /* 0x0003e20000100800 */
[----:B------:R-:W-:-:S03]  /*568e0*/  IADD3.X R14, R14, UR6, RZ, P5, !PT ;  /* 0x000000060e0e7c10 */ /* 0x000fc6000affe4ff */
[----:B------:R3:W-:Y:S04]  /*568f0*/  LDGSTS.E [R3+0x1180], [R4.64], P0 ;  /* 0x0118000004037fae */ /* 0x0007e80008121848 */
[----:B------:R1:W-:Y:S04]  /*56900*/  STL [R1+0x984], R50 ;  /* 0x0009843201007387 */ /* 0x0003e80000100800 */
[----:B------:R3:W-:Y:S02]  /*56910*/  STL [R1+0x990], R7 ;  /* 0x0009900701007387 */ /* 0x0007e40000100800 */
[----:B---3--:R-:W-:-:S02]  /*56920*/  IMAD.MOV.U32 R4, RZ, RZ, R46 ;  /* 0x000000ffff047224 */ /* 0x008fc400078e002e */
[----:B-1----:R-:W3:Y:S01]  /*56930*/  LDL.LU R46, [R1+0xa94] ;  /* 0x000a9400012e7983 */ /* 0x002ee20000300800 */
[----:B------:R-:W-:-:S03]  /*56940*/  IMAD.MOV.U32 R5, RZ, RZ, R50 ;  /* 0x000000ffff057224 */ /* 0x000fc600078e0032 */
[----:B------:R1:W-:Y:S04]  /*56950*/  STL [R1+0x98c], R14 ;  /* 0x00098c0e01007387 */ /* 0x0003e80000100800 */
[----:B------:R-:W3:Y:S04]  /*56960*/  LDL.LU R50, [R1+0xa9c] ;  /* 0x000a9c0001327983 */ /* 0x000ee80000300800 */
[----:B------:R1:W-:Y:S01]  /*56970*/  LDGSTS.E [R3+0x2000], [R4.64], P1 ;  /* 0x0200000004037fae */ /* 0x0003e20008921848 */
[----:B------:R-:W-:Y:S01]  /*56980*/  IADD3 R48, P4, R48, UR7, RZ ;  /* 0x0000000730307c10 */ /* 0x000fe2000ff9e0ff */
[----:B-1----:R-:W-:Y:S01]  /*56990*/  IMAD.MOV.U32 R5, RZ, RZ, R14 ;  /* 0x000000ffff057224 */ /* 0x002fe200078e000e */
[----:B------:R-:W-:-:S02]  /*569a0*/  MOV R4, R7 ;  /* 0x0000000700047202 */ /* 0x000fc40000000f00 */
[----:B------:R-:W3:Y:S04]  /*569b0*/  LDL.LU R7, [R1+0xb88] ;  /* 0x000b880001077983 */ /* 0x000ee80000300800 */
[----:B------:R-:W3:Y:S04]  /*569c0*/  LDL.LU R14, [R1+0xb90] ;  /* 0x000b9000010e7983 */ /* 0x000ee80000300800 */
[----:B------:R1:W-:Y:S04]  /*569d0*/  STL [R1+0x998], R48 ;  /* 0x0009983001007387 */ /* 0x0003e80000100800 */
[----:B------:R1:W-:Y:S02]  /*569e0*/  LDGSTS.E [R3+0x2080], [R4.64], P2 ;  /* 0x0208000004037fae */ /* 0x0003e40009121848 */
[----:B-1----:R-:W-:Y:S01]  /*569f0*/  IMAD.MOV.U32 R4, RZ, RZ, R48 ;  /* 0x000000ffff047224 */ /* 0x002fe200078e0030 */
[----:B--2---:R-:W-:-:S02]  /*56a00*/  IADD3 R2, P5, R2, UR7, RZ ;  /* 0x0000000702027c10 */ /* 0x004fc4000ffbe0ff */
[----:B------:R-:W-:Y:S02]  /*56a10*/  IADD3.X R49, R49, UR6, RZ, P4, !PT ;  /* 0x0000000631317c10 */ /* 0x000fe4000a7fe4ff */
[----:B------:R-:W-:-:S03]  /*56a20*/  IADD3.X R16, R16, UR6, RZ, P5, !PT ;  /* 0x0000000610107c10 */ /* 0x000fc6000affe4ff */
[----:B------:R1:W-:Y:S04]  /*56a30*/  STL [R1+0x994], R49 ;  /* 0x0009943101007387 */ /* 0x0003e80000100800 */
[----:B------:R-:W-:Y:S01]  /*56a40*/  STL [R1+0x9a0], R2 ;  /* 0x0009a00201007387 */ /* 0x000fe20000100800 */
[----:B------:R-:W-:-:S03]  /*56a50*/  MOV R5, R49 ;  /* 0x0000003100057202 */ /* 0x000fc60000000f00 */
[----:B------:R-:W2:Y:S04]  /*56a60*/  LDL.LU R48, [R1+0xb84] ;  /* 0x000b840001307983 */ /* 0x000ea80000300800 */
[----:B------:R1:W-:Y:S04]  /*56a70*/  STL [R1+0x99c], R16 ;  /* 0x00099c1001007387 */ /* 0x0003e80000100800 */
[----:B-1----:R-:W2:Y:S04]  /*56a80*/  LDL.LU R49, [R1+0xb8c] ;  /* 0x000b8c0001317983 */ /* 0x002ea80000300800 */
[----:B------:R1:W-:Y:S02]  /*56a90*/  LDGSTS.E [R3+0x2100], [R4.64], P3 ;  /* 0x0210000004037fae */ /* 0x0003e40009921848 */
[----:B-1----:R-:W-:-:S02]  /*56aa0*/  IMAD.MOV.U32 R4, RZ, RZ, R2 ;  /* 0x000000ffff047224 */ /* 0x002fc400078e0002 */
[----:B------:R-:W-:Y:S02]  /*56ab0*/  IMAD.MOV.U32 R5, RZ, RZ, R16 ;  /* 0x000000ffff057224 */ /* 0x000fe400078e0010 */
[----:B------:R-:W2:Y:S04]  /*56ac0*/  LDL.LU R16, [R1+0xb98] ;  /* 0x000b980001107983 */ /* 0x000ea80000300800 */
[----:B------:R-:W2:Y:S04]  /*56ad0*/  LDL.LU R2, [R1+0xba0] ;  /* 0x000ba00001027983 */ /* 0x000ea80000300800 */
[----:B------:R1:W-:Y:S01]  /*56ae0*/  LDGSTS.E [R3+0x2180], [R4.64], P0 ;  /* 0x0218000004037fae */ /* 0x0003e20008121848 */
[----:B------:R-:W-:-:S05]  /*56af0*/  IADD3 R12, P4, R12, UR7, RZ ;  /* 0x000000070c0c7c10 */ /* 0x000fca000ff9e0ff */
[----:B------:R-:W-:Y:S01]  /*56b00*/  STL [R1+0xa88], R12 ;  /* 0x000a880c01007387 */ /* 0x000fe20000100800 */
[----:B------:R-:W-:Y:S02]  /*56b10*/  IADD3 R51, P5, R51, UR7, RZ ;  /* 0x0000000733337c10 */ /* 0x000fe4000ffbe0ff */
[----:B-----5:R-:W-:Y:S02]  /*56b20*/  IADD3.X R17, R17, UR6, RZ, P4, !PT ;  /* 0x0000000611117c10 */ /* 0x020fe4000a7fe4ff */
[----:B-1----:R-:W-:-:S03]  /*56b30*/  MOV R4, R12 ;  /* 0x0000000c00047202 */ /* 0x002fc60000000f00 */
[----:B------:R-:W-:Y:S01]  /*56b40*/  IMAD.MOV.U32 R5, RZ, RZ, R17 ;  /* 0x000000ffff057224 */ /* 0x000fe200078e0011 */
[----:B------:R1:W-:Y:S01]  /*56b50*/  STL [R1+0xa84], R17 ;  /* 0x000a841101007387 */ /* 0x0003e20000100800 */
[----:B------:R-:W-:-:S03]  /*56b60*/  IADD3.X R60, R60, UR6, RZ, P5, !PT ;  /* 0x000000063c3c7c10 */ /* 0x000fc6000affe4ff */
[----:B------:R-:W-:Y:S04]  /*56b70*/  STL [R1+0xa90], R51 ;  /* 0x000a903301007387 */ /* 0x000fe80000100800 */
[----:B------:R5:W-:Y:S04]  /*56b80*/  LDGSTS.E [R3+0x3000], [R4.64], P1 ;  /* 0x0300000004037fae */ /* 0x000be80008921848 */
[----:B-1----:R-:W2:Y:S01]  /*56b90*/  LDL.LU R17, [R1+0xb94] ;  /* 0x000b940001117983 */ /* 0x002ea20000300800 */
[----:B----4-:R-:W-:-:S03]  /*56ba0*/  IADD3 R6, P4, R6, UR7, RZ ;  /* 0x0000000706067c10 */ /* 0x010fc6000ff9e0ff */
[----:B------:R-:W-:Y:S01]  /*56bb0*/  STL [R1+0xa8c], R60 ;  /* 0x000a8c3c01007387 */ /* 0x000fe20000100800 */
[----:B-----5:R-:W-:Y:S01]  /*56bc0*/  IMAD.MOV.U32 R4, RZ, RZ, R51 ;  /* 0x000000ffff047224 */ /* 0x020fe200078e0033 */
[----:B------:R-:W-:Y:S02]  /*56bd0*/  MOV R5, R60 ;  /* 0x0000003c00057202 */ /* 0x000fe40000000f00 */
[----:B------:R-:W4:Y:S01]  /*56be0*/  LDL.LU R12, [R1+0xb9c] ;  /* 0x000b9c00010c7983 */ /* 0x000f220000300800 */
[----:B------:R-:W-:-:S03]  /*56bf0*/  IADD3 R13, P5, R13, UR7, RZ ;  /* 0x000000070d0d7c10 */ /* 0x000fc6000ffbe0ff */
[----:B------:R1:W-:Y:S04]  /*56c00*/  LDGSTS.E [R3+0x3080], [R4.64], P2 ;  /* 0x0308000004037fae */ /* 0x0003e80009121848 */
[----:B------:R-:W-:Y:S01]  /*56c10*/  STL [R1+0xa98], R6 ;  /* 0x000a980601007387 */ /* 0x000fe20000100800 */
[----:B-1----:R-:W-:Y:S01]  /*56c20*/  IMAD.MOV.U32 R4, RZ, RZ, R6 ;  /* 0x000000ffff047224 */ /* 0x002fe200078e0006 */
[----:B---3--:R-:W-:-:S05]  /*56c30*/  IADD3.X R46, R46, UR6, RZ, P4, !PT ;  /* 0x000000062e2e7c10 */ /* 0x008fca000a7fe4ff */
[----:B------:R-:W-:Y:S01]  /*56c40*/  IMAD.MOV.U32 R5, RZ, RZ, R46 ;  /* 0x000000ffff057224 */ /* 0x000fe200078e002e */
[----:B------:R1:W-:Y:S01]  /*56c50*/  STL [R1+0xa94], R46 ;  /* 0x000a942e01007387 */ /* 0x0003e20000100800 */
[----:B------:R-:W-:-:S03]  /*56c60*/  IADD3.X R50, R50, UR6, RZ, P5, !PT ;  /* 0x0000000632327c10 */ /* 0x000fc6000affe4ff */
[----:B------:R-:W-:Y:S04]  /*56c70*/  STL [R1+0xaa0], R13 ;  /* 0x000aa00d01007387 */ /* 0x000fe80000100800 */
[----:B------:R3:W-:Y:S04]  /*56c80*/  LDGSTS.E [R3+0x3100], [R4.64], P3 ;  /* 0x0310000004037fae */ /* 0x0007e80009921848 */
[----:B-1----:R-:W5:Y:S04]  /*56c90*/  LDL.LU R46, [R1+0xc88] ;  /* 0x000c8800012e7983 */ /* 0x002f680000300800 */
[----:B------:R1:W-:Y:S04]  /*56ca0*/  STL [R1+0xa9c], R50 ;  /* 0x000a9c3201007387 */ /* 0x0003e80000100800 */
[----:B------:R-:W5:Y:S01]  /*56cb0*/  LDL.LU R6, [R1+0xc90] ;  /* 0x000c900001067983 */ /* 0x000f620000300800 */
[----:B---3--:R-:W-:-:S03]  /*56cc0*/  IMAD.MOV.U32 R5, RZ, RZ, R50 ;  /* 0x000000ffff057224 */ /* 0x008fc600078e0032 */
[----:B-1----:R-:W5:Y:S01]  /*56cd0*/  LDL.LU R50, [R1+0xc84] ;  /* 0x000c840001327983 */ /* 0x002f620000300800 */
[----:B------:R-:W-:-:S03]  /*56ce0*/  MOV R4, R13 ;  /* 0x0000000d00047202 */ /* 0x000fc60000000f00 */
[----:B------:R-:W5:Y:S01]  /*56cf0*/  LDL.LU R13, [R1+0xc8c] ;  /* 0x000c8c00010d7983 */ /* 0x000f620000300800 */
[----:B------:R-:W-:Y:S02]  /*56d00*/  IADD3 R7, P4, R7, UR7, RZ ;  /* 0x0000000707077c10 */ /* 0x000fe4000ff9e0ff */
[----:B------:R-:W-:Y:S01]  /*56d10*/  IADD3 R14, P5, R14, UR7, RZ ;  /* 0x000000070e0e7c10 */ /* 0x000fe2000ffbe0ff */
[----:B------:R1:W-:Y:S04]  /*56d20*/  LDGSTS.E [R3+0x3180], [R4.64], P0 ;  /* 0x0318000004037fae */ /* 0x0003e80008121848 */
[----:B------:R-:W-:Y:S01]  /*56d30*/  STL [R1+0xb88], R7 ;  /* 0x000b880701007387 */ /* 0x000fe20000100800 */
[----:B-1----:R-:W-:Y:S01]  /*56d40*/  IMAD.MOV.U32 R4, RZ, RZ, R7 ;  /* 0x000000ffff047224 */ /* 0x002fe200078e0007 */
[----:B--2---:R-:W-:-:S04]  /*56d50*/  IADD3.X R48, R48, UR6, RZ, P4, !PT ;  /* 0x0000000630307c10 */ /* 0x004fc8000a7fe4ff */
[----:B------:R-:W-:Y:S01]  /*56d60*/  MOV R5, R48 ;  /* 0x0000003000057202 */ /* 0x000fe20000000f00 */
[----:B------:R1:W-:Y:S01]  /*56d70*/  STL [R1+0xb84], R48 ;  /* 0x000b843001007387 */ /* 0x0003e20000100800 */
[----:B------:R-:W-:-:S03]  /*56d80*/  IADD3.X R49, R49, UR6, RZ, P5, !PT ;  /* 0x0000000631317c10 */ /* 0x000fc6000affe4ff */
[----:B------:R-:W-:Y:S04]  /*56d90*/  STL [R1+0xb90], R14 ;  /* 0x000b900e01007387 */ /* 0x000fe80000100800 */
[----:B------:R2:W-:Y:S04]  /*56da0*/  LDGSTS.E [R3+0x4000], [R4.64], P1 ;  /* 0x0400000004037fae */ /* 0x0005e80008921848 */
[----:B-1----:R-:W3:Y:S04]  /*56db0*/  LDL.LU R48, [R1+0xc98] ;  /* 0x000c980001307983 */ /* 0x002ee80000300800 */
[----:B------:R1:W-:Y:S04]  /*56dc0*/  STL [R1+0xb8c], R49 ;  /* 0x000b8c3101007387 */ /* 0x0003e80000100800 */
[----:B------:R-:W3:Y:S01]  /*56dd0*/  LDL.LU R7, [R1+0xca0] ;  /* 0x000ca00001077983 */ /* 0x000ee20000300800 */
[----:B--2---:R-:W-:-:S03]  /*56de0*/  IMAD.MOV.U32 R5, RZ, RZ, R49 ;  /* 0x000000ffff057224 */ /* 0x004fc600078e0031 */
[----:B-1----:R-:W2:Y:S01]  /*56df0*/  LDL.LU R49, [R1+0xc94] ;  /* 0x000c940001317983 */ /* 0x002ea20000300800 */
[----:B------:R-:W-:-:S03]  /*56e00*/  IMAD.MOV.U32 R4, RZ, RZ, R14 ;  /* 0x000000ffff047224 */ /* 0x000fc600078e000e */
[----:B------:R-:W2:Y:S01]  /*56e10*/  LDL.LU R14, [R1+0xc9c] ;  /* 0x000c9c00010e7983 */ /* 0x000ea20000300800 */
[----:B------:R-:W-:Y:S02]  /*56e20*/  IADD3 R16, P4, R16, UR7, RZ ;  /* 0x0000000710107c10 */ /* 0x000fe4000ff9e0ff */
[----:B------:R-:W-:Y:S01]  /*56e30*/  IADD3 R2, P5, R2, UR7, RZ ;  /* 0x0000000702027c10 */ /* 0x000fe2000ffbe0ff */
[----:B------:R1:W-:Y:S04]  /*56e40*/  LDGSTS.E [R3+0x4080], [R4.64], P2 ;  /* 0x0408000004037fae */ /* 0x0003e80009121848 */
[----:B------:R4:W-:Y:S01]  /*56e50*/  STL [R1+0xb98], R16 ;  /* 0x000b981001007387 */ /* 0x0009e20000100800 */
[----:B-1----:R-:W-:Y:S02]  /*56e60*/  MOV R4, R16 ;  /* 0x0000001000047202 */ /* 0x002fe40000000f00 */
[----:B------:R-:W-:-:S05]  /*56e70*/  IADD3.X R17, R17, UR6, RZ, P4, !PT ;  /* 0x0000000611117c10 */ /* 0x000fca000a7fe4ff */
[----:B------:R1:W-:Y:S01]  /*56e80*/  STL [R1+0xb94], R17 ;  /* 0x000b941101007387 */ /* 0x0003e20000100800 */
[----:B----4-:R-:W-:-:S03]  /*56e90*/  IADD3.X R12, R12, UR6, RZ, P5, !PT ;  /* 0x000000060c0c7c10 */ /* 0x010fc6000affe4ff */
[----:B------:R4:W-:Y:S01]  /*56ea0*/  STL [R1+0xba0], R2 ;  /* 0x000ba00201007387 */ /* 0x0009e20000100800 */
[----:B------:R-:W-:-:S03]  /*56eb0*/  IMAD.MOV.U32 R5, RZ, RZ, R17 ;  /* 0x000000ffff057224 */ /* 0x000fc600078e0011 */
[----:B------:R-:W2:Y:S04]  /*56ec0*/  LDL.LU R16, [R1+0xd88] ;  /* 0x000d880001107983 */ /* 0x000ea80000300800 */
[----:B------:R4:W-:Y:S04]  /*56ed0*/  STL [R1+0xb9c], R12 ;  /* 0x000b9c0c01007387 */ /* 0x0009e80000100800 */
[----:B------:R-:W2:Y:S04]  /*56ee0*/  LDL.LU R51, [R1+0xd90] ;  /* 0x000d900001337983 */ /* 0x000ea80000300800 */
[----:B-1----:R-:W2:Y:S04]  /*56ef0*/  LDL.LU R17, [R1+0xd84] ;  /* 0x000d840001117983 */ /* 0x002ea80000300800 */
[----:B------:R1:W-:Y:S04]  /*56f00*/  LDGSTS.E [R3+0x4100], [R4.64], P3 ;  /* 0x0410000004037fae */ /* 0x0003e80009921848 */
[----:B------:R-:W2:Y:S01]  /*56f10*/  LDL.LU R60, [R1+0xd8c] ;  /* 0x000d8c00013c7983 */ /* 0x000ea20000300800 */
[----:B-1----:R-:W-:Y:S01]  /*56f20*/  IMAD.MOV.U32 R4, RZ, RZ, R2 ;  /* 0x000000ffff047224 */ /* 0x002fe200078e0002 */
[----:B------:R-:W-:-:S02]  /*56f30*/  MOV R5, R12 ;  /* 0x0000000c00057202 */ /* 0x000fc40000000f00 */
[----:B----4-:R-:W4:Y:S04]  /*56f40*/  LDL.LU R2, [R1+0xd98] ;  /* 0x000d980001027983 */ /* 0x010f280000300800 */
[----:B------:R-:W4:Y:S01]  /*56f50*/  LDL.LU R12, [R1+0xda0] ;  /* 0x000da000010c7983 */ /* 0x000f220000300800 */
[----:B-----5:R-:W-:-:S03]  /*56f60*/  IADD3 R46, P4, R46, UR7, RZ ;  /* 0x000000072e2e7c10 */ /* 0x020fc6000ff9e0ff */
[----:B------:R1:W-:Y:S04]  /*56f70*/  LDGSTS.E [R3+0x4180], [R4.64], P0 ;  /* 0x0418000004037fae */ /* 0x0003e80008121848 */
[----:B------:R5:W-:Y:S01]  /*56f80*/  STL [R1+0xc88], R46 ;  /* 0x000c882e01007387 */ /* 0x000be20000100800 */
[----:B------:R-:W-:Y:S02]  /*56f90*/  IADD3 R6, P5, R6, UR7, RZ ;  /* 0x0000000706067c10 */ /* 0x000fe4000ffbe0ff */
[----:B------:R-:W-:Y:S01]  /*56fa0*/  IADD3.X R50, R50, UR6, RZ, P4, !PT ;  /* 0x0000000632327c10 */ /* 0x000fe2000a7fe4ff */
[----:B-1----:R-:W-:Y:S01]  /*56fb0*/  IMAD.MOV.U32 R4, RZ, RZ, R46 ;  /* 0x000000ffff047224 */ /* 0x002fe200078e002e */
[----:B------:R-:W-:-:S03]  /*56fc0*/  IADD3.X R13, R13, UR6, RZ, P5, !PT ;  /* 0x000000060d0d7c10 */ /* 0x000fc6000affe4ff */
[----:B------:R1:W-:Y:S04]  /*56fd0*/  STL [R1+0xc84], R50 ;  /* 0x000c843201007387 */ /* 0x0003e80000100800 */
[----:B------:R1:W-:Y:S04]  /*56fe0*/  STL [R1+0xc90], R6 ;  /* 0x000c900601007387 */ /* 0x0003e80000100800 */
[----:B-----5:R-:W5:Y:S01]  /*56ff0*/  LDL.LU R46, [R1+0xd94] ;  /* 0x000d9400012e7983 */ /* 0x020f620000300800 */
[----:B------:R-:W-:-:S03]  /*57000*/  IMAD.MOV.U32 R5, RZ, RZ, R50 ;  /* 0x000000ffff057224 */ /* 0x000fc600078e0032 */
[----:B------:R1:W-:Y:S04]  /*57010*/  STL [R1+0xc8c], R13 ;  /* 0x000c8c0d01007387 */ /* 0x0003e80000100800 */
[----:B-1----:R-:W5:Y:S04]  /*57020*/  LDL.LU R50, [R1+0xd9c] ;  /* 0x000d9c0001327983 */ /* 0x002f680000300800 */
[----:B------:R1:W-:Y:S02]  /*57030*/  LDGSTS.E [R3+0x5000], [R4.64], P1 ;  /* 0x0500000004037fae */ /* 0x0003e40008921848 */
[----:B-1----:R-:W-:Y:S01]  /*57040*/  MOV R4, R6 ;  /* 0x0000000600047202 */ /* 0x002fe20000000f00 */
[----:B------:R-:W-:Y:S01]  /*57050*/  IMAD.MOV.U32 R5, RZ, RZ, R13 ;  /* 0x000000ffff057224 */ /* 0x000fe200078e000d */
[----:B------:R-:W5:Y:S04]  /*57060*/  LDL.LU R6, [R1+0xe88] ;  /* 0x000e880001067983 */ /* 0x000f680000300800 */
[----:B------:R-:W5:Y:S04]  /*57070*/  LDL.LU R13, [R1+0xe90] ;  /* 0x000e9000010d7983 */ /* 0x000f680000300800 */
[----:B------:R1:W-:Y:S01]  /*57080*/  LDGSTS.E [R3+0x5080], [R4.64], P2 ;  /* 0x0508000004037fae */ /* 0x0003e20009121848 */
[----:B---3--:R-:W-:-:S05]  /*57090*/  IADD3 R48, P4, R48, UR7, RZ ;  /* 0x0000000730307c10 */ /* 0x008fca000ff9e0ff */
[----:B------:R3:W-:Y:S01]  /*570a0*/  STL [R1+0xc98], R48 ;  /* 0x000c983001007387 */ /* 0x0007e20000100800 */
[----:B------:R-:W-:Y:S02]  /*570b0*/  IADD3 R7, P5, R7, UR7, RZ ;  /* 0x0000000707077c10 */ /* 0x000fe4000ffbe0ff */
[----:B--2---:R-:W-:Y:S01]  /*570c0*/  IADD3.X R49, R49, UR6, RZ, P4, !PT ;  /* 0x0000000631317c10 */ /* 0x004fe2000a7fe4ff */
[----:B-1----:R-:W-:Y:S01]  /*570d0*/  IMAD.MOV.U32 R4, RZ, RZ, R48 ;  /* 0x000000ffff047224 */ /* 0x002fe200078e0030 */
[----:B------:R-:W-:-:S03]  /*570e0*/  IADD3.X R14, R14, UR6, RZ, P5, !PT ;  /* 0x000000060e0e7c10 */ /* 0x000fc6000affe4ff */
[----:B------:R1:W-:Y:S04]  /*570f0*/  STL [R1+0xc94], R49 ;  /* 0x000c943101007387 */ /* 0x0003e80000100800 */
[----:B------:R-:W-:Y:S01]  /*57100*/  STL [R1+0xca0], R7 ;  /* 0x000ca00701007387 */ /* 0x000fe20000100800 */
[----:B------:R-:W-:-:S03]  /*57110*/  MOV R5, R49 ;  /* 0x0000003100057202 */ /* 0x000fc60000000f00 */
[----:B---3--:R-:W2:Y:S04]  /*57120*/  LDL.LU R48, [R1+0xe84] ;  /* 0x000e840001307983 */ /* 0x008ea80000300800 */
[----:B------:R3:W-:Y:S04]  /*57130*/  STL [R1+0xc9c], R14 ;  /* 0x000c9c0e01007387 */ /* 0x0007e80000100800 */
[----:B-1----:R-:W2:Y:S04]  /*57140*/  LDL.LU R49, [R1+0xe8c] ;  /* 0x000e8c0001317983 */ /* 0x002ea80000300800 */
[----:B------:R1:W-:Y:S02]  /*57150*/  LDGSTS.E [R3+0x5100], [R4.64], P3 ;  /* 0x0510000004037fae */ /* 0x0003e40009921848 */
[----:B-1----:R-:W-:-:S02]  /*57160*/  IMAD.MOV.U32 R4, RZ, RZ, R7 ;  /* 0x000000ffff047224 */ /* 0x002fc400078e0007 */
[----:B------:R-:W-:Y:S02]  /*57170*/  IMAD.MOV.U32 R5, RZ, RZ, R14 ;  /* 0x000000ffff057224 */ /* 0x000fe400078e000e */
[----:B---3--:R-:W3:Y:S04]  /*57180*/  LDL.LU R14, [R1+0xe98] ;  /* 0x000e9800010e7983 */ /* 0x008ee80000300800 */
[----:B------:R-:W3:Y:S04]  /*57190*/  LDL.LU R7, [R1+0xea0] ;  /* 0x000ea00001077983 */ /* 0x000ee80000300800 */
[----:B------:R1:W-:Y:S01]  /*571a0*/  LDGSTS.E [R3+0x5180], [R4.64], P0 ;  /* 0x0518000004037fae */ /* 0x0003e20008121848 */
[----:B------:R-:W-:-:S05]  /*571b0*/  IADD3 R16, P4, R16, UR7, RZ ;  /* 0x0000000710107c10 */ /* 0x000fca000ff9e0ff */
[----:B------:R-:W-:Y:S01]  /*571c0*/  STL [R1+0xd88], R16 ;  /* 0x000d881001007387 */ /* 0x000fe20000100800 */
[----:B------:R-:W-:Y:S02]  /*571d0*/  IADD3 R51, P5, R51, UR7, RZ ;  /* 0x0000000733337c10 */ /* 0x000fe4000ffbe0ff */
[----:B------:R-:W-:Y:S02]  /*571e0*/  IADD3.X R17, R17, UR6, RZ, P4, !PT ;  /* 0x0000000611117c10 */ /* 0x000fe4000a7fe4ff */
[----:B-1----:R-:W-:-:S03]  /*571f0*/  MOV R4, R16 ;  /* 0x0000001000047202 */ /* 0x002fc60000000f00 */
[----:B------:R-:W-:Y:S01]  /*57200*/  IMAD.MOV.U32 R5, RZ, RZ, R17 ;  /* 0x000000ffff057224 */ /* 0x000fe200078e0011 */
[----:B------:R1:W-:Y:S01]  /*57210*/  STL [R1+0xd84], R17 ;  /* 0x000d841101007387 */ /* 0x0003e20000100800 */
[----:B------:R-:W-:-:S03]  /*57220*/  IADD3.X R60, R60, UR6, RZ, P5, !PT ;  /* 0x000000063c3c7c10 */ /* 0x000fc6000affe4ff */
[----:B------:R-:W-:Y:S04]  /*57230*/  STL [R1+0xd90], R51 ;  /* 0x000d903301007387 */ /* 0x000fe80000100800 */
[----:B------:R4:W-:Y:S04]  /*57240*/  LDGSTS.E [R3+0x6000], [R4.64], P1 ;  /* 0x0600000004037fae */ /* 0x0009e80008921848 */
[----:B-1----:R-:W3:Y:S01]  /*57250*/  LDL.LU R17, [R1+0xe94] ;  /* 0x000e940001117983 */ /* 0x002ee20000300800 */
[----:B----4-:R-:W-:-:S03]  /*57260*/  IADD3 R2, P4, R2, UR7, RZ ;  /* 0x0000000702027c10 */ /* 0x010fc6000ff9e0ff */
[----:B------:R-:W-:Y:S01]  /*57270*/  STL [R1+0xd8c], R60 ;  /* 0x000d8c3c01007387 */ /* 0x000fe20000100800 */
[----:B------:R-:W-:Y:S01]  /*57280*/  IADD3 R12, P5, R12, UR7, RZ ;  /* 0x000000070c0c7c10 */ /* 0x000fe2000ffbe0ff */
[----:B------:R-:W-:Y:S01]  /*57290*/  IMAD.MOV.U32 R4, RZ, RZ, R51 ;  /* 0x000000ffff047224 */ /* 0x000fe200078e0033 */
[----:B------:R-:W-:Y:S01]  /*572a0*/  MOV R5, R60 ;  /* 0x0000003c00057202 */ /* 0x000fe20000000f00 */
[----:B------:R-:W4:Y:S04]  /*572b0*/  LDL.LU R16, [R1+0xe9c] ;  /* 0x000e9c0001107983 */ /* 0x000f280000300800 */
[----:B------:R1:W-:Y:S04]  /*572c0*/  LDGSTS.E [R3+0x6080], [R4.64], P2 ;  /* 0x0608000004037fae */ /* 0x0003e80009121848 */
[----:B------:R-:W-:Y:S01]  /*572d0*/  STL [R1+0xd98], R2 ;  /* 0x000d980201007387 */ /* 0x000fe20000100800 */
[----:B-1----:R-:W-:Y:S01]  /*572e0*/  IMAD.MOV.U32 R4, RZ, RZ, R2 ;  /* 0x000000ffff047224 */ /* 0x002fe200078e0002 */
[----:B-----5:R-:W-:-:S05]  /*572f0*/  IADD3.X R46, R46, UR6, RZ, P4, !PT ;  /* 0x000000062e2e7c10 */ /* 0x020fca000a7fe4ff */
[----:B------:R-:W-:Y:S01]  /*57300*/  IMAD.MOV.U32 R5, RZ, RZ, R46 ;  /* 0x000000ffff057224 */ /* 0x000fe200078e002e */
[----:B------:R1:W-:Y:S01]  /*57310*/  STL [R1+0xd94], R46 ;  /* 0x000d942e01007387 */ /* 0x0003e20000100800 */
[----:B------:R-:W-:-:S03]  /*57320*/  IADD3.X R50, R50, UR6, RZ, P5, !PT ;  /* 0x0000000632327c10 */ /* 0x000fc6000affe4ff */
[----:B------:R-:W-:Y:S04]  /*57330*/  STL [R1+0xda0], R12 ;  /* 0x000da00c01007387 */ /* 0x000fe80000100800 */
[----:B------:R5:W-:Y:S04]  /*57340*/  LDGSTS.E [R3+0x6100], [R4.64], P3 ;  /* 0x0610000004037fae */ /* 0x000be80009921848 */
[----:B-1----:R-:W4:Y:S04]  /*57350*/  LDL.LU R46, [R1+0xf88] ;  /* 0x000f8800012e7983 */ /* 0x002f280000300800 */
[----:B------:R1:W-:Y:S04]  /*57360*/  STL [R1+0xd9c], R50 ;  /* 0x000d9c3201007387 */ /* 0x0003e80000100800 */
[----:B------:R-:W4:Y:S01]  /*57370*/  LDL.LU R2, [R1+0xf90] ;  /* 0x000f900001027983 */ /* 0x000f220000300800 */
[----:B-----5:R-:W-:-:S03]  /*57380*/  IMAD.MOV.U32 R5, RZ, RZ, R50 ;  /* 0x000000ffff057224 */ /* 0x020fc600078e0032 */
[----:B-1----:R-:W4:Y:S01]  /*57390*/  LDL.LU R50, [R1+0xf84] ;  /* 0x000f840001327983 */ /* 0x002f220000300800 */
[----:B------:R-:W-:-:S03]  /*573a0*/  MOV R4, R12 ;  /* 0x0000000c00047202 */ /* 0x000fc60000000f00 */
[----:B------:R-:W4:Y:S01]  /*573b0*/  LDL.LU R12, [R1+0xf8c] ;  /* 0x000f8c00010c7983 */ /* 0x000f220000300800 */
        /* <DEDUP_REMOVED lines=11> */
[----:B-1----:R-:W5:Y:S04]  /*57470*/  LDL.LU R48, [R1+0xf98] ;  /* 0x000f980001307983 */ /* 0x002f680000300800 */
[----:B------:R1:W-:Y:S04]  /*57480*/  STL [R1+0xe8c], R49 ;  /* 0x000e8c3101007387 */ /* 0x0003e80000100800 */
[----:B------:R-:W5:Y:S01]  /*57490*/  LDL.LU R6, [R1+0xfa0] ;  /* 0x000fa00001067983 */ /* 0x000f620000300800 */
[----:B--2---:R-:W-:-:S03]  /*574a0*/  IMAD.MOV.U32 R5, RZ, RZ, R49 ;  /* 0x000000ffff057224 */ /* 0x004fc600078e0031 */
[----:B-1----:R-:W2:Y:S01]  /*574b0*/  LDL.LU R49, [R1+0xf94] ;  /* 0x000f940001317983 */ /* 0x002ea20000300800 */
[----:B------:R-:W-:-:S03]  /*574c0*/  IMAD.MOV.U32 R4, RZ, RZ, R13 ;  /* 0x000000ffff047224 */ /* 0x000fc600078e000d */
[----:B------:R-:W2:Y:S01]  /*574d0*/  LDL.LU R13, [R1+0xf9c] ;  /* 0x000f9c00010d7983 */ /* 0x000ea20000300800 */
[----:B---3--:R-:W-:Y:S02]  /*574e0*/  IADD3 R14, P4, R14, UR7, RZ ;  /* 0x000000070e0e7c10 */ /* 0x008fe4000ff9e0ff */
        /* <DEDUP_REMOVED lines=9> */
[----:B---3--:R-:W3:Y:S04]  /*57580*/  LDL.LU R14, [R1+0x1088] ;  /* 0x00108800010e7983 */ /* 0x008ee80000300800 */
[----:B------:R4:W-:Y:S04]  /*57590*/  STL [R1+0xe9c], R16 ;  /* 0x000e9c1001007387 */ /* 0x0009e80000100800 */
[----:B------:R-:W3:Y:S04]  /*575a0*/  LDL.LU R51, [R1+0x1090] ;  /* 0x0010900001337983 */ /* 0x000ee80000300800 */
[----:B-1----:R-:W3:Y:S04]  /*575b0*/  LDL.LU R17, [R1+0x1084] ;  /* 0x0010840001117983 */ /* 0x002ee80000300800 */
[----:B------:R1:W-:Y:S04]  /*575c0*/  LDGSTS.E [R3+0x7100], [R4.64], P3 ;  /* 0x0710000004037fae */ /* 0x0003e80009921848 */
[----:B------:R-:W3:Y:S01]  /*575d0*/  LDL.LU R60, [R1+0x108c] ;  /* 0x00108c00013c7983 */ /* 0x000ee20000300800 */
[----:B-1----:R-:W-:Y:S01]  /*575e0*/  IMAD.MOV.U32 R4, RZ, RZ, R7 ;  /* 0x000000ffff047224 */ /* 0x002fe200078e0007 */
[----:B------:R-:W-:-:S02]  /*575f0*/  MOV R5, R16 ;  /* 0x0000001000057202 */ /* 0x000fc40000000f00 */
[----:B----4-:R-:W4:Y:S04]  /*57600*/  LDL.LU R7, [R1+0x1098] ;  /* 0x0010980001077983 */ /* 0x010f280000300800 */
[----:B------:R-:W4:Y:S01]  /*57610*/  LDL.LU R16, [R1+0x10a0] ;  /* 0x0010a00001107983 */ /* 0x000f220000300800 */
[----:B------:R-:W-:-:S03]  /*57620*/  IADD3 R46, P4, R46, UR7, RZ ;  /* 0x000000072e2e7c10 */ /* 0x000fc6000ff9e0ff */
        /* <DEDUP_REMOVED lines=8> */
[----:B------:R-:W4:Y:S01]  /*576b0*/  LDL.LU R46, [R1+0x1094] ;  /* 0x00109400012e7983 */ /* 0x000f220000300800 */
[----:B------:R-:W-:-:S03]  /*576c0*/  IMAD.MOV.U32 R5, RZ, RZ, R50 ;  /* 0x000000ffff057224 */ /* 0x000fc600078e0032 */
[----:B------:R1:W-:Y:S04]  /*576d0*/  STL [R1+0xf8c], R12 ;  /* 0x000f8c0c01007387 */ /* 0x0003e80000100800 */
[----:B-1----:R-:W4:Y:S04]  /*576e0*/  LDL.LU R50, [R1+0x109c] ;  /* 0x00109c0001327983 */ /* 0x002f280000300800 */
[----:B------:R1:W-:Y:S02]  /*576f0*/  LDGSTS.E [R3+0x8000], [R4.64], P1 ;  /* 0x0800000004037fae */ /* 0x0003e40008921848 */
[----:B-1----:R-:W-:Y:S01]  /*57700*/  MOV R4, R2 ;  /* 0x0000000200047202 */ /* 0x002fe20000000f00 */
[----:B------:R-:W-:Y:S01]  /*57710*/  IMAD.MOV.U32 R5, RZ, RZ, R12 ;  /* 0x000000ffff057224 */ /* 0x000fe200078e000c */
[----:B------:R-:W4:Y:S04]  /*57720*/  LDL.LU R2, [R1+0x1188] ;  /* 0x0011880001027983 */ /* 0x000f280000300800 */
[----:B------:R-:W4:Y:S04]  /*57730*/  LDL.LU R12, [R1+0x1190] ;  /* 0x00119000010c7983 */ /* 0x000f280000300800 */
[----:B------:R1:W-:Y:S01]  /*57740*/  LDGSTS.E [R3+0x8080], [R4.64], P2 ;  /* 0x0808000004037fae */ /* 0x0003e20009121848 */
[----:B-----5:R-:W-:-:S05]  /*57750*/  IADD3 R48, P4, R48, UR7, RZ ;  /* 0x0000000730307c10 */ /* 0x020fca000ff9e0ff */
        /* <DEDUP_REMOVED lines=8> */
[----:B-----5:R-:W2:Y:S04]  /*577e0*/  LDL.LU R48, [R1+0x1184] ;  /* 0x0011840001307983 */ /* 0x020ea80000300800 */
[----:B------:R5:W-:Y:S04]  /*577f0*/  STL [R1+0xf9c], R13 ;  /* 0x000f9c0d01007387 */ /* 0x000be80000100800 */
[----:B-1----:R-:W2:Y:S04]  /*57800*/  LDL.LU R49, [R1+0x118c] ;  /* 0x00118c0001317983 */ /* 0x002ea80000300800 */
[----:B------:R1:W-:Y:S02]  /*57810*/  LDGSTS.E [R3+0x8100], [R4.64], P3 ;  /* 0x0810000004037fae */ /* 0x0003e40009921848 */
[----:B-1----:R-:W-:-:S02]  /*57820*/  IMAD.MOV.U32 R4, RZ, RZ, R6 ;  /* 0x000000ffff047224 */ /* 0x002fc400078e0006 */
[----:B------:R-:W-:Y:S02]  /*57830*/  IMAD.MOV.U32 R5, RZ, RZ, R13 ;  /* 0x000000ffff057224 */ /* 0x000fe400078e000d */
[----:B-----5:R-:W5:Y:S04]  /*57840*/  LDL.LU R13, [R1+0x1198] ;  /* 0x00119800010d7983 */ /* 0x020f680000300800 */
[----:B------:R-:W5:Y:S04]  /*57850*/  LDL.LU R6, [R1+0x11a0] ;  /* 0x0011a00001067983 */ /* 0x000f680000300800 */
[----:B------:R1:W-:Y:S01]  /*57860*/  LDGSTS.E [R3+0x8180], [R4.64], P0 ;  /* 0x0818000004037fae */ /* 0x0003e20008121848 */
[----:B---3--:R-:W-:-:S04]  /*57870*/  IADD3 R14, P4, R14, UR7, RZ ;  /* 0x000000070e0e7c10 */ /* 0x008fc8000ff9e0ff */
[----:B-1----:R-:W-:Y:S01]  /*57880*/  MOV R4, R14 ;  /* 0x0000000e00047202 */ /* 0x002fe20000000f00 */
[----:B------:R-:W-:Y:S01]  /*57890*/  STL [R1+0x1088], R14 ;  /* 0x0010880e01007387 */ /* 0x000fe20000100800 */
[----:B------:R-:W-:Y:S02]  /*578a0*/  IADD3 R51, P5, R51, UR7, RZ ;  /* 0x0000000733337c10 */ /* 0x000fe4000ffbe0ff */
[----:B------:R-:W-:-:S05]  /*578b0*/  IADD3.X R17, R17, UR6, RZ, P4, !PT ;  /* 0x0000000611117c10 */ /* 0x000fca000a7fe4ff */
[----:B------:R-:W-:Y:S01]  /*578c0*/  IMAD.MOV.U32 R5, RZ, RZ, R17 ;  /* 0x000000ffff057224 */ /* 0x000fe200078e0011 */
[----:B------:R1:W-:Y:S01]  /*578d0*/  STL [R1+0x1084], R17 ;  /* 0x0010841101007387 */ /* 0x0003e20000100800 */
[----:B------:R-:W-:-:S03]  /*578e0*/  IADD3.X R60, R60, UR6, RZ, P5, !PT ;  /* 0x000000063c3c7c10 */ /* 0x000fc6000affe4ff */
[----:B------:R-:W-:Y:S04]  /*578f0*/  STL [R1+0x1090], R51 ;  /* 0x0010903301007387 */ /* 0x000fe80000100800 */
[----:B------:R3:W-:Y:S04]  /*57900*/  LDGSTS.E [R3+0x9000], [R4.64], P1 ;  /* 0x0900000004037fae */ /* 0x0007e80008921848 */
[----:B-1----:R-:W5:Y:S01]  /*57910*/  LDL.LU R17, [R1+0x1194] ;  /* 0x0011940001117983 */ /* 0x002f620000300800 */
[----:B----4-:R-:W-:-:S03]  /*57920*/  IADD3 R7, P4, R7, UR7, RZ ;  /* 0x0000000707077c10 */ /* 0x010fc6000ff9e0ff */
[----:B------:R-:W-:Y:S01]  /*57930*/  STL [R1+0x108c], R60 ;  /* 0x00108c3c01007387 */ /* 0x000fe20000100800 */
[----:B------:R-:W-:Y:S01]  /*57940*/  IADD3 R16, P5, R16, UR7, RZ ;  /* 0x0000000710107c10 */ /* 0x000fe2000ffbe0ff */
[----:B---3--:R-:W-:Y:S01]  /*57950*/  IMAD.MOV.U32 R4, RZ, RZ, R51 ;  /* 0x000000ffff047224 */ /* 0x008fe200078e0033 */
[----:B------:R-:W-:Y:S01]  /*57960*/  MOV R5, R60 ;  /* 0x0000003c00057202 */ /* 0x000fe20000000f00 */
[----:B------:R-:W3:Y:S04]  /*57970*/  LDL.LU R14, [R1+0x119c] ;  /* 0x00119c00010e7983 */ /* 0x000ee80000300800 */
[----:B------:R1:W-:Y:S04]  /*57980*/  LDGSTS.E [R3+0x9080], [R4.64], P2 ;  /* 0x0908000004037fae */ /* 0x0003e80009121848 */
[----:B------:R-:W-:Y:S01]  /*57990*/  STL [R1+0x1098], R7 ;  /* 0x0010980701007387 */ /* 0x000fe20000100800 */
[----:B-1----:R-:W-:Y:S01]  /*579a0*/  IMAD.MOV.U32 R4, RZ, RZ, R7 ;  /* 0x000000ffff047224 */ /* 0x002fe200078e0007 */
[----:B------:R-:W-:-:S05]  /*579b0*/  IADD3.X R46, R46, UR6, RZ, P4, !PT ;  /* 0x000000062e2e7c10 */ /* 0x000fca000a7fe4ff */
[----:B------:R-:W-:Y:S01]  /*579c0*/  IMAD.MOV.U32 R5, RZ, RZ, R46 ;  /* 0x000000ffff057224 */ /* 0x000fe200078e002e */
[----:B------:R1:W-:Y:S01]  /*579d0*/  STL [R1+0x1094], R46 ;  /* 0x0010942e01007387 */ /* 0x0003e20000100800 */
[----:B------:R-:W-:-:S03]  /*579e0*/  IADD3.X R50, R50, UR6, RZ, P5, !PT ;  /* 0x0000000632327c10 */ /* 0x000fc6000affe4ff */
[----:B------:R-:W-:Y:S04]  /*579f0*/  STL [R1+0x10a0], R16 ;  /* 0x0010a01001007387 */ /* 0x000fe80000100800 */
[----:B------:R4:W-:Y:S04]  /*57a00*/  LDGSTS.E [R3+0x9100], [R4.64], P3 ;  /* 0x0910000004037fae */ /* 0x0009e80009921848 */
[----:B-1----:R-:W3:Y:S04]  /*57a10*/  LDL.LU R46, [R1+0x1288] ;  /* 0x00128800012e7983 */ /* 0x002ee80000300800 */
[----:B------:R1:W-:Y:S04]  /*57a20*/  STL [R1+0x109c], R50 ;  /* 0x00109c3201007387 */ /* 0x0003e80000100800 */
[----:B------:R-:W3:Y:S01]  /*57a30*/  LDL.LU R7, [R1+0x1290] ;  /* 0x0012900001077983 */ /* 0x000ee20000300800 */
[----:B----4-:R-:W-:-:S03]  /*57a40*/  IMAD.MOV.U32 R5, RZ, RZ, R50 ;  /* 0x000000ffff057224 */ /* 0x010fc600078e0032 */
[----:B-1----:R-:W3:Y:S01]  /*57a50*/  LDL.LU R50, [R1+0x1284] ;  /* 0x0012840001327983 */ /* 0x002ee20000300800 */
[----:B------:R-:W-:-:S03]  /*57a60*/  MOV R4, R16 ;  /* 0x0000001000047202 */ /* 0x000fc60000000f00 */
[----:B------:R-:W3:Y:S01]  /*57a70*/  LDL.LU R16, [R1+0x128c] ;  /* 0x00128c0001107983 */ /* 0x000ee20000300800 */
        /* <DEDUP_REMOVED lines=11> */
[----:B-1----:R-:W4:Y:S04]  /*57b30*/  LDL.LU R48, [R1+0x1298] ;  /* 0x0012980001307983 */ /* 0x002f280000300800 */
[----:B------:R1:W-:Y:S04]  /*57b40*/  STL [R1+0x118c], R49 ;  /* 0x00118c3101007387 */ /* 0x0003e80000100800 */
[----:B------:R-:W4:Y:S01]  /*57b50*/  LDL.LU R2, [R1+0x12a0] ;  /* 0x0012a00001027983 */ /* 0x000f220000300800 */
[----:B--2---:R-:W-:-:S03]  /*57b60*/  IMAD.MOV.U32 R5, RZ, RZ, R49 ;  /* 0x000000ffff057224 */ /* 0x004fc600078e0031 */
[----:B-1----:R-:W2:Y:S01]  /*57b70*/  LDL.LU R49, [R1+0x1294] ;  /* 0x0012940001317983 */ /* 0x002ea20000300800 */
[----:B------:R-:W-:-:S03]  /*57b80*/  IMAD.MOV.U32 R4, RZ, RZ, R12 ;  /* 0x000000ffff047224 */ /* 0x000fc600078e000c */
[----:B------:R-:W2:Y:S01]  /*57b90*/  LDL.LU R12, [R1+0x129c] ;  /* 0x00129c00010c7983 */ /* 0x000ea20000300800 */
[----:B-----5:R-:W-:Y:S02]  /*57ba0*/  IADD3 R13, P4, R13, UR7, RZ ;  /* 0x000000070d0d7c10 */ /* 0x020fe4000ff9e0ff */
[----:B------:R-:W-:Y:S01]  /*57bb0*/  IADD3 R6, P5, R6, UR7, RZ ;  /* 0x0000000706067c10 */ /* 0x000fe2000ffbe0ff */
[----:B------:R1:W-:Y:S04]  /*57bc0*/  LDGSTS.E [R3+0xa080], [R4.64], P2 ;  /* 0x0a08000004037fae */ /* 0x0003e80009121848 */
[----:B------:R5:W-:Y:S01]  /*57bd0*/  STL [R1+0x1198], R13 ;  /* 0x0011980d01007387 */ /* 0x000be20000100800 */
[----:B-1----:R-:W-:Y:S02]  /*57be0*/  MOV R4, R13 ;  /* 0x0000000d00047202 */ /* 0x002fe40000000f00 */
[----:B------:R-:W-:-:S05]  /*57bf0*/  IADD3.X R17, R17, UR6, RZ, P4, !PT ;  /* 0x0000000611117c10 */ /* 0x000fca000a7fe4ff */
[----:B------:R1:W-:Y:S01]  /*57c00*/  STL [R1+0x1194], R17 ;  /* 0x0011941101007387 */ /* 0x0003e20000100800 */
[----:B---3--:R-:W-:-:S03]  /*57c10*/  IADD3.X R14, R14, UR6, RZ, P5, !PT ;  /* 0x000000060e0e7c10 */ /* 0x008fc6000affe4ff */
[----:B------:R3:W-:Y:S01]  /*57c20*/  STL [R1+0x11a0], R6 ;  /* 0x0011a00601007387 */ /* 0x0007e20000100800 */
[----:B------:R-:W-:-:S03]  /*57c30*/  IMAD.MOV.U32 R5, RZ, RZ, R17 ;  /* 0x000000ffff057224 */ /* 0x000fc600078e0011 */
[----:B-----5:R-:W5:Y:S04]  /*57c40*/  LDL.LU R13, [R1+0x1388] ;  /* 0x00138800010d7983 */ /* 0x020f680000300800 */
[----:B------:R3:W-:Y:S04]  /*57c50*/  STL [R1+0x119c], R14 ;  /* 0x00119c0e01007387 */ /* 0x0007e80000100800 */
[----:B------:R-:W5:Y:S04]  /*57c60*/  LDL.LU R51, [R1+0x1390] ;  /* 0x0013900001337983 */ /* 0x000f680000300800 */
[----:B-1----:R-:W5:Y:S04]  /*57c70*/  LDL.LU R17, [R1+0x1384] ;  /* 0x0013840001117983 */ /* 0x002f680000300800 */
[----:B------:R1:W-:Y:S04]  /*57c80*/  LDGSTS.E [R3+0xa100], [R4.64], P3 ;  /* 0x0a10000004037fae */ /* 0x0003e80009921848 */
[----:B------:R-:W5:Y:S01]  /*57c90*/  LDL.LU R60, [R1+0x138c] ;  /* 0x00138c00013c7983 */ /* 0x000f620000300800 */
[----:B-1----:R-:W-:Y:S01]  /*57ca0*/  IMAD.MOV.U32 R4, RZ, RZ, R6 ;  /* 0x000000ffff047224 */ /* 0x002fe200078e0006 */
[----:B------:R-:W-:-:S02]  /*57cb0*/  MOV R5, R14 ;  /* 0x0000000e00057202 */ /* 0x000fc40000000f00 */
[----:B---3--:R-:W3:Y:S04]  /*57cc0*/  LDL.LU R6, [R1+0x1398] ;  /* 0x0013980001067983 */ /* 0x008ee80000300800 */
[----:B------:R-:W3:Y:S01]  /*57cd0*/  LDL.LU R14, [R1+0x13a0] ;  /* 0x0013a000010e7983 */ /* 0x000ee20000300800 */
        /* <DEDUP_REMOVED lines=9> */
[----:B------:R-:W3:Y:S01]  /*57d70*/  LDL.LU R46, [R1+0x1394] ;  /* 0x00139400012e7983 */ /* 0x000ee20000300800 */
[----:B------:R-:W-:-:S03]  /*57d80*/  IMAD.MOV.U32 R5, RZ, RZ, R50 ;  /* 0x000000ffff057224 */ /* 0x000fc600078e0032 */
[----:B------:R1:W-:Y:S04]  /*57d90*/  STL [R1+0x128c], R16 ;  /* 0x00128c1001007387 */ /* 0x0003e80000100800 */
[----:B-1----:R-:W3:Y:S04]  /*57da0*/  LDL.LU R50, [R1+0x139c] ;  /* 0x00139c0001327983 */ /* 0x002ee80000300800 */
[----:B------:R1:W-:Y:S02]  /*57db0*/  LDGSTS.E [R3+0xb000], [R4.64], P1 ;  /* 0x0b00000004037fae */ /* 0x0003e40008921848 */
[----:B-1----:R-:W-:Y:S01]  /*57dc0*/  MOV R4, R7 ;  /* 0x0000000700047202 */ /* 0x002fe20000000f00 */
[----:B------:R-:W-:Y:S01]  /*57dd0*/  IMAD.MOV.U32 R5, RZ, RZ, R16 ;  /* 0x000000ffff057224 */ /* 0x000fe200078e0010 */
[----:B------:R-:W3:Y:S04]  /*57de0*/  LDL.LU R7, [R1+0x1488] ;  /* 0x0014880001077983 */ /* 0x000ee80000300800 */
[----:B------:R-:W3:Y:S04]  /*57df0*/  LDL.LU R16, [R1+0x1490] ;  /* 0x0014900001107983 */ /* 0x000ee80000300800 */
[----:B------:R1:W-:Y:S01]  /*57e00*/  LDGSTS.E [R3+0xb080], [R4.64], P2 ;  /* 0x0b08000004037fae */ /* 0x0003e20009121848 */
[----:B----4-:R-:W-:-:S05]  /*57e10*/  IADD3 R48, P4, R48, UR7, RZ ;  /* 0x0000000730307c10 */ /* 0x010fca000ff9e0ff */
        /* <DEDUP_REMOVED lines=8> */
[----:B----4-:R-:W2:Y:S04]  /*57ea0*/  LDL.LU R48, [R1+0x1484] ;  /* 0x0014840001307983 */ /* 0x010ea80000300800 */
[----:B------:R4:W-:Y:S04]  /*57eb0*/  STL [R1+0x129c], R12 ;  /* 0x00129c0c01007387 */ /* 0x0009e80000100800 */
[----:B-1----:R-:W2:Y:S04]  /*57ec0*/  LDL.LU R49, [R1+0x148c] ;  /* 0x00148c0001317983 */ /* 0x002ea80000300800 */
[----:B------:R1:W-:Y:S02]  /*57ed0*/  LDGSTS.E [R3+0xb100], [R4.64], P3 ;  /* 0x0b10000004037fae */ /* 0x0003e40009921848 */
[----:B-1----:R-:W-:-:S02]  /*57ee0*/  IMAD.MOV.U32 R4, RZ, RZ, R2 ;  /* 0x000000ffff047224 */ /* 0x002fc400078e0002 */
[----:B------:R-:W-:Y:S02]  /*57ef0*/  IMAD.MOV.U32 R5, RZ, RZ, R12 ;  /* 0x000000ffff057224 */ /* 0x000fe400078e000c */
[----:B----4-:R-:W4:Y:S04]  /*57f00*/  LDL.LU R12, [R1+0x1498] ;  /* 0x00149800010c7983 */ /* 0x010f280000300800 */
[----:B------:R1:W-:Y:S04]  /*57f10*/  LDGSTS.E [R3+0xb180], [R4.64], P0 ;  /* 0x0b18000004037fae */ /* 0x0003e80008121848 */
[----:B------:R-:W4:Y:S01]  /*57f20*/  LDL.LU R2, [R1+0x14a0] ;  /* 0x0014a00001027983 */ /* 0x000f220000300800 */
[----:B-----5:R-:W-:-:S04]  /*57f30*/  IADD3 R13, P4, R13, UR7, RZ ;  /* 0x000000070d0d7c10 */ /* 0x020fc8000ff9e0ff */
[----:B-1----:R-:W-:Y:S02]  /*57f40*/  MOV R4, R13 ;  /* 0x0000000d00047202 */ /* 0x002fe40000000f00 */
[----:B------:R-:W-:Y:S02]  /*57f50*/  IADD3 R51, P5, R51, UR7, RZ ;  /* 0x0000000733337c10 */ /* 0x000fe4000ffbe0ff */
[----:B------:R-:W-:Y:S01]  /*57f60*/  IADD3.X R17, R17, UR6, RZ, P4, !PT ;  /* 0x0000000611117c10 */ /* 0x000fe2000a7fe4ff */
[----:B------:R-:W-:Y:S04]  /*57f70*/  STL [R1+0x1388], R13 ;  /* 0x0013880d01007387 */ /* 0x000fe80000100800 */
[----:B------:R-:W-:Y:S01]  /*57f80*/  IMAD.MOV.U32 R5, RZ, RZ, R17 ;  /* 0x000000ffff057224 */ /* 0x000fe200078e0011 */
[----:B------:R1:W-:Y:S01]  /*57f90*/  STL [R1+0x1384], R17 ;  /* 0x0013841101007387 */ /* 0x0003e20000100800 */
[----:B------:R-:W-:-:S03]  /*57fa0*/  IADD3.X R60, R60, UR6, RZ, P5, !PT ;  /* 0x000000063c3c7c10 */ /* 0x000fc6000affe4ff */
[----:B------:R-:W-:Y:S04]  /*57fb0*/  STL [R1+0x1390], R51 ;  /* 0x0013903301007387 */ /* 0x000fe80000100800 */
[----:B------:R5:W-:Y:S01]  /*57fc0*/  LDGSTS.E [R3+0xc000], [R4.64], P1 ;  /* 0x0c00000004037fae */ /* 0x000be20008921848 */
[----:B---3--:R-:W-:-:S03]  /*57fd0*/  IADD3 R6, P4, R6, UR7, RZ ;  /* 0x0000000706067c10 */ /* 0x008fc6000ff9e0ff */
[----:B-1----:R-:W3:Y:S01]  /*57fe0*/  LDL.LU R17, [R1+0x1494] ;  /* 0x0014940001117983 */ /* 0x002ee20000300800 */
[----:B------:R-:W-:-:S03]  /*57ff0*/  IADD3 R14, P5, R14, UR7, RZ ;  /* 0x000000070e0e7c10 */ /* 0x000fc6000ffbe0ff */
[----:B------:R-:W-:Y:S01]  /*58000*/  STL [R1+0x138c], R60 ;  /* 0x00138c3c01007387 */ /* 0x000fe20000100800 */
[----:B-----5:R-:W-:Y:S01]  /*58010*/  IMAD.MOV.U32 R4, RZ, RZ, R51 ;  /* 0x000000ffff047224 */ /* 0x020fe200078e0033 */
[----:B------:R-:W-:Y:S02]  /*58020*/  MOV R5, R60 ;  /* 0x0000003c00057202 */ /* 0x000fe40000000f00 */
[----:B------:R-:W3:Y:S04]  /*58030*/  LDL.LU R13, [R1+0x149c] ;  /* 0x00149c00010d7983 */ /* 0x000ee80000300800 */
[----:B------:R1:W-:Y:S04]  /*58040*/  LDGSTS.E [R3+0xc080], [R4.64], P2 ;  /* 0x0c08000004037fae */ /* 0x0003e80009121848 */
[----:B------:R1:W-:Y:S02]  /*58050*/  STL [R1+0x1398], R6 ;  /* 0x0013980601007387 */ /* 0x0003e40000100800 */
[----:B-1----:R-:W-:Y:S01]  /*58060*/  IMAD.MOV.U32 R4, RZ, RZ, R6 ;  /* 0x000000ffff047224 */ /* 0x002fe200078e0006 */
[----:B------:R-:W-:-:S05]  /*58070*/  IADD3.X R46, R46, UR6, RZ, P4, !PT ;  /* 0x000000062e2e7c10 */ /* 0x000fca000a7fe4ff */
[----:B------:R-:W-:Y:S01]  /*58080*/  IMAD.MOV.U32 R5, RZ, RZ, R46 ;  /* 0x000000ffff057224 */ /* 0x000fe200078e002e */
[----:B------:R1:W-:Y:S01]  /*58090*/  STL [R1+0x1394], R46 ;  /* 0x0013942e01007387 */ /* 0x0003e20000100800 */
[----:B------:R-:W-:-:S03]  /*580a0*/  IADD3.X R50, R50, UR6, RZ, P5, !PT ;  /* 0x0000000632327c10 */ /* 0x000fc6000affe4ff */
[----:B------:R1:W-:Y:S04]  /*580b0*/  STL [R1+0x13a0], R14 ;  /* 0x0013a00e01007387 */ /* 0x0003e80000100800 */
[----:B------:R-:W3:Y:S04]  /*580c0*/  LDL.LU R6, [R1+0x1588] ;  /* 0x0015880001067983 */ /* 0x000ee80000300800 */
[----:B------:R-:W-:Y:S04]  /*580d0*/  STL [R1+0x139c], R50 ;  /* 0x00139c3201007387 */ /* 0x000fe80000100800 */
[----:B------:R1:W-:Y:S04]  /*580e0*/  LDGSTS.E [R3+0xc100], [R4.64], P3 ;  /* 0x0c10000004037fae */ /* 0x0003e80009921848 */
[----:B-1----:R-:W3:Y:S01]  /*580f0*/  LDL.LU R46, [R1+0x1590] ;  /* 0x00159000012e7983 */ /* 0x002ee20000300800 */
[----:B------:R-:W-:-:S03]  /*58100*/  MOV R4, R14 ;  /* 0x0000000e00047202 */ /* 0x000fc60000000f00 */
[----:B------:R-:W3:Y:S04]  /*58110*/  LDL.LU R14, [R1+0x1584] ;  /* 0x00158400010e7983 */ /* 0x000ee80000300800 */
[----:B------:R-:W3:Y:S01]  /*58120*/  LDL.LU R51, [R1+0x158c] ;  /* 0x00158c0001337983 */ /* 0x000ee20000300800 */
[----:B------:R-:W-:Y:S01]  /*58130*/  IADD3 R7, P4, R7, UR7, RZ ;  /* 0x0000000707077c10 */ /* 0x000fe2000ff9e0ff */
[----:B------:R-:W-:Y:S01]  /*58140*/  IMAD.MOV.U32 R5, RZ, RZ, R50 ;  /* 0x000000ffff057224 */ /* 0x000fe200078e0032 */
[----:B------:R-:W-:-:S03]  /*58150*/  IADD3 R16, P5, R16, UR7, RZ ;  /* 0x0000000710107c10 */ /* 0x000fc6000ffbe0ff */
[----:B------:R-:W-:Y:S04]  /*58160*/  STL [R1+0x1488], R7 ;  /* 0x0014880701007387 */ /* 0x000fe80000100800 */
[----:B------:R1:W-:Y:S02]  /*58170*/  LDGSTS.E [R3+0xc180], [R4.64], P0 ;  /* 0x0c18000004037fae */ /* 0x0003e40008121848 */
        /* <DEDUP_REMOVED lines=12> */
[----:B------:R-:W-:Y:S01]  /*58240*/  IMAD.MOV.U32 R4, RZ, RZ, R16 ;  /* 0x000000ffff047224 */ /* 0x000fe200078e0010 */
[----:B----4-:R-:W-:Y:S02]  /*58250*/  IADD3 R12, P4, R12, UR7, RZ ;  /* 0x000000070c0c7c10 */ /* 0x010fe4000ff9e0ff */
[----:B------:R-:W4:Y:S01]  /*58260*/  LDL.LU R16, [R1+0x159c] ;  /* 0x00159c0001107983 */ /* 0x000f220000300800 */
[----:B------:R-:W-:-:S03]  /*58270*/  IADD3 R2, P5, R2, UR7, RZ ;  /* 0x0000000702027c10 */ /* 0x000fc6000ffbe0ff */
[----:B------:R1:W-:Y:S04]  /*58280*/  STL [R1+0x1498], R12 ;  /* 0x0014980c01007387 */ /* 0x0003e80000100800 */
[----:B------:R1:W-:Y:S02]  /*58290*/  LDGSTS.E [R3+0xd080], [R4.64], P2 ;  /* 0x0d08000004037fae */ /* 0x0003e40009121848 */
[----:B-1----:R-:W-:Y:S02]  /*582a0*/  MOV R4, R12 ;  /* 0x0000000c00047202 */ /* 0x002fe40000000f00 */
[----:B---3--:R-:W-:-:S05]  /*582b0*/  IADD3.X R17, R17, UR6, RZ, P4, !PT ;  /* 0x0000000611117c10 */ /* 0x008fca000a7fe4ff */
[----:B------:R1:W-:Y:S01]  /*582c0*/  STL [R1+0x1494], R17 ;  /* 0x0014941101007387 */ /* 0x0003e20000100800 */
[----:B------:R-:W-:-:S03]  /*582d0*/  IADD3.X R13, R13, UR6, RZ, P5, !PT ;  /* 0x000000060d0d7c10 */ /* 0x000fc6000affe4ff */
[----:B------:R-:W-:Y:S01]  /*582e0*/  STL [R1+0x14a0], R2 ;  /* 0x0014a00201007387 */ /* 0x000fe20000100800 */
[----:B------:R-:W-:-:S03]  /*582f0*/  IMAD.MOV.U32 R5, RZ, RZ, R17 ;  /* 0x000000ffff057224 */ /* 0x000fc600078e0011 */
[----:B------:R-:W3:Y:S04]  /*58300*/  LDL.LU R50, [R1+0x1688] ;  /* 0x0016880001327983 */ /* 0x000ee80000300800 */
[----:B------:R1:W-:Y:S04]  /*58310*/  STL [R1+0x149c], R13 ;  /* 0x00149c0d01007387 */ /* 0x0003e80000100800 */
[----:B------:R-:W3:Y:S04]  /*58320*/  LDL.LU R12, [R1+0x1690] ;  /* 0x00169000010c7983 */ /* 0x000ee80000300800 */
[----:B------:R-:W3:Y:S04]  /*58330*/  LDL.LU R60, [R1+0x1684] ;  /* 0x00168400013c7983 */ /* 0x000ee80000300800 */
[----:B------:R1:W-:Y:S04]  /*58340*/  LDGSTS.E [R3+0xd100], [R4.64], P3 ;  /* 0x0d10000004037fae */ /* 0x0003e80009921848 */
[----:B-1----:R-:W3:Y:S01]  /*58350*/  LDL.LU R17, [R1+0x168c] ;  /* 0x00168c0001117983 */ /* 0x002ee20000300800 */
[----:B------:R-:W-:Y:S01]  /*58360*/  IMAD.MOV.U32 R4, RZ, RZ, R2 ;  /* 0x000000ffff047224 */ /* 0x000fe200078e0002 */
[----:B------:R-:W-:-:S02]  /*58370*/  MOV R5, R13 ;  /* 0x0000000d00057202 */ /* 0x000fc40000000f00 */
[----:B------:R-:W3:Y:S01]  /*58380*/  LDL.LU R13, [R1+0x1698] ;  /* 0x00169800010d7983 */ /* 0x000ee20000300800 */
[----:B------:R-:W-:-:S03]  /*58390*/  IADD3 R6, P4, R6, UR7, RZ ;  /* 0x0000000706067c10 */ /* 0x000fc6000ff9e0ff */
[----:B------:R-:W3:Y:S04]  /*583a0*/  LDL.LU R2, [R1+0x16a0] ;  /* 0x0016a00001027983 */ /* 0x000ee80000300800 */
[----:B------:R-:W-:Y:S04]  /*583b0*/  STL [R1+0x1588], R6 ;  /* 0x0015880601007387 */ /* 0x000fe80000100800 */
[----:B------:R1:W-:Y:S01]  /*583c0*/  LDGSTS.E [R3+0xd180], [R4.64], P0 ;  /* 0x0d18000004037fae */ /* 0x0003e20008121848 */
[----:B------:R-:W-:Y:S02]  /*583d0*/  IADD3 R46, P5, R46, UR7, RZ ;  /* 0x000000072e2e7c10 */ /* 0x000fe4000ffbe0ff */
[----:B------:R-:W-:-:S05]  /*583e0*/  IADD3.X R14, R14, UR6, RZ, P4, !PT ;  /* 0x000000060e0e7c10 */ /* 0x000fca000a7fe4ff */
[----:B------:R1:W-:Y:S02]  /*583f0*/  STL [R1+0x1584], R14 ;  /* 0x0015840e01007387 */ /* 0x0003e40000100800 */
[----:B-1----:R-:W-:Y:S01]  /*58400*/  IMAD.MOV.U32 R5, RZ, RZ, R14 ;  /* 0x000000ffff057224 */ /* 0x002fe200078e000e */
[----:B------:R-:W-:Y:S01]  /*58410*/  IADD3.X R51, R51, UR6, RZ, P5, !PT ;  /* 0x0000000633337c10 */ /* 0x000fe2000affe4ff */
[----:B------:R1:W-:Y:S04]  /*58420*/  STL [R1+0x1590], R46 ;  /* 0x0015902e01007387 */ /* 0x0003e80000100800 */
[----:B------:R-:W3:Y:S01]  /*58430*/  LDL.LU R14, [R1+0x1694] ;  /* 0x00169400010e7983 */ /* 0x000ee20000300800 */
[----:B------:R-:W-:-:S03]  /*58440*/  IMAD.MOV.U32 R4, RZ, RZ, R6 ;  /* 0x000000ffff047224 */ /* 0x000fc600078e0006 */
[----:B------:R-:W-:Y:S04]  /*58450*/  STL [R1+0x158c], R51 ;  /* 0x00158c3301007387 */ /* 0x000fe80000100800 */
[----:B------:R-:W3:Y:S04]  /*58460*/  LDL.LU R6, [R1+0x169c] ;  /* 0x00169c0001067983 */ /* 0x000ee80000300800 */
[----:B------:R1:W-:Y:S02]  /*58470*/  LDGSTS.E [R3+0xe000], [R4.64], P1 ;  /* 0x0e00000004037fae */ /* 0x0003e40008921848 */
[----:B-1----:R-:W-:Y:S01]  /*58480*/  MOV R4, R46 ;  /* 0x0000002e00047202 */ /* 0x002fe20000000f00 */
[----:B------:R-:W-:Y:S01]  /*58490*/  IMAD.MOV.U32 R5, RZ, RZ, R51 ;  /* 0x000000ffff057224 */ /* 0x000fe200078e0033 */
[----:B------:R-:W3:Y:S04]  /*584a0*/  LDL.LU R46, [R1+0x7a8] ;  /* 0x0007a800012e7983 */ /* 0x000ee80000300800 */
[----:B------:R1:W-:Y:S01]  /*584b0*/  LDGSTS.E [R3+0xe080], [R4.64], P2 ;  /* 0x0e08000004037fae */ /* 0x0003e20009121848 */
[----:B-----5:R-:W-:-:S05]  /*584c0*/  IADD3 R48, P4, R48, UR7, RZ ;  /* 0x0000000730307c10 */ /* 0x020fca000ff9e0ff */
[----:B------:R-:W-:Y:S01]  /*584d0*/  STL [R1+0x1598], R48 ;  /* 0x0015983001007387 */ /* 0x000fe20000100800 */
[----:B------:R-:W-:Y:S02]  /*584e0*/  IADD3 R7, P5, R7, UR7, RZ ;  /* 0x0000000707077c10 */ /* 0x000fe4000ffbe0ff */
[----:B--2---:R-:W-:-:S04]  /*584f0*/  IADD3.X R49, R49, UR6, RZ, P4, !PT ;  /* 0x0000000631317c10 */ /* 0x004fc8000a7fe4ff */
[----:B-1----:R-:W-:Y:S01]  /*58500*/  MOV R5, R49 ;  /* 0x0000003100057202 */ /* 0x002fe20000000f00 */
[----:B------:R1:W-:Y:S04]  /*58510*/  STL [R1+0x1594], R49 ;  /* 0x0015943101007387 */ /* 0x0003e80000100800 */
[----:B------:R2:W-:Y:S04]  /*58520*/  STL [R1+0x15a0], R7 ;  /* 0x0015a00701007387 */ /* 0x0005e80000100800 */
[----:B-1----:R-:W5:Y:S01]  /*58530*/  LDL.LU R49, [R1+0x7a4] ;  /* 0x0007a40001317983 */ /* 0x002f620000300800 */
[----:B----4-:R-:W-:Y:S01]  /*58540*/  IADD3.X R16, R16, UR6, RZ, P5, !PT ;  /* 0x0000000610107c10 */ /* 0x010fe2000affe4ff */
[----:B------:R-:W-:-:S04]  /*58550*/  IMAD.MOV.U32 R4, RZ, RZ, R48 ;  /* 0x000000ffff047224 */ /* 0x000fc800078e0030 */
[----:B------:R1:W-:Y:S04]  /*58560*/  STL [R1+0x159c], R16 ;  /* 0x00159c1001007387 */ /* 0x0003e80000100800 */
[----:B------:R4:W-:Y:S04]  /*58570*/  LDGSTS.E [R3+0xe100], [R4.64], P3 ;  /* 0x0e10000004037fae */ /* 0x0009e80009921848 */
[----:B------:R-:W5:Y:S01]  /*58580*/  LDL.LU R51, [R1+0x7ac] ;  /* 0x0007ac0001337983 */ /* 0x000f620000300800 */
[----:B----4-:R-:W-:-:S03]  /*58590*/  IMAD.MOV.U32 R4, RZ, RZ, R7 ;  /* 0x000000ffff047224 */ /* 0x010fc600078e0007 */
[----:B--2---:R-:W2:Y:S01]  /*585a0*/  LDL.LU R7, [R1+0x7b0] ;  /* 0x0007b00001077983 */ /* 0x004ea20000300800 */
[----:B------:R-:W-:-:S03]  /*585b0*/  IMAD.MOV.U32 R5, RZ, RZ, R16 ;  /* 0x000000ffff057224 */ /* 0x000fc600078e0010 */
[----:B------:R-:W4:Y:S04]  /*585c0*/  LDL.LU R48, [R1+0x7b4] ;  /* 0x0007b40001307983 */ /* 0x000f280000300800 */
[----:B-1----:R-:W4:Y:S04]  /*585d0*/  LDL.LU R16, [R1+0x7b8] ;  /* 0x0007b80001107983 */ /* 0x002f280000300800 */
[----:B------:R1:W-:Y:S01]  /*585e0*/  LDGSTS.E [R3+0xe180], [R4.64], P0 ;  /* 0x0e18000004037fae */ /* 0x0003e20008121848 */
[----:B---3--:R-:W-:-:S04]  /*585f0*/  IADD3 R50, P4, R50, UR7, RZ ;  /* 0x0000000732327c10 */ /* 0x008fc8000ff9e0ff */
[----:B-1----:R-:W-:Y:S02]  /*58600*/  MOV R4, R50 ;  /* 0x0000003200047202 */ /* 0x002fe40000000f00 */
[----:B------:R-:W-:Y:S02]  /*58610*/  IADD3 R12, P5, R12, UR7, RZ ;  /* 0x000000070c0c7c10 */ /* 0x000fe4000ffbe0ff */
[----:B------:R-:W-:Y:S01]  /*58620*/  IADD3.X R60, R60, UR6, RZ, P4, !PT ;  /* 0x000000063c3c7c10 */ /* 0x000fe2000a7fe4ff */
[----:B------:R-:W-:Y:S04]  /*58630*/  STL [R1+0x1688], R50 ;  /* 0x0016883201007387 */ /* 0x000fe80000100800 */
[----:B------:R-:W-:Y:S01]  /*58640*/  IMAD.MOV.U32 R5, RZ, RZ, R60 ;  /* 0x000000ffff057224 */ /* 0x000fe200078e003c */
[----:B------:R-:W-:Y:S01]  /*58650*/  IADD3.X R17, R17, UR6, RZ, P5, !PT ;  /* 0x0000000611117c10 */ /* 0x000fe2000affe4ff */
[----:B------:R-:W-:Y:S04]  /*58660*/  STL [R1+0x1684], R60 ;  /* 0x0016843c01007387 */ /* 0x000fe80000100800 */
[----:B------:R-:W-:Y:S04]  /*58670*/  STL [R1+0x1690], R12 ;  /* 0x0016900c01007387 */ /* 0x000fe80000100800 */
[----:B------:R1:W-:Y:S01]  /*58680*/  LDGSTS.E [R3+0xf000], [R4.64], P1 ;  /* 0x0f00000004037fae */ /* 0x0003e20008921848 */
[----:B------:R-:W-:-:S03]  /*58690*/  IADD3 R13, P4, R13, UR7, RZ ;  /* 0x000000070d0d7c10 */ /* 0x000fc6000ff9e0ff */
[----:B------:R3:W-:Y:S01]  /*586a0*/  STL [R1+0x168c], R17 ;  /* 0x00168c1101007387 */ /* 0x0007e20000100800 */
[----:B------:R-:W-:Y:S02]  /*586b0*/  IADD3 R2, P5, R2, UR7, RZ ;  /* 0x0000000702027c10 */ /* 0x000fe4000ffbe0ff */
[----:B-1----:R-:W-:Y:S01]  /*586c0*/  MOV R5, R17 ;  /* 0x0000001100057202 */ /* 0x002fe20000000f00 */
[----:B------:R-:W-:Y:S01]  /*586d0*/  IMAD.MOV.U32 R4, RZ, RZ, R12 ;  /* 0x000000ffff047224 */ /* 0x000fe200078e000c */
[----:B---3--:R-:W3:Y:S04]  /*586e0*/  LDL.LU R17, [R1+0x7c0] ;  /* 0x0007c00001117983 */ /* 0x008ee80000300800 */
[----:B------:R-:W3:Y:S04]  /*586f0*/  LDL.LU R12, [R1+0x8a8] ;  /* 0x0008a800010c7983 */ /* 0x000ee80000300800 */
[----:B------:R1:W-:Y:S04]  /*58700*/  STL [R1+0x1698], R13 ;  /* 0x0016980d01007387 */ /* 0x0003e80000100800 */
[----:B------:R1:W-:Y:S01]  /*58710*/  LDGSTS.E [R3+0xf080], [R4.64], P2 ;  /* 0x0f08000004037fae */ /* 0x0003e20009121848 */
[----:B------:R-:W-:-:S05]  /*58720*/  IADD3.X R14, R14, UR6, RZ, P4, !PT ;  /* 0x000000060e0e7c10 */ /* 0x000fca000a7fe4ff */
[----:B------:R1:W-:Y:S01]  /*58730*/  STL [R1+0x1694], R14 ;  /* 0x0016940e01007387 */ /* 0x0003e20000100800 */
[----:B------:R-:W-:-:S03]  /*58740*/  IADD3.X R6, R6, UR6, RZ, P5, !PT ;  /* 0x0000000606067c10 */ /* 0x000fc6000affe4ff */
[----:B------:R-:W-:Y:S04]  /*58750*/  STL [R1+0x16a0], R2 ;  /* 0x0016a00201007387 */ /* 0x000fe80000100800 */
[----:B------:R-:W3:Y:S01]  /*58760*/  LDL.LU R50, [R1+0x7bc] ;  /* 0x0007bc0001327983 */ /* 0x000ee20000300800 */
[----:B-1----:R-:W-:-:S03]  /*58770*/  IMAD.MOV.U32 R4, RZ, RZ, R13 ;  /* 0x000000ffff047224 */ /* 0x002fc600078e000d */
[----:B------:R1:W-:Y:S04]  /*58780*/  STL [R1+0x169c], R6 ;  /* 0x00169c0601007387 */ /* 0x0003e80000100800 */
[----:B------:R-:W3:Y:S01]  /*58790*/  LDL.LU R13, [R1+0x8a4] ;  /* 0x0008a400010d7983 */ /* 0x000ee20000300800 */
[----:B------:R-:W-:Y:S01]  /*587a0*/  IMAD.MOV.U32 R5, RZ, RZ, R14 ;  /* 0x000000ffff057224 */ /* 0x000fe200078e000e */
[----:B------:R-:W-:-:S04]  /*587b0*/  IADD3 R46, P4, R46, UR7, RZ ;  /* 0x000000072e2e7c10 */ /* 0x000fc8000ff9e0ff */
[----:B------:R1:W-:Y:S04]  /*587c0*/  LDGSTS.E [R3+0xf100], [R4.64], P3 ;  /* 0x0f10000004037fae */ /* 0x0003e80009921848 */
[----:B------:R-:W-:Y:S04]  /*587d0*/  STL [R1+0x7a8], R46 ;  /* 0x0007a82e01007387 */ /* 0x000fe80000100800 */
[----:B------:R-:W3:Y:S01]  /*587e0*/  LDL.LU R14, [R1+0x8b0] ;  /* 0x0008b000010e7983 */ /* 0x000ee20000300800 */
[----:B-1----:R-:W-:Y:S01]  /*587f0*/  MOV R4, R2 ;  /* 0x0000000200047202 */ /* 0x002fe20000000f00 */
[----:B------:R-:W-:Y:S01]  /*58800*/  IMAD.MOV.U32 R5, RZ, RZ, R6 ;  /* 0x000000ffff057224 */ /* 0x000fe200078e0006 */
[----:B------:R-:W-:Y:S01]  /*58810*/  LOP3.LUT R6, R61, 0x10, RZ, 0x3c, !PT ;  /* 0x000000103d067812 */ /* 0x000fe200078e3cff */
[----:B------:R-:W-:-:S03]  /*58820*/  IMAD.U32 R2, RZ, RZ, UR5 ;  /* 0x00000005ff027e24 */ /* 0x000fc6000f8e00ff */
[----:B------:R1:W-:Y:S02]  /*58830*/  LDGSTS.E [R3+0xf180], [R4.64], P0 ;  /* 0x0f18000004037fae */ /* 0x0003e40008121848 */
[----:B------:R-:W-:Y:S01]  /*58840*/  LEA R2, R2, R6, 0x10 ;  /* 0x0000000602027211 */ /* 0x000fe200078e80ff */
[----:B-1----:R-:W-:Y:S01]  /*58850*/  IMAD.MOV.U32 R4, RZ, RZ, R46 ;  /* 0x000000ffff047224 */ /* 0x002fe200078e002e */
[----:B-----5:R-:W-:-:S05]  /*58860*/  IADD3.X R49, R49, UR6, RZ, P4, !PT ;  /* 0x0000000631317c10 */ /* 0x020fca000a7fe4ff */
[----:B------:R1:W-:Y:S01]  /*58870*/  STL [R1+0x7a4], R49 ;  /* 0x0007a43101007387 */ /* 0x0003e20000100800 */
[----:B------:R-:W-:-:S03]  /*58880*/  IMAD.MOV.U32 R5, RZ, RZ, R49 ;  /* 0x000000ffff057224 */ /* 0x000fc600078e0031 */
[----:B------:R-:W5:Y:S04]  /*58890*/  LDL.LU R6, [R1+0x8b8] ;  /* 0x0008b80001067983 */ /* 0x000f680000300800 */
[----:B------:R4:W-:Y:S04]  /*588a0*/  LDGSTS.E [R2+0x200], [R4.64], P1 ;  /* 0x0020000004027fae */ /* 0x0009e80008921848 */
[----:B-1----:R-:W5:Y:S04]  /*588b0*/  LDL.LU R49, [R1+0x8ac] ;  /* 0x0008ac0001317983 */ /* 0x002f680000300800 */
[----:B------:R-:W5:Y:S01]  /*588c0*/  LDL.LU R46, [R1+0x8b4] ;  /* 0x0008b400012e7983 */ /* 0x000f620000300800 */
[----:B--2---:R-:W-:-:S04]  /*588d0*/  IADD3 R7, P4, R7, UR7, RZ ;  /* 0x0000000707077c10 */ /* 0x004fc8000ff9e0ff */
[----:B------:R-:W-:Y:S02]  /*588e0*/  IADD3.X R51, R51, UR6, RZ, P4, !PT ;  /* 0x0000000633337c10 */ /* 0x000fe4000a7fe4ff */
[----:B----4-:R-:W-:Y:S01]  /*588f0*/  IADD3 R16, P5, R16, UR7, RZ ;  /* 0x0000000710107c10 */ /* 0x010fe2000ffbe0ff */
[----:B------:R1:W-:Y:S01]  /*58900*/  STL [R1+0x7b0], R7 ;  /* 0x0007b00701007387 */ /* 0x0003e20000100800 */
[----:B------:R-:W-:Y:S01]  /*58910*/  MOV R4, R7 ;  /* 0x0000000700047202 */ /* 0x000fe20000000f00 */
[----:B------:R-:W-:Y:S01]  /*58920*/  IMAD.MOV.U32 R5, RZ, RZ, R51 ;  /* 0x000000ffff057224 */ /* 0x000fe200078e0033 */
[----:B------:R-:W-:Y:S01]  /*58930*/  IADD3.X R48, R48, UR6, RZ, P5, !PT ;  /* 0x0000000630307c10 */ /* 0x000fe2000affe4ff */
[----:B------:R2:W-:Y:S04]  /*58940*/  STL [R1+0x7ac], R51 ;  /* 0x0007ac3301007387 */ /* 0x0005e80000100800 */
[----:B------:R-:W-:Y:S04]  /*58950*/  STL [R1+0x7b8], R16 ;  /* 0x0007b81001007387 */ /* 0x000fe80000100800 */
[----:B-1----:R-:W4:Y:S04]  /*58960*/  LDL.LU R7, [R1+0x8c0] ;  /* 0x0008c00001077983 */ /* 0x002f280000300800 */
[----:B------:R1:W-:Y:S04]  /*58970*/  STL [R1+0x7b4], R48 ;  /* 0x0007b43001007387 */ /* 0x0003e80000100800 */
[----:B------:R1:W-:Y:S04]  /*58980*/  LDGSTS.E [R2+0x280], [R4.64], P2 ;  /* 0x0028000004027fae */ /* 0x0003e80009121848 */
[----:B--2---:R-:W2:Y:S01]  /*58990*/  LDL.LU R51, [R1+0x9a8] ;  /* 0x0009a80001337983 */ /* 0x004ea20000300800 */
[----:B-1----:R-:W-:-:S03]  /*589a0*/  MOV R5, R48 ;  /* 0x0000003000057202 */ /* 0x002fc60000000f00 */
[----:B------:R-:W2:Y:S04]  /*589b0*/  LDL.LU R48, [R1+0x8bc] ;  /* 0x0008bc0001307983 */ /* 0x000ea80000300800 */
[----:B------:R-:W2:Y:S01]  /*589c0*/  LDL.LU R60, [R1+0x9a4] ;  /* 0x0009a400013c7983 */ /* 0x000ea20000300800 */
[----:B------:R-:W-:-:S03]  /*589d0*/  IMAD.MOV.U32 R4, RZ, RZ, R16 ;  /* 0x000000ffff047224 */ /* 0x000fc600078e0010 */
[----:B------:R-:W2:Y:S04]  /*589e0*/  LDL.LU R3, [R1+0x9b0] ;  /* 0x0009b00001037983 */ /* 0x000ea80000300800 */
[----:B------:R-:W2:Y:S04]  /*589f0*/  LDL.LU R16, [R1+0x9b8] ;  /* 0x0009b80001107983 */ /* 0x000ea80000300800 */
[----:B------:R1:W-:Y:S01]  /*58a00*/  LDGSTS.E [R2+0x300], [R4.64], P3 ;  /* 0x0030000004027fae */ /* 0x0003e20009921848 */
[----:B---3--:R-:W-:Y:S02]  /*58a10*/  IADD3 R17, P4, R17, UR7, RZ ;  /* 0x0000000711117c10 */ /* 0x008fe4000ff9e0ff */
[----:B------:R-:W-:-:S03]  /*58a20*/  IADD3 R12, P5, R12, UR7, RZ ;  /* 0x000000070c0c7c10 */ /* 0x000fc6000ffbe0ff */
[----:B------:R3:W-:Y:S01]  /*58a30*/  STL [R1+0x7c0], R17 ;  /* 0x0007c01101007387 */ /* 0x0007e20000100800 */
[----:B-1----:R-:W-:Y:S01]  /*58a40*/  IMAD.MOV.U32 R4, RZ, RZ, R17 ;  /* 0x000000ffff047224 */ /* 0x002fe200078e0011 */
[----:B------:R-:W-:-:S05]  /*58a50*/  IADD3.X R50, R50, UR6, RZ, P4, !PT ;  /* 0x0000000632327c10 */ /* 0x000fca000a7fe4ff */
[----:B------:R1:W-:Y:S01]  /*58a60*/  STL [R1+0x7bc], R50 ;  /* 0x0007bc3201007387 */ /* 0x0003e20000100800 */
[----:B------:R-:W-:-:S03]  /*58a70*/  IADD3.X R13, R13, UR6, RZ, P5, !PT ;  /* 0x000000060d0d7c10 */ /* 0x000fc6000affe4ff */
[----:B------:R1:W-:Y:S04]  /*58a80*/  STL [R1+0x8a8], R12 ;  /* 0x0008a80c01007387 */ /* 0x0003e80000100800 */
[----:B---3--:R-:W3:Y:S01]  /*58a90*/  LDL.LU R17, [R1+0x9ac] ;  /* 0x0009ac0001117983 */ /* 0x008ee20000300800 */
[----:B------:R-:W-:-:S03]  /*58aa0*/  IMAD.MOV.U32 R5, RZ, RZ, R50 ;  /* 0x000000ffff057224 */ /* 0x000fc600078e0032 */
[----:B------:R1:W-:Y:S04]  /*58ab0*/  STL [R1+0x8a4], R13 ;  /* 0x0008a40d01007387 */ /* 0x0003e80000100800 */
[----:B-1----:R-:W3:Y:S01]  /*58ac0*/  LDL.LU R50, [R1+0x9b4] ;  /* 0x0009b40001327983 */ /* 0x002ee20000300800 */
[----:B------:R-:W-:-:S03]  /*58ad0*/  IADD3 R14, P4, R14, UR7, RZ ;  /* 0x000000070e0e7c10 */ /* 0x000fc6000ff9e0ff */
[----:B------:R1:W-:Y:S02]  /*58ae0*/  LDGSTS.E [R2+0x380], [R4.64], P0 ;  /* 0x0038000004027fae */ /* 0x0003e40008121848 */
[----:B-1----:R-:W-:Y:S01]  /*58af0*/  MOV R4, R12 ;  /* 0x0000000c00047202 */ /* 0x002fe20000000f00 */
[----:B------:R-:W-:Y:S01]  /*58b00*/  IMAD.MOV.U32 R5, RZ, RZ, R13 ;  /* 0x000000ffff057224 */ /* 0x000fe200078e000d */
[----:B------:R-:W3:Y:S04]  /*58b10*/  LDL.LU R12, [R1+0x9c0] ;  /* 0x0009c000010c7983 */ /* 0x000ee80000300800 */
[----:B------:R-:W3:Y:S04]  /*58b20*/  LDL.LU R13, [R1+0xaa8] ;  /* 0x000aa800010d7983 */ /* 0x000ee80000300800 */
[----:B------:R1:W-:Y:S04]  /*58b30*/  STL [R1+0x8b0], R14 ;  /* 0x0008b00e01007387 */ /* 0x0003e80000100800 */
[----:B------:R1:W-:Y:S02]  /*58b40*/  LDGSTS.E [R2+0x1200], [R4.64], P1 ;  /* 0x0120000004027fae */ /* 0x0003e40008921848 */
[----:B-1----:R-:W-:Y:S01]  /*58b50*/  IMAD.MOV.U32 R4, RZ, RZ, R14 ;  /* 0x000000ffff047224 */ /* 0x002fe200078e000e */
[----:B-----5:R-:W-:-:S02]  /*58b60*/  IADD3 R6, P5, R6, UR7, RZ ;  /* 0x0000000706067c10 */ /* 0x020fc4000ffbe0ff */
[----:B------:R-:W-:Y:S02]  /*58b70*/  IADD3.X R49, R49, UR6, RZ, P4, !PT ;  /* 0x0000000631317c10 */ /* 0x000fe4000a7fe4ff */
[----:B------:R-:W-:-:S03]  /*58b80*/  IADD3.X R46, R46, UR6, RZ, P5, !PT ;  /* 0x000000062e2e7c10 */ /* 0x000fc6000affe4ff */
[----:B------:R1:W-:Y:S04]  /*58b90*/  STL [R1+0x8ac], R49 ;  /* 0x0008ac3101007387 */ /* 0x0003e80000100800 */
[----:B------:R-:W-:Y:S01]  /*58ba0*/  STL [R1+0x8b8], R6 ;  /* 0x0008b80601007387 */ /* 0x000fe20000100800 */
[----:B------:R-:W-:-:S03]  /*58bb0*/  MOV R5, R49 ;  /* 0x0000003100057202 */ /* 0x000fc60000000f00 */
[----:B------:R-:W5:Y:S04]  /*58bc0*/  LDL.LU R14, [R1+0x9bc] ;  /* 0x0009bc00010e7983 */ /* 0x000f680000300800 */
[----:B------:R2:W-:Y:S04]  /*58bd0*/  STL [R1+0x8b4], R46 ;  /* 0x0008b42e01007387 */ /* 0x0005e80000100800 */
[----:B-1----:R-:W5:Y:S04]  /*58be0*/  LDL.LU R49, [R1+0xaa4] ;  /* 0x000aa40001317983 */ /* 0x002f680000300800 */
[----:B------:R1:W-:Y:S01]  /*58bf0*/  LDGSTS.E [R2+0x1280], [R4.64], P2 ;  /* 0x0128000004027fae */ /* 0x0003e20009121848 */
[----:B----4-:R-:W-:Y:S01]  /*58c00*/  IADD3 R7, P4, R7, UR7, RZ ;  /* 0x0000000707077c10 */ /* 0x010fe2000ff9e0ff */
[----:B-1----:R-:W-:-:S02]  /*58c10*/  IMAD.MOV.U32 R4, RZ, RZ, R6 ;  /* 0x000000ffff047224 */ /* 0x002fc400078e0006 */
[----:B------:R-:W-:Y:S01]  /*58c20*/  IMAD.MOV.U32 R5, RZ, RZ, R46 ;  /* 0x000000ffff057224 */ /* 0x000fe200078e002e */
[----:B--2---:R-:W-:Y:S01]  /*58c30*/  IADD3 R51, P5, R51, UR7, RZ ;  /* 0x0000000733337c10 */ /* 0x004fe2000ffbe0ff */
[----:B------:R-:W2:Y:S04]  /*58c40*/  LDL.LU R46, [R1+0xab0] ;  /* 0x000ab000012e7983 */ /* 0x000ea80000300800 */
[----:B------:R-:W4:Y:S01]  /*58c50*/  LDL.LU R6, [R1+0xab8] ;  /* 0x000ab80001067983 */ /* 0x000f220000300800 */
[----:B------:R-:W-:-:S03]  /*58c60*/  IADD3.X R48, R48, UR6, RZ, P4, !PT ;  /* 0x0000000630307c10 */ /* 0x000fc6000a7fe4ff */
[----:B------:R-:W-:Y:S01]  /*58c70*/  STL [R1+0x8c0], R7 ;  /* 0x0008c00701007387 */ /* 0x000fe20000100800 */
[----:B------:R-:W-:-:S03]  /*58c80*/  IADD3.X R60, R60, UR6, RZ, P5, !PT ;  /* 0x000000063c3c7c10 */ /* 0x000fc6000affe4ff */
[----:B------:R1:W-:Y:S04]  /*58c90*/  LDGSTS.E [R2+0x1300], [R4.64], P3 ;  /* 0x0130000004027fae */ /* 0x0003e80009921848 */
[----:B------:R1:W-:Y:S04]  /*58ca0*/  STL [R1+0x8bc], R48 ;  /* 0x0008bc3001007387 */ /* 0x0003e80000100800 */
[----:B------:R-:W-:Y:S01]  /*58cb0*/  STL [R1+0x9a8], R51 ;  /* 0x0009a83301007387 */ /* 0x000fe20000100800 */
[----:B-1----:R-:W-:-:S03]  /*58cc0*/  IMAD.MOV.U32 R5, RZ, RZ, R48 ;  /* 0x000000ffff057224 */ /* 0x002fc600078e0030 */
[----:B------:R-:W4:Y:S01]  /*58cd0*/  LDL.LU R48, [R1+0xaac] ;  /* 0x000aac0001307983 */ /* 0x000f220000300800 */
[----:B------:R-:W-:-:S03]  /*58ce0*/  MOV R4, R7 ;  /* 0x0000000700047202 */ /* 0x000fc60000000f00 */
[----:B------:R-:W-:Y:S01]  /*58cf0*/  STL [R1+0x9a4], R60 ;  /* 0x0009a43c01007387 */ /* 0x000fe20000100800 */
[----:B------:R-:W-:-:S03]  /*58d00*/  IADD3 R3, P4, R3, UR7, RZ ;  /* 0x0000000703037c10 */ /* 0x000fc6000ff9e0ff */
[----:B------:R-:W4:Y:S01]  /*58d10*/  LDL.LU R7, [R1+0xab4] ;  /* 0x000ab40001077983 */ /* 0x000f220000300800 */
[----:B------:R-:W-:-:S03]  /*58d20*/  IADD3 R16, P5, R16, UR7, RZ ;  /* 0x0000000710107c10 */ /* 0x000fc6000ffbe0ff */
[----:B------:R1:W-:Y:S04]  /*58d30*/  LDGSTS.E [R2+0x1380], [R4.64], P0 ;  /* 0x0138000004027fae */ /* 0x0003e80008121848 */
[----:B------:R-:W-:Y:S01]  /*58d40*/  STL [R1+0x9b0], R3 ;  /* 0x0009b00301007387 */ /* 0x000fe20000100800 */
[----:B-1----:R-:W-:Y:S01]  /*58d50*/  IMAD.MOV.U32 R4, RZ, RZ, R51 ;  /* 0x000000ffff047224 */ /* 0x002fe200078e0033 */
[----:B------:R-:W-:-:S05]  /*58d60*/  MOV R5, R60 ;  /* 0x0000003c00057202 */ /* 0x000fca0000000f00 */
[----:B------:R1:W-:Y:S02]  /*58d70*/  LDGSTS.E [R2+0x2200], [R4.64], P1 ;  /* 0x0220000004027fae */ /* 0x0003e40008921848 */
[----:B-1----:R-:W-:Y:S01]  /*58d80*/  IMAD.MOV.U32 R4, RZ, RZ, R3 ;  /* 0x000000ffff047224 */ /* 0x002fe200078e0003 */
[----:B---3--:R-:W-:-:S05]  /*58d90*/  IADD3.X R17, R17, UR6, RZ, P4, !PT ;  /* 0x0000000611117c10 */ /* 0x008fca000a7fe4ff */
        /* <DEDUP_REMOVED lines=8> */
[----:B---3--:R-:W-:-:S03]  /*58e20*/  IMAD.MOV.U32 R5, RZ, RZ, R50 ;  /* 0x000000ffff057224 */ /* 0x008fc600078e0032 */
        /* <DEDUP_REMOVED lines=8> */
[----:B-----5:R-:W-:-:S04]  /*58eb0*/  IADD3.X R14, R14, UR6, RZ, P4, !PT ;  /* 0x000000060e0e7c10 */ /* 0x020fc8000a7fe4ff */
        /* <DEDUP_REMOVED lines=8> */
[----:B-----5:R-:W-:-:S03]  /*58f40*/  IMAD.MOV.U32 R5, RZ, RZ, R49 ;  /* 0x000000ffff057224 */ /* 0x020fc600078e0031 */
[----:B-1----:R-:W5:Y:S01]  /*58f50*/  LDL.LU R49, [R1+0xbac] ;  /* 0x000bac0001317983 */ /* 0x002f620000300800 */
[----:B------:R-:W-:-:S03]  /*58f60*/  IMAD.MOV.U32 R4, RZ, RZ, R13 ;  /* 0x000000ffff047224 */ /* 0x000fc600078e000d */
[----:B------:R-:W5:Y:S01]  /*58f70*/  LDL.LU R13, [R1+0xbb4] ;  /* 0x000bb400010d7983 */ /* 0x000f620000300800 */
[----:B--2---:R-:W-:Y:S02]  /*58f80*/  IADD3 R46, P4, R46, UR7, RZ ;  /* 0x000000072e2e7c10 */ /* 0x004fe4000ff9e0ff */
[----:B----4-:R-:W-:Y:S01]  /*58f90*/  IADD3 R6, P5, R6, UR7, RZ ;  /* 0x0000000706067c10 */ /* 0x010fe2000ffbe0ff */
[----:B------:R1:W-:Y:S04]  /*58fa0*/  LDGSTS.E [R2+0x3200], [R4.64], P1 ;  /* 0x0320000004027fae */ /* 0x0003e80008921848 */
[----:B------:R2:W-:Y:S01]  /*58fb0*/  STL [R1+0xab0], R46 ;  /* 0x000ab02e01007387 */ /* 0x0005e20000100800 */
[----:B------:R-:W-:Y:S02]  /*58fc0*/  IADD3.X R48, R48, UR6, RZ, P4, !PT ;  /* 0x0000000630307c10 */ /* 0x000fe4000a7fe4ff */
[----:B-1----:R-:W-:-:S03]  /*58fd0*/  MOV R4, R46 ;  /* 0x0000002e00047202 */ /* 0x002fc60000000f00 */
[----:B------:R1:W-:Y:S01]  /*58fe0*/  STL [R1+0xaac], R48 ;  /* 0x000aac3001007387 */ /* 0x0003e20000100800 */
[----:B------:R-:W-:-:S03]  /*58ff0*/  IADD3.X R7, R7, UR6, RZ, P5, !PT ;  /* 0x0000000607077c10 */ /* 0x000fc6000affe4ff */
[----:B------:R4:W-:Y:S01]  /*59000*/  STL [R1+0xab8], R6 ;  /* 0x000ab80601007387 */ /* 0x0009e20000100800 */
[----:B------:R-:W-:-:S03]  /*59010*/  IMAD.MOV.U32 R5, RZ, RZ, R48 ;  /* 0x000000ffff057224 */ /* 0x000fc600078e0030 */
[----:B--2---:R-:W2:Y:S04]  /*59020*/  LDL.LU R46, [R1+0xbc0] ;  /* 0x000bc000012e7983 */ /* 0x004ea80000300800 */
[----:B------:R4:W-:Y:S04]  /*59030*/  STL [R1+0xab4], R7 ;  /* 0x000ab40701007387 */ /* 0x0009e80000100800 */
[----:B------:R-:W2:Y:S04]  /*59040*/  LDL.LU R51, [R1+0xca8] ;  /* 0x000ca80001337983 */ /* 0x000ea80000300800 */
[----:B-1----:R-:W2:Y:S04]  /*59050*/  LDL.LU R48, [R1+0xbbc] ;  /* 0x000bbc0001307983 */ /* 0x002ea80000300800 */
[----:B------:R-:W2:Y:S04]  /*59060*/  LDL.LU R60, [R1+0xca4] ;  /* 0x000ca400013c7983 */ /* 0x000ea80000300800 */
[----:B------:R1:W-:Y:S02]  /*59070*/  LDGSTS.E [R2+0x3280], [R4.64], P2 ;  /* 0x0328000004027fae */ /* 0x0003e40009121848 */
[----:B-1----:R-:W-:Y:S01]  /*59080*/  IMAD.MOV.U32 R4, RZ, RZ, R6 ;  /* 0x000000ffff047224 */ /* 0x002fe200078e0006 */
[----:B------:R-:W-:Y:S01]  /*59090*/  MOV R5, R7 ;  /* 0x0000000700057202 */ /* 0x000fe20000000f00 */
[----:B----4-:R-:W4:Y:S04]  /*590a0*/  LDL.LU R6, [R1+0xcb0] ;  /* 0x000cb00001067983 */ /* 0x010f280000300800 */
[----:B------:R-:W4:Y:S04]  /*590b0*/  LDL.LU R7, [R1+0xcb8] ;  /* 0x000cb80001077983 */ /* 0x000f280000300800 */
[----:B------:R1:W-:Y:S01]  /*590c0*/  LDGSTS.E [R2+0x3300], [R4.64], P3 ;  /* 0x0330000004027fae */ /* 0x0003e20009921848 */
[----:B------:R-:W-:-:S05]  /*590d0*/  IADD3 R17, P4, R17, UR7, RZ ;  /* 0x0000000711117c10 */ /* 0x000fca000ff9e0ff */
        /* <DEDUP_REMOVED lines=17> */
[----:B---3--:R-:W-:-:S05]  /*591f0*/  IADD3 R14, P4, R14, UR7, RZ ;  /* 0x000000070e0e7c10 */ /* 0x008fca000ff9e0ff */
[----:B------:R3:W-:Y:S01]  /*59200*/  STL [R1+0xbb0], R14 ;  /* 0x000bb00e01007387 */ /* 0x0007e20000100800 */
[----:B------:R-:W-:Y:S02]  /*59210*/  IADD3 R12, P5, R12, UR7, RZ ;  /* 0x000000070c0c7c10 */ /* 0x000fe4000ffbe0ff */
[----:B-----5:R-:W-:Y:S01]  /*59220*/  IADD3.X R49, R49, UR6, RZ, P4, !PT ;  /* 0x0000000631317c10 */ /* 0x020fe2000a7fe4ff */
[----:B-1----:R-:W-:Y:S01]  /*59230*/  IMAD.MOV.U32 R4, RZ, RZ, R14 ;  /* 0x000000ffff047224 */ /* 0x002fe200078e000e */
[----:B------:R-:W-:-:S03]  /*59240*/  IADD3.X R13, R13, UR6, RZ, P5, !PT ;  /* 0x000000060d0d7c10 */ /* 0x000fc6000affe4ff */
[----:B------:R1:W-:Y:S04]  /*59250*/  STL [R1+0xbac], R49 ;  /* 0x000bac3101007387 */ /* 0x0003e80000100800 */
[----:B------:R-:W-:Y:S01]  /*59260*/  STL [R1+0xbb8], R12 ;  /* 0x000bb80c01007387 */ /* 0x000fe20000100800 */
[----:B------:R-:W-:-:S03]  /*59270*/  MOV R5, R49 ;  /* 0x0000003100057202 */ /* 0x000fc60000000f00 */
[----:B---3--:R-:W3:Y:S04]  /*59280*/  LDL.LU R14, [R1+0xcbc] ;  /* 0x000cbc00010e7983 */ /* 0x008ee80000300800 */
[----:B------:R5:W-:Y:S04]  /*59290*/  STL [R1+0xbb4], R13 ;  /* 0x000bb40d01007387 */ /* 0x000be80000100800 */
[----:B-1----:R-:W3:Y:S04]  /*592a0*/  LDL.LU R49, [R1+0xda4] ;  /* 0x000da40001317983 */ /* 0x002ee80000300800 */
[----:B------:R1:W-:Y:S01]  /*592b0*/  LDGSTS.E [R2+0x4280], [R4.64], P2 ;  /* 0x0428000004027fae */ /* 0x0003e20009121848 */
[----:B--2---:R-:W-:Y:S01]  /*592c0*/  IADD3 R46, P4, R46, UR7, RZ ;  /* 0x000000072e2e7c10 */ /* 0x004fe2000ff9e0ff */
[----:B-1----:R-:W-:-:S02]  /*592d0*/  IMAD.MOV.U32 R4, RZ, RZ, R12 ;  /* 0x000000ffff047224 */ /* 0x002fc400078e000c */
[----:B------:R-:W-:Y:S02]  /*592e0*/  IMAD.MOV.U32 R5, RZ, RZ, R13 ;  /* 0x000000ffff057224 */ /* 0x000fe400078e000d */
[----:B-----5:R-:W2:Y:S01]  /*592f0*/  LDL.LU R13, [R1+0xdb0] ;  /* 0x000db000010d7983 */ /* 0x020ea20000300800 */
[----:B------:R-:W-:-:S03]  /*59300*/  IADD3 R51, P5, R51, UR7, RZ ;  /* 0x0000000733337c10 */ /* 0x000fc6000ffbe0ff */
[----:B------:R-:W5:Y:S01]  /*59310*/  LDL.LU R12, [R1+0xdb8] ;  /* 0x000db800010c7983 */ /* 0x000f620000300800 */
[----:B------:R-:W-:-:S03]  /*59320*/  IADD3.X R48, R48, UR6, RZ, P4, !PT ;  /* 0x0000000630307c10 */ /* 0x000fc6000a7fe4ff */
[----:B------:R-:W-:Y:S01]  /*59330*/  STL [R1+0xbc0], R46 ;  /* 0x000bc02e01007387 */ /* 0x000fe20000100800 */
[----:B------:R-:W-:-:S03]  /*59340*/  IADD3.X R60, R60, UR6, RZ, P5, !PT ;  /* 0x000000063c3c7c10 */ /* 0x000fc6000affe4ff */
[----:B------:R1:W-:Y:S04]  /*59350*/  LDGSTS.E [R2+0x4300], [R4.64], P3 ;  /* 0x0430000004027fae */ /* 0x0003e80009921848 */
[----:B------:R1:W-:Y:S04]  /*59360*/  STL [R1+0xbbc], R48 ;  /* 0x000bbc3001007387 */ /* 0x0003e80000100800 */
[----:B------:R-:W-:Y:S01]  /*59370*/  STL [R1+0xca8], R51 ;  /* 0x000ca83301007387 */ /* 0x000fe20000100800 */
[----:B-1----:R-:W-:-:S03]  /*59380*/  IMAD.MOV.U32 R5, RZ, RZ, R48 ;  /* 0x000000ffff057224 */ /* 0x002fc600078e0030 */
[----:B------:R-:W5:Y:S01]  /*59390*/  LDL.LU R48, [R1+0xdac] ;  /* 0x000dac0001307983 */ /* 0x000f620000300800 */
[----:B------:R-:W-:-:S03]  /*593a0*/  MOV R4, R46 ;  /* 0x0000002e00047202 */ /* 0x000fc60000000f00 */
[----:B------:R-:W-:Y:S01]  /*593b0*/  STL [R1+0xca4], R60 ;  /* 0x000ca43c01007387 */ /* 0x000fe20000100800 */
[----:B----4-:R-:W-:-:S03]  /*593c0*/  IADD3 R6, P4, R6, UR7, RZ ;  /* 0x0000000706067c10 */ /* 0x010fc6000ff9e0ff */
[----:B------:R-:W5:Y:S01]  /*593d0*/  LDL.LU R46, [R1+0xdb4] ;  /* 0x000db400012e7983 */ /* 0x000f620000300800 */
[----:B------:R-:W-:-:S03]  /*593e0*/  IADD3 R7, P5, R7, UR7, RZ ;  /* 0x0000000707077c10 */ /* 0x000fc6000ffbe0ff */
[----:B------:R1:W-:Y:S04]  /*593f0*/  LDGSTS.E [R2+0x4380], [R4.64], P0 ;  /* 0x0438000004027fae */ /* 0x0003e80008121848 */
[----:B------:R-:W-:Y:S01]  /*59400*/  STL [R1+0xcb0], R6 ;  /* 0x000cb00601007387 */ /* 0x000fe20000100800 */
[----:B-1----:R-:W-:Y:S01]  /*59410*/  IMAD.MOV.U32 R4, RZ, RZ, R51 ;  /* 0x000000ffff047224 */ /* 0x002fe200078e0033 */
[----:B------:R-:W-:-:S05]  /*59420*/  MOV R5, R60 ;  /* 0x0000003c00057202 */ /* 0x000fca0000000f00 */
[----:B------:R1:W-:Y:S02]  /*59430*/  LDGSTS.E [R2+0x5200], [R4.64], P1 ;  /* 0x0520000004027fae */ /* 0x0003e40008921848 */
[----:B-1----:R-:W-:Y:S01]  /*59440*/  IMAD.MOV.U32 R4, RZ, RZ, R6 ;  /* 0x000000ffff047224 */ /* 0x002fe200078e0006 */
[----:B------:R-:W-:-:S05]  /*59450*/  IADD3.X R17, R17, UR6, RZ, P4, !PT ;  /* 0x0000000611117c10 */ /* 0x000fca000a7fe4ff */
        /* <DEDUP_REMOVED lines=8> */
[----:B------:R-:W-:-:S03]  /*594e0*/  IMAD.MOV.U32 R5, RZ, RZ, R50 ;  /* 0x000000ffff057224 */ /* 0x000fc600078e0032 */
        /* <DEDUP_REMOVED lines=8> */
[----:B---3--:R-:W-:-:S04]  /*59570*/  IADD3.X R14, R14, UR6, RZ, P4, !PT ;  /* 0x000000060e0e7c10 */ /* 0x008fc8000a7fe4ff */
        /* <DEDUP_REMOVED lines=9> */
[----:B-1----:R-:W3:Y:S01]  /*59610*/  LDL.LU R49, [R1+0xeac] ;  /* 0x000eac0001317983 */ /* 0x002ee20000300800 */
[----:B------:R-:W-:-:S03]  /*59620*/  IMAD.MOV.U32 R4, RZ, RZ, R16 ;  /* 0x000000ffff047224 */ /* 0x000fc600078e0010 */
[----:B------:R-:W3:Y:S01]  /*59630*/  LDL.LU R16, [R1+0xeb4] ;  /* 0x000eb40001107983 */ /* 0x000ee20000300800 */
[----:B--2---:R-:W-:Y:S02]  /*59640*/  IADD3 R13, P4, R13, UR7, RZ ;  /* 0x000000070d0d7c10 */ /* 0x004fe4000ff9e0ff */
[----:B-----5:R-:W-:Y:S01]  /*59650*/  IADD3 R12, P5, R12, UR7, RZ ;  /* 0x000000070c0c7c10 */ /* 0x020fe2000ffbe0ff */
[----:B------:R1:W-:Y:S04]  /*59660*/  LDGSTS.E [R2+0x6200], [R4.64], P1 ;  /* 0x0620000004027fae */ /* 0x0003e80008921848 */
[----:B------:R2:W-:Y:S01]  /*59670*/  STL [R1+0xdb0], R13 ;  /* 0x000db00d01007387 */ /* 0x0005e20000100800 */
[----:B-1----:R-:W-:Y:S02]  /*59680*/  MOV R4, R13 ;  /* 0x0000000d00047202 */ /* 0x002fe40000000f00 */
[----:B------:R-:W-:-:S05]  /*59690*/  IADD3.X R48, R48, UR6, RZ, P4, !PT ;  /* 0x0000000630307c10 */ /* 0x000fca000a7fe4ff */
[----:B------:R-:W-:Y:S01]  /*596a0*/  IMAD.MOV.U32 R5, RZ, RZ, R48 ;  /* 0x000000ffff057224 */ /* 0x000fe200078e0030 */
[----:B------:R-:W-:Y:S01]  /*596b0*/  STL [R1+0xdac], R48 ;  /* 0x000dac3001007387 */ /* 0x000fe20000100800 */
[----:B------:R-:W-:-:S03]  /*596c0*/  IADD3.X R46, R46, UR6, RZ, P5, !PT ;  /* 0x000000062e2e7c10 */ /* 0x000fc6000affe4ff */
[----:B------:R-:W-:Y:S04]  /*596d0*/  STL [R1+0xdb8], R12 ;  /* 0x000db80c01007387 */ /* 0x000fe80000100800 */
[----:B--2---:R-:W2:Y:S04]  /*596e0*/  LDL.LU R13, [R1+0xec0] ;  /* 0x000ec000010d7983 */ /* 0x004ea80000300800 */
[----:B------:R1:W-:Y:S04]  /*596f0*/  STL [R1+0xdb4], R46 ;  /* 0x000db42e01007387 */ /* 0x0003e80000100800 */
[----:B------:R5:W-:Y:S04]  /*59700*/  LDGSTS.E [R2+0x6280], [R4.64], P2 ;  /* 0x0628000004027fae */ /* 0x000be80009121848 */
[----:B------:R-:W2:Y:S01]  /*59710*/  LDL.LU R51, [R1+0xfa8] ;  /* 0x000fa80001337983 */ /* 0x000ea20000300800 */
[----:B-----5:R-:W-:-:S03]  /*59720*/  MOV R5, R46 ;  /* 0x0000002e00057202 */ /* 0x020fc60000000f00 */
[----:B-1----:R-:W5:Y:S04]  /*59730*/  LDL.LU R46, [R1+0xebc] ;  /* 0x000ebc00012e7983 */ /* 0x002f680000300800 */
[----:B------:R-:W5:Y:S01]  /*59740*/  LDL.LU R60, [R1+0xfa4] ;  /* 0x000fa400013c7983 */ /* 0x000f620000300800 */
[----:B------:R-:W-:-:S03]  /*59750*/  IMAD.MOV.U32 R4, RZ, RZ, R12 ;  /* 0x000000ffff047224 */ /* 0x000fc600078e000c */
[----:B------:R-:W5:Y:S04]  /*59760*/  LDL.LU R12, [R1+0xfb0] ;  /* 0x000fb000010c7983 */ /* 0x000f680000300800 */
[----:B------:R-:W5:Y:S04]  /*59770*/  LDL.LU R48, [R1+0xfb8] ;  /* 0x000fb80001307983 */ /* 0x000f680000300800 */
        /* <DEDUP_REMOVED lines=9> */
[----:B------:R-:W5:Y:S01]  /*59810*/  LDL.LU R17, [R1+0xfac] ;  /* 0x000fac0001117983 */ /* 0x000f620000300800 */
        /* <DEDUP_REMOVED lines=9> */
[----:B----4-:R-:W-:-:S05]  /*598b0*/  IADD3 R14, P4, R14, UR7, RZ ;  /* 0x000000070e0e7c10 */ /* 0x010fca000ff9e0ff */
[----:B------:R4:W-:Y:S01]  /*598c0*/  STL [R1+0xeb0], R14 ;  /* 0x000eb00e01007387 */ /* 0x0009e20000100800 */
[----:B------:R-:W-:Y:S02]  /*598d0*/  IADD3 R3, P5, R3, UR7, RZ ;  /* 0x0000000703037c10 */ /* 0x000fe4000ffbe0ff */
[----:B---3--:R-:W-:Y:S01]  /*598e0*/  IADD3.X R49, R49, UR6, RZ, P4, !PT ;  /* 0x0000000631317c10 */ /* 0x008fe2000a7fe4ff */
[----:B-1----:R-:W-:Y:S01]  /*598f0*/  IMAD.MOV.U32 R4, RZ, RZ, R14 ;  /* 0x000000ffff047224 */ /* 0x002fe200078e000e */
[----:B------:R-:W-:-:S03]  /*59900*/  IADD3.X R16, R16, UR6, RZ, P5, !PT ;  /* 0x0000000610107c10 */ /* 0x000fc6000affe4ff */
[----:B------:R1:W-:Y:S04]  /*59910*/  STL [R1+0xeac], R49 ;  /* 0x000eac3101007387 */ /* 0x0003e80000100800 */
[----:B------:R-:W-:Y:S01]  /*59920*/  STL [R1+0xeb8], R3 ;  /* 0x000eb80301007387 */ /* 0x000fe20000100800 */
[----:B------:R-:W-:-:S03]  /*59930*/  MOV R5, R49 ;  /* 0x0000003100057202 */ /* 0x000fc60000000f00 */
[----:B----4-:R-:W3:Y:S04]  /*59940*/  LDL.LU R14, [R1+0xfbc] ;  /* 0x000fbc00010e7983 */ /* 0x010ee80000300800 */
[----:B------:R4:W-:Y:S04]  /*59950*/  STL [R1+0xeb4], R16 ;  /* 0x000eb41001007387 */ /* 0x0009e80000100800 */
[----:B-1----:R-:W3:Y:S04]  /*59960*/  LDL.LU R49, [R1+0x10a4] ;  /* 0x0010a40001317983 */ /* 0x002ee80000300800 */
[----:B------:R1:W-:Y:S01]  /*59970*/  LDGSTS.E [R2+0x7280], [R4.64], P2 ;  /* 0x0728000004027fae */ /* 0x0003e20009121848 */
[----:B--2---:R-:W-:Y:S01]  /*59980*/  IADD3 R13, P4, R13, UR7, RZ ;  /* 0x000000070d0d7c10 */ /* 0x004fe2000ff9e0ff */
[----:B-1----:R-:W-:-:S02]  /*59990*/  IMAD.MOV.U32 R4, RZ, RZ, R3 ;  /* 0x000000ffff047224 */ /* 0x002fc400078e0003 */
[----:B------:R-:W-:Y:S02]  /*599a0*/  IMAD.MOV.U32 R5, RZ, RZ, R16 ;  /* 0x000000ffff057224 */ /* 0x000fe400078e0010 */
[----:B----4-:R-:W2:Y:S04]  /*599b0*/  LDL.LU R16, [R1+0x10b0] ;  /* 0x0010b00001107983 */ /* 0x010ea80000300800 */
[----:B------:R-:W4:Y:S01]  /*599c0*/  LDL.LU R3, [R1+0x10b8] ;  /* 0x0010b80001037983 */ /* 0x000f220000300800 */
[----:B------:R-:W-:-:S03]  /*599d0*/  IADD3 R51, P5, R51, UR7, RZ ;  /* 0x0000000733337c10 */ /* 0x000fc6000ffbe0ff */
[----:B------:R-:W-:Y:S04]  /*599e0*/  STL [R1+0xec0], R13 ;  /* 0x000ec00d01007387 */ /* 0x000fe80000100800 */
[----:B------:R1:W-:Y:S01]  /*599f0*/  LDGSTS.E [R2+0x7300], [R4.64], P3 ;  /* 0x0730000004027fae */ /* 0x0003e20009921848 */
[----:B-----5:R-:W-:Y:S02]  /*59a00*/  IADD3.X R46, R46, UR6, RZ, P4, !PT ;  /* 0x000000062e2e7c10 */ /* 0x020fe4000a7fe4ff */
[----:B------:R-:W-:-:S03]  /*59a10*/  IADD3.X R60, R60, UR6, RZ, P5, !PT ;  /* 0x000000063c3c7c10 */ /* 0x000fc6000affe4ff */
[----:B------:R5:W-:Y:S01]  /*59a20*/  STL [R1+0xebc], R46 ;  /* 0x000ebc2e01007387 */ /* 0x000be20000100800 */
[----:B-1----:R-:W-:-:S03]  /*59a30*/  IMAD.MOV.U32 R5, RZ, RZ, R46 ;  /* 0x000000ffff057224 */ /* 0x002fc600078e002e */
[----:B------:R-:W-:Y:S01]  /*59a40*/  STL [R1+0xfa8], R51 ;  /* 0x000fa83301007387 */ /* 0x000fe20000100800 */
[----:B------:R-:W-:-:S03]  /*59a50*/  MOV R4, R13 ;  /* 0x0000000d00047202 */ /* 0x000fc60000000f00 */
[----:B-----5:R-:W4:Y:S04]  /*59a60*/  LDL.LU R46, [R1+0x10ac] ;  /* 0x0010ac00012e7983 */ /* 0x020f280000300800 */
[----:B------:R-:W-:Y:S04]  /*59a70*/  STL [R1+0xfa4], R60 ;  /* 0x000fa43c01007387 */ /* 0x000fe80000100800 */
[----:B------:R-:W4:Y:S01]  /*59a80*/  LDL.LU R13, [R1+0x10b4] ;  /* 0x0010b400010d7983 */ /* 0x000f220000300800 */
[----:B------:R-:W-:-:S03]  /*59a90*/  IADD3 R12, P4, R12, UR7, RZ ;  /* 0x000000070c0c7c10 */ /* 0x000fc6000ff9e0ff */
[----:B------:R1:W-:Y:S01]  /*59aa0*/  LDGSTS.E [R2+0x7380], [R4.64], P0 ;  /* 0x0738000004027fae */ /* 0x0003e20008121848 */
[----:B------:R-:W-:-:S03]  /*59ab0*/  IADD3 R48, P5, R48, UR7, RZ ;  /* 0x0000000730307c10 */ /* 0x000fc6000ffbe0ff */
        /* <DEDUP_REMOVED lines=14> */
[----:B------:R-:W-:Y:S01]  /*59ba0*/  IMAD.MOV.U32 R5, RZ, RZ, R50 ;  /* 0x000000ffff057224 */ /* 0x000fe200078e0032 */
[----:B------:R-:W-:-:S02]  /*59bb0*/  MOV R4, R48 ;  /* 0x0000003000047202 */ /* 0x000fc40000000f00 */
[----:B-1----:R-:W4:Y:S04]  /*59bc0*/  LDL.LU R50, [R1+0x10bc] ;  /* 0x0010bc0001327983 */ /* 0x002f280000300800 */
[----:B------:R-:W4:Y:S01]  /*59bd0*/  LDL.LU R48, [R1+0x11a4] ;  /* 0x0011a40001307983 */ /* 0x000f220000300800 */
        /* <DEDUP_REMOVED lines=15> */
[----:B-1----:R-:W3:Y:S01]  /*59cd0*/  LDL.LU R49, [R1+0x11ac] ;  /* 0x0011ac0001317983 */ /* 0x002ee20000300800 */
[----:B------:R-:W-:-:S03]  /*59ce0*/  IMAD.MOV.U32 R4, RZ, RZ, R7 ;  /* 0x000000ffff047224 */ /* 0x000fc600078e0007 */
[----:B------:R-:W3:Y:S01]  /*59cf0*/  LDL.LU R7, [R1+0x11b4] ;  /* 0x0011b40001077983 */ /* 0x000ee20000300800 */
[----:B--2---:R-:W-:Y:S02]  /*59d00*/  IADD3 R16, P4, R16, UR7, RZ ;  /* 0x0000000710107c10 */ /* 0x004fe4000ff9e0ff */
[----:B----4-:R-:W-:Y:S01]  /*59d10*/  IADD3 R3, P5, R3, UR7, RZ ;  /* 0x0000000703037c10 */ /* 0x010fe2000ffbe0ff */
[----:B------:R1:W-:Y:S04]  /*59d20*/  LDGSTS.E [R2+0x9200], [R4.64], P1 ;  /* 0x0920000004027fae */ /* 0x0003e80008921848 */
[----:B------:R2:W-:Y:S01]  /*59d30*/  STL [R1+0x10b0], R16 ;  /* 0x0010b01001007387 */ /* 0x0005e20000100800 */
[----:B-1----:R-:W-:Y:S02]  /*59d40*/  MOV R4, R16 ;  /* 0x0000001000047202 */ /* 0x002fe40000000f00 */
[----:B------:R-:W-:-:S05]  /*59d50*/  IADD3.X R46, R46, UR6, RZ, P4, !PT ;  /* 0x000000062e2e7c10 */ /* 0x000fca000a7fe4ff */
        /* <DEDUP_REMOVED lines=22> */
[----:B------:R1:W-:Y:S01]  /*59ec0*/  STL [R1+0x11a8], R12 ;  /* 0x0011a80c01007387 */ /* 0x0003e20000100800 */
[----:B------:R-:W-:-:S03]  /*59ed0*/  IMAD.MOV.U32 R5, RZ, RZ, R50 ;  /* 0x000000ffff057224 */ /* 0x000fc600078e0032 */
[----:B------:R-:W4:Y:S04]  /*59ee0*/  LDL.LU R17, [R1+0x12ac] ;  /* 0x0012ac0001117983 */ /* 0x000f280000300800 */
        /* <DEDUP_REMOVED lines=11> */
[----:B---3--:R-:W-:Y:S01]  /*59fa0*/  IADD3.X R49, R49, UR6, RZ, P4, !PT ;  /* 0x0000000631317c10 */ /* 0x008fe2000a7fe4ff */
[----:B-1----:R-:W-:Y:S01]  /*59fb0*/  IMAD.MOV.U32 R4, RZ, RZ, R14 ;  /* 0x000000ffff047224 */ /* 0x002fe200078e000e */
[----:B------:R-:W-:-:S03]  /*59fc0*/  IADD3.X R7, R7, UR6, RZ, P5, !PT ;  /* 0x0000000607077c10 */ /* 0x000fc6000affe4ff */
[----:B------:R1:W-:Y:S04]  /*59fd0*/  STL [R1+0x11ac], R49 ;  /* 0x0011ac3101007387 */ /* 0x0003e80000100800 */
[----:B------:R3:W-:Y:S01]  /*59fe0*/  STL [R1+0x11b8], R6 ;  /* 0x0011b80601007387 */ /* 0x0007e20000100800 */
[----:B------:R-:W-:-:S03]  /*59ff0*/  MOV R5, R49 ;  /* 0x0000003100057202 */ /* 0x000fc60000000f00 */
[----:B-----5:R-:W5:Y:S04]  /*5a000*/  LDL.LU R14, [R1+0x12bc] ;  /* 0x0012bc00010e7983 */ /* 0x020f680000300800 */
[----:B------:R3:W-:Y:S04]  /*5a010*/  STL [R1+0x11b4], R7 ;  /* 0x0011b40701007387 */ /* 0x0007e80000100800 */
[----:B-1----:R-:W5:Y:S04]  /*5a020*/  LDL.LU R49, [R1+0x13a4] ;  /* 0x0013a40001317983 */ /* 0x002f680000300800 */
[----:B------:R1:W-:Y:S02]  /*5a030*/  LDGSTS.E [R2+0xa280], [R4.64], P2 ;  /* 0x0a28000004027fae */ /* 0x0003e40009121848 */
[----:B-1----:R-:W-:-:S02]  /*5a040*/  IMAD.MOV.U32 R4, RZ, RZ, R6 ;  /* 0x000000ffff047224 */ /* 0x002fc400078e0006 */
[----:B------:R-:W-:Y:S01]  /*5a050*/  IMAD.MOV.U32 R5, RZ, RZ, R7 ;  /* 0x000000ffff057224 */ /* 0x000fe200078e0007 */
[----:B---3--:R-:W3:Y:S04]  /*5a060*/  LDL.LU R6, [R1+0x13b0] ;  /* 0x0013b00001067983 */ /* 0x008ee80000300800 */
[----:B------:R-:W3:Y:S01]  /*5a070*/  LDL.LU R7, [R1+0x13b8] ;  /* 0x0013b80001077983 */ /* 0x000ee20000300800 */
[----:B--2---:R-:W-:-:S03]  /*5a080*/  IADD3 R16, P4, R16, UR7, RZ ;  /* 0x0000000710107c10 */ /* 0x004fc6000ff9e0ff */
[----:B------:R1:W-:Y:S01]  /*5a090*/  LDGSTS.E [R2+0xa300], [R4.64], P3 ;  /* 0x0a30000004027fae */ /* 0x0003e20009921848 */
[----:B------:R-:W-:Y:S02]  /*5a0a0*/  IADD3 R51, P5, R51, UR7, RZ ;  /* 0x0000000733337c10 */ /* 0x000fe4000ffbe0ff */
[----:B------:R-:W-:Y:S01]  /*5a0b0*/  IADD3.X R46, R46, UR6, RZ, P4, !PT ;  /* 0x000000062e2e7c10 */ /* 0x000fe2000a7fe4ff */
[----:B------:R-:W-:Y:S01]  /*5a0c0*/  STL [R1+0x11c0], R16 ;  /* 0x0011c01001007387 */ /* 0x000fe20000100800 */
[----:B------:R-:W-:-:S03]  /*5a0d0*/  IADD3.X R60, R60, UR6, RZ, P5, !PT ;  /* 0x000000063c3c7c10 */ /* 0x000fc6000affe4ff */
[----:B------:R2:W-:Y:S01]  /*5a0e0*/  STL [R1+0x11bc], R46 ;  /* 0x0011bc2e01007387 */ /* 0x0005e20000100800 */
[----:B-1----:R-:W-:-:S03]  /*5a0f0*/  IMAD.MOV.U32 R5, RZ, RZ, R46 ;  /* 0x000000ffff057224 */ /* 0x002fc600078e002e */
[----:B------:R-:W-:Y:S01]  /*5a100*/  STL [R1+0x12a8], R51 ;  /* 0x0012a83301007387 */ /* 0x000fe20000100800 */
[----:B------:R-:W-:-:S03]  /*5a110*/  MOV R4, R16 ;  /* 0x0000001000047202 */ /* 0x000fc60000000f00 */
[----:B--2---:R-:W2:Y:S04]  /*5a120*/  LDL.LU R46, [R1+0x13ac] ;  /* 0x0013ac00012e7983 */ /* 0x004ea80000300800 */
[----:B------:R-:W-:Y:S04]  /*5a130*/  STL [R1+0x12a4], R60 ;  /* 0x0012a43c01007387 */ /* 0x000fe80000100800 */
[----:B------:R-:W2:Y:S01]  /*5a140*/  LDL.LU R16, [R1+0x13b4] ;  /* 0x0013b40001107983 */ /* 0x000ea20000300800 */
[----:B----4-:R-:W-:Y:S02]  /*5a150*/  IADD3 R3, P4, R3, UR7, RZ ;  /* 0x0000000703037c10 */ /* 0x010fe4000ff9e0ff */
[----:B------:R-:W-:Y:S01]  /*5a160*/  IADD3 R13, P5, R13, UR7, RZ ;  /* 0x000000070d0d7c10 */ /* 0x000fe2000ffbe0ff */
[----:B------:R1:W-:Y:S04]  /*5a170*/  LDGSTS.E [R2+0xa380], [R4.64], P0 ;  /* 0x0a38000004027fae */ /* 0x0003e80008121848 */
[----:B------:R-:W-:Y:S01]  /*5a180*/  STL [R1+0x12b0], R3 ;  /* 0x0012b00301007387 */ /* 0x000fe20000100800 */
[----:B-1----:R-:W-:Y:S01]  /*5a190*/  IMAD.MOV.U32 R4, RZ, RZ, R51 ;  /* 0x000000ffff047224 */ /* 0x002fe200078e0033 */
[----:B------:R-:W-:-:S05]  /*5a1a0*/  MOV R5, R60 ;  /* 0x0000003c00057202 */ /* 0x000fca0000000f00 */
[----:B------:R1:W-:Y:S02]  /*5a1b0*/  LDGSTS.E [R2+0xb200], [R4.64], P1 ;  /* 0x0b20000004027fae */ /* 0x0003e40008921848 */
[----:B-1----:R-:W-:Y:S01]  /*5a1c0*/  IMAD.MOV.U32 R4, RZ, RZ, R3 ;  /* 0x000000ffff047224 */ /* 0x002fe200078e0003 */
[----:B------:R-:W-:-:S05]  /*5a1d0*/  IADD3.X R17, R17, UR6, RZ, P4, !PT ;  /* 0x0000000611117c10 */ /* 0x000fca000a7fe4ff */
[----:B------:R1:W-:Y:S01]  /*5a1e0*/  STL [R1+0x12ac], R17 ;  /* 0x0012ac1101007387 */ /* 0x0003e20000100800 */
[----:B------:R-:W-:Y:S01]  /*5a1f0*/  IMAD.MOV.U32 R5, RZ, RZ, R17 ;  /* 0x000000ffff057224 */ /* 0x000fe200078e0011 */
[----:B------:R-:W-:Y:S02]  /*5a200*/  IADD3.X R50, R50, UR6, RZ, P5, !PT ;  /* 0x0000000632327c10 */ /* 0x000fe4000affe4ff */
[----:B------:R4:W-:Y:S04]  /*5a210*/  STL [R1+0x12b8], R13 ;  /* 0x0012b80d01007387 */ /* 0x0009e80000100800 */
[----:B------:R4:W-:Y:S04]  /*5a220*/  LDGSTS.E [R2+0xb280], [R4.64], P2 ;  /* 0x0b28000004027fae */ /* 0x0009e80009121848 */
[----:B-1----:R-:W2:Y:S04]  /*5a230*/  LDL.LU R17, [R1+0x13c0] ;  /* 0x0013c00001117983 */ /* 0x002ea80000300800 */
[----:B------:R-:W-:Y:S04]  /*5a240*/  STL [R1+0x12b4], R50 ;  /* 0x0012b43201007387 */ /* 0x000fe80000100800 */
[----:B------:R-:W2:Y:S04]  /*5a250*/  LDL.LU R3, [R1+0x14a8] ;  /* 0x0014a80001037983 */ /* 0x000ea80000300800 */
[----:B------:R-:W2:Y:S01]  /*5a260*/  LDL.LU R60, [R1+0x13bc] ;  /* 0x0013bc00013c7983 */ /* 0x000ea20000300800 */
[----:B----4-:R-:W-:-:S03]  /*5a270*/  MOV R4, R13 ;  /* 0x0000000d00047202 */ /* 0x010fc60000000f00 */
[----:B------:R-:W2:Y:S01]  /*5a280*/  LDL.LU R13, [R1+0x14a4] ;  /* 0x0014a400010d7983 */ /* 0x000ea20000300800 */
[----:B------:R-:W-:Y:S01]  /*5a290*/  IADD3 R12, P4, R12, UR7, RZ ;  /* 0x000000070c0c7c10 */ /* 0x000fe2000ff9e0ff */
[----:B------:R-:W-:Y:S01]  /*5a2a0*/  IMAD.MOV.U32 R5, RZ, RZ, R50 ;  /* 0x000000ffff057224 */ /* 0x000fe200078e0032 */
[----:B------:R-:W-:-:S03]  /*5a2b0*/  IADD3 R48, P5, R48, UR7, RZ ;  /* 0x0000000730307c10 */ /* 0x000fc6000ffbe0ff */
[----:B------:R1:W-:Y:S04]  /*5a2c0*/  STL [R1+0x12c0], R12 ;  /* 0x0012c00c01007387 */ /* 0x0003e80000100800 */
[----:B------:R1:W-:Y:S02]  /*5a2d0*/  LDGSTS.E [R2+0xb300], [R4.64], P3 ;  /* 0x0b30000004027fae */ /* 0x0003e40009921848 */
[----:B-1----:R-:W-:Y:S01]  /*5a2e0*/  IMAD.MOV.U32 R4, RZ, RZ, R12 ;  /* 0x000000ffff047224 */ /* 0x002fe200078e000c */
[----:B-----5:R-:W-:-:S04]  /*5a2f0*/  IADD3.X R14, R14, UR6, RZ, P4, !PT ;  /* 0x000000060e0e7c10 */ /* 0x020fc8000a7fe4ff */
[----:B------:R-:W-:Y:S01]  /*5a300*/  MOV R5, R14 ;  /* 0x0000000e00057202 */ /* 0x000fe20000000f00 */
[----:B------:R1:W-:Y:S01]  /*5a310*/  STL [R1+0x12bc], R14 ;  /* 0x0012bc0e01007387 */ /* 0x0003e20000100800 */
[----:B------:R-:W-:-:S03]  /*5a320*/  IADD3.X R49, R49, UR6, RZ, P5, !PT ;  /* 0x0000000631317c10 */ /* 0x000fc6000affe4ff */
[----:B------:R5:W-:Y:S04]  /*5a330*/  STL [R1+0x13a8], R48 ;  /* 0x0013a83001007387 */ /* 0x000be80000100800 */
[----:B------:R-:W4:Y:S04]  /*5a340*/  LDL.LU R12, [R1+0x14b0] ;  /* 0x0014b000010c7983 */ /* 0x000f280000300800 */
[----:B------:R3:W-:Y:S04]  /*5a350*/  STL [R1+0x13a4], R49 ;  /* 0x0013a43101007387 */ /* 0x0007e80000100800 */
[----:B------:R3:W-:Y:S04]  /*5a360*/  LDGSTS.E [R2+0xb380], [R4.64], P0 ;  /* 0x0b38000004027fae */ /* 0x0007e80008121848 */
[----:B-1----:R-:W4:Y:S01]  /*5a370*/  LDL.LU R14, [R1+0x14b8] ;  /* 0x0014b800010e7983 */ /* 0x002f220000300800 */
[----:B---3--:R-:W-:-:S03]  /*5a380*/  IMAD.MOV.U32 R4, RZ, RZ, R48 ;  /* 0x000000ffff047224 */ /* 0x008fc600078e0030 */
[----:B-----5:R-:W3:Y:S01]  /*5a390*/  LDL.LU R48, [R1+0x14ac] ;  /* 0x0014ac0001307983 */ /* 0x020ee20000300800 */
[----:B------:R-:W-:-:S03]  /*5a3a0*/  IMAD.MOV.U32 R5, RZ, RZ, R49 ;  /* 0x000000ffff057224 */ /* 0x000fc600078e0031 */
[----:B------:R-:W5:Y:S01]  /*5a3b0*/  LDL.LU R49, [R1+0x14b4] ;  /* 0x0014b40001317983 */ /* 0x000f620000300800 */
[----:B------:R-:W-:Y:S02]  /*5a3c0*/  IADD3 R6, P4, R6, UR7, RZ ;  /* 0x0000000706067c10 */ /* 0x000fe4000ff9e0ff */
[----:B------:R-:W-:Y:S01]  /*5a3d0*/  IADD3 R7, P5, R7, UR7, RZ ;  /* 0x0000000707077c10 */ /* 0x000fe2000ffbe0ff */
[----:B------:R1:W-:Y:S04]  /*5a3e0*/  LDGSTS.E [R2+0xc200], [R4.64], P1 ;  /* 0x0c20000004027fae */ /* 0x0003e80008921848 */
[----:B------:R1:W-:Y:S01]  /*5a3f0*/  STL [R1+0x13b0], R6 ;  /* 0x0013b00601007387 */ /* 0x0003e20000100800 */
[----:B--2---:R-:W-:Y:S02]  /*5a400*/  IADD3.X R46, R46, UR6, RZ, P4, !PT ;  /* 0x000000062e2e7c10 */ /* 0x004fe4000a7fe4ff */
[----:B-1----:R-:W-:-:S03]  /*5a410*/  MOV R4, R6 ;  /* 0x0000000600047202 */ /* 0x002fc60000000f00 */
[----:B------:R-:W-:Y:S01]  /*5a420*/  IMAD.MOV.U32 R5, RZ, RZ, R46 ;  /* 0x000000ffff057224 */ /* 0x000fe200078e002e */
[----:B------:R-:W-:Y:S01]  /*5a430*/  STL [R1+0x13ac], R46 ;  /* 0x0013ac2e01007387 */ /* 0x000fe20000100800 */
[----:B------:R-:W-:-:S03]  /*5a440*/  IADD3.X R16, R16, UR6, RZ, P5, !PT ;  /* 0x0000000610107c10 */ /* 0x000fc6000affe4ff */
[----:B------:R1:W-:Y:S04]  /*5a450*/  STL [R1+0x13b8], R7 ;  /* 0x0013b80701007387 */ /* 0x0003e80000100800 */
[----:B------:R-:W2:Y:S04]  /*5a460*/  LDL.LU R6, [R1+0x14c0] ;  /* 0x0014c00001067983 */ /* 0x000ea80000300800 */
[----:B------:R1:W-:Y:S04]  /*5a470*/  STL [R1+0x13b4], R16 ;  /* 0x0013b41001007387 */ /* 0x0003e80000100800 */
[----:B------:R1:W-:Y:S04]  /*5a480*/  LDGSTS.E [R2+0xc280], [R4.64], P2 ;  /* 0x0c28000004027fae */ /* 0x0003e80009121848 */
[----:B------:R-:W2:Y:S01]  /*5a490*/  LDL.LU R50, [R1+0x15a8] ;  /* 0x0015a80001327983 */ /* 0x000ea20000300800 */
[----:B-1----:R-:W-:-:S03]  /*5a4a0*/  IMAD.MOV.U32 R4, RZ, RZ, R7 ;  /* 0x000000ffff047224 */ /* 0x002fc600078e0007 */
[----:B------:R-:W2:Y:S04]  /*5a4b0*/  LDL.LU R7, [R1+0x14bc] ;  /* 0x0014bc0001077983 */ /* 0x000ea80000300800 */
[----:B------:R-:W2:Y:S01]  /*5a4c0*/  LDL.LU R51, [R1+0x15a4] ;  /* 0x0015a40001337983 */ /* 0x000ea20000300800 */
[----:B------:R-:W-:-:S03]  /*5a4d0*/  MOV R5, R16 ;  /* 0x0000001000057202 */ /* 0x000fc60000000f00 */
[----:B------:R-:W2:Y:S04]  /*5a4e0*/  LDL.LU R46, [R1+0x15b0] ;  /* 0x0015b000012e7983 */ /* 0x000ea80000300800 */
[----:B------:R-:W2:Y:S04]  /*5a4f0*/  LDL.LU R16, [R1+0x15b8] ;  /* 0x0015b80001107983 */ /* 0x000ea80000300800 */
[----:B------:R1:W-:Y:S01]  /*5a500*/  LDGSTS.E [R2+0xc300], [R4.64], P3 ;  /* 0x0c30000004027fae */ /* 0x0003e20009921848 */
[----:B------:R-:W-:-:S05]  /*5a510*/  IADD3 R17, P4, R17, UR7, RZ ;  /* 0x0000000711117c10 */ /* 0x000fca000ff9e0ff */
[----:B------:R-:W-:Y:S01]  /*5a520*/  STL [R1+0x13c0], R17 ;  /* 0x0013c01101007387 */ /* 0x000fe20000100800 */
[----:B------:R-:W-:Y:S02]  /*5a530*/  IADD3 R3, P5, R3, UR7, RZ ;  /* 0x0000000703037c10 */ /* 0x000fe4000ffbe0ff */
[----:B------:R-:W-:Y:S02]  /*5a540*/  IADD3.X R60, R60, UR6, RZ, P4, !PT ;  /* 0x000000063c3c7c10 */ /* 0x000fe4000a7fe4ff */
[----:B------:R-:W-:-:S03]  /*5a550*/  IADD3.X R13, R13, UR6, RZ, P5, !PT ;  /* 0x000000060d0d7c10 */ /* 0x000fc6000affe4ff */
[----:B------:R1:W-:Y:S02]  /*5a560*/  STL [R1+0x13bc], R60 ;  /* 0x0013bc3c01007387 */ /* 0x0003e40000100800 */
[----:B-1----:R-:W-:Y:S02]  /*5a570*/  IMAD.MOV.U32 R5, RZ, RZ, R60 ;  /* 0x000000ffff057224 */ /* 0x002fe400078e003c */
[----:B------:R-:W-:Y:S01]  /*5a580*/  STL [R1+0x14a8], R3 ;  /* 0x0014a80301007387 */ /* 0x000fe20000100800 */
[----:B------:R-:W-:-:S03]  /*5a590*/  IMAD.MOV.U32 R4, RZ, RZ, R17 ;  /* 0x000000ffff047224 */ /* 0x000fc600078e0011 */
[----:B------:R-:W2:Y:S04]  /*5a5a0*/  LDL.LU R60, [R1+0x15ac] ;  /* 0x0015ac00013c7983 */ /* 0x000ea80000300800 */
[----:B------:R1:W-:Y:S04]  /*5a5b0*/  STL [R1+0x14a4], R13 ;  /* 0x0014a40d01007387 */ /* 0x0003e80000100800 */
[----:B------:R-:W2:Y:S04]  /*5a5c0*/  LDL.LU R17, [R1+0x15b4] ;  /* 0x0015b40001117983 */ /* 0x000ea80000300800 */
[----:B------:R1:W-:Y:S02]  /*5a5d0*/  LDGSTS.E [R2+0xc380], [R4.64], P0 ;  /* 0x0c38000004027fae */ /* 0x0003e40008121848 */
[----:B-1----:R-:W-:Y:S01]  /*5a5e0*/  MOV R4, R3 ;  /* 0x0000000300047202 */ /* 0x002fe20000000f00 */
[----:B------:R-:W-:-:S02]  /*5a5f0*/  IMAD.MOV.U32 R5, RZ, RZ, R13 ;  /* 0x000000ffff057224 */ /* 0x000fc400078e000d */
[----:B------:R-:W2:Y:S04]  /*5a600*/  LDL.LU R13, [R1+0x15c0] ;  /* 0x0015c000010d7983 */ /* 0x000ea80000300800 */
[----:B------:R-:W2:Y:S04]  /*5a610*/  LDL.LU R3, [R1+0x16a8] ;  /* 0x0016a80001037983 */ /* 0x000ea80000300800 */
[----:B------:R1:W-:Y:S01]  /*5a620*/  LDGSTS.E [R2+0xd200], [R4.64], P1 ;  /* 0x0d20000004027fae */ /* 0x0003e20008921848 */
[----:B----4-:R-:W-:-:S05]  /*5a630*/  IADD3 R12, P4, R12, UR7, RZ ;  /* 0x000000070c0c7c10 */ /* 0x010fca000ff9e0ff */
[----:B------:R-:W-:Y:S01]  /*5a640*/  STL [R1+0x14b0], R12 ;  /* 0x0014b00c01007387 */ /* 0x000fe20000100800 */
[----:B------:R-:W-:Y:S01]  /*5a650*/  IADD3 R14, P5, R14, UR7, RZ ;  /* 0x000000070e0e7c10 */ /* 0x000fe2000ffbe0ff */
[----:B-1----:R-:W-:Y:S01]  /*5a660*/  IMAD.MOV.U32 R4, RZ, RZ, R12 ;  /* 0x000000ffff047224 */ /* 0x002fe200078e000c */
[----:B---3--:R-:W-:Y:S02]  /*5a670*/  IADD3.X R48, R48, UR6, RZ, P4, !PT ;  /* 0x0000000630307c10 */ /* 0x008fe4000a7fe4ff */
[----:B-----5:R-:W-:-:S03]  /*5a680*/  IADD3.X R49, R49, UR6, RZ, P5, !PT ;  /* 0x0000000631317c10 */ /* 0x020fc6000affe4ff */
[----:B------:R1:W-:Y:S01]  /*5a690*/  STL [R1+0x14ac], R48 ;  /* 0x0014ac3001007387 */ /* 0x0003e20000100800 */
[----:B------:R-:W-:-:S03]  /*5a6a0*/  MOV R5, R48 ;  /* 0x0000003000057202 */ /* 0x000fc60000000f00 */
[----:B------:R3:W-:Y:S04]  /*5a6b0*/  STL [R1+0x14b8], R14 ;  /* 0x0014b80e01007387 */ /* 0x0007e80000100800 */
[----:B------:R4:W-:Y:S04]  /*5a6c0*/  LDGSTS.E [R2+0xd280], [R4.64], P2 ;  /* 0x0d28000004027fae */ /* 0x0009e80009121848 */
[----:B-1----:R-:W5:Y:S04]  /*5a6d0*/  LDL.LU R48, [R1+0x15bc] ;  /* 0x0015bc0001307983 */ /* 0x002f680000300800 */
[----:B------:R-:W-:Y:S04]  /*5a6e0*/  STL [R1+0x14b4], R49 ;  /* 0x0014b43101007387 */ /* 0x000fe80000100800 */
[----:B------:R-:W5:Y:S01]  /*5a6f0*/  LDL.LU R12, [R1+0x16a4] ;  /* 0x0016a400010c7983 */ /* 0x000f620000300800 */
[----:B----4-:R-:W-:-:S02]  /*5a700*/  IMAD.MOV.U32 R4, RZ, RZ, R14 ;  /* 0x000000ffff047224 */ /* 0x010fc400078e000e */
[----:B------:R-:W-:Y:S01]  /*5a710*/  IMAD.MOV.U32 R5, RZ, RZ, R49 ;  /* 0x000000ffff057224 */ /* 0x000fe200078e0031 */
[----:B---3--:R-:W3:Y:S04]  /*5a720*/  LDL.LU R14, [R1+0x16b0] ;  /* 0x0016b000010e7983 */ /* 0x008ee80000300800 */
[----:B------:R1:W-:Y:S01]  /*5a730*/  LDGSTS.E [R2+0xd300], [R4.64], P3 ;  /* 0x0d30000004027fae */ /* 0x0003e20009921848 */
[----:B--2---:R-:W-:-:S05]  /*5a740*/  IADD3 R6, P4, R6, UR7, RZ ;  /* 0x0000000706067c10 */ /* 0x004fca000ff9e0ff */
[----:B------:R-:W-:Y:S01]  /*5a750*/  STL [R1+0x14c0], R6 ;  /* 0x0014c00601007387 */ /* 0x000fe20000100800 */
[----:B-1----:R-:W-:Y:S02]  /*5a760*/  MOV R4, R6 ;  /* 0x0000000600047202 */ /* 0x002fe40000000f00 */
[----:B------:R-:W-:Y:S02]  /*5a770*/  IADD3 R50, P5, R50, UR7, RZ ;  /* 0x0000000732327c10 */ /* 0x000fe4000ffbe0ff */
[----:B------:R-:W-:Y:S02]  /*5a780*/  IADD3.X R7, R7, UR6, RZ, P4, !PT ;  /* 0x0000000607077c10 */ /* 0x000fe4000a7fe4ff */
[----:B------:R-:W-:-:S03]  /*5a790*/  IADD3.X R51, R51, UR6, RZ, P5, !PT ;  /* 0x0000000633337c10 */ /* 0x000fc6000affe4ff */
[----:B------:R1:W-:Y:S01]  /*5a7a0*/  STL [R1+0x14bc], R7 ;  /* 0x0014bc0701007387 */ /* 0x0003e20000100800 */
[----:B------:R-:W-:-:S03]  /*5a7b0*/  IMAD.MOV.U32 R5, RZ, RZ, R7 ;  /* 0x000000ffff057224 */ /* 0x000fc600078e0007 */
[----:B------:R-:W-:Y:S04]  /*5a7c0*/  STL [R1+0x15a8], R50 ;  /* 0x0015a83201007387 */ /* 0x000fe80000100800 */
[----:B------:R2:W-:Y:S04]  /*5a7d0*/  LDGSTS.E [R2+0xd380], [R4.64], P0 ;  /* 0x0d38000004027fae */ /* 0x0005e80008121848 */
[----:B-1----:R-:W4:Y:S04]  /*5a7e0*/  LDL.LU.64 R6, [R1+0x490] ;  /* 0x0004900001067983 */ /* 0x002f280000300a00 */
[----:B------:R1:W-:Y:S04]  /*5a7f0*/  STL [R1+0x15a4], R51 ;  /* 0x0015a43301007387 */ /* 0x0003e80000100800 */
[----:B------:R-:W4:Y:S01]  /*5a800*/  LDL.LU R49, [R1+0x16ac] ;  /* 0x0016ac0001317983 */ /* 0x000f220000300800 */
[----:B--2---:R-:W-:Y:S01]  /*5a810*/  IMAD.MOV.U32 R4, RZ, RZ, R50 ;  /* 0x000000ffff047224 */ /* 0x004fe200078e0032 */
[----:B------:R-:W-:-:S02]  /*5a820*/  MOV R5, R51 ;  /* 0x0000003300057202 */ /* 0x000fc40000000f00 */
[----:B-1----:R-:W5:Y:S01]  /*5a830*/  LDL.LU.64 R50, [R1+0x488] ;  /* 0x0004880001327983 */ /* 0x002f620000300a00 */
[----:B------:R-:W-:Y:S02]  /*5a840*/  IADD3 R46, P4, R46, UR7, RZ ;  /* 0x000000072e2e7c10 */ /* 0x000fe4000ff9e0ff */
[----:B------:R-:W-:Y:S01]  /*5a850*/  IADD3 R16, P5, R16, UR7, RZ ;  /* 0x0000000710107c10 */ /* 0x000fe2000ffbe0ff */
[----:B------:R1:W-:Y:S04]  /*5a860*/  LDGSTS.E [R2+0xe200], [R4.64], P1 ;  /* 0x0e20000004027fae */ /* 0x0003e80008921848 */
[----:B------:R1:W-:Y:S02]  /*5a870*/  STL [R1+0x15b0], R46 ;  /* 0x0015b02e01007387 */ /* 0x0003e40000100800 */
[----:B-1----:R-:W-:Y:S01]  /*5a880*/  IMAD.MOV.U32 R4, RZ, RZ, R46 ;  /* 0x000000ffff047224 */ /* 0x002fe200078e002e */
[----:B------:R-:W-:-:S05]  /*5a890*/  IADD3.X R60, R60, UR6, RZ, P4, !PT ;  /* 0x000000063c3c7c10 */ /* 0x000fca000a7fe4ff */
[----:B------:R-:W-:Y:S01]  /*5a8a0*/  IMAD.MOV.U32 R5, RZ, RZ, R60 ;  /* 0x000000ffff057224 */ /* 0x000fe200078e003c */
[----:B------:R-:W-:Y:S01]  /*5a8b0*/  IADD3.X R17, R17, UR6, RZ, P5, !PT ;  /* 0x0000000611117c10 */ /* 0x000fe2000affe4ff */
[----:B------:R-:W-:Y:S04]  /*5a8c0*/  STL [R1+0x15ac], R60 ;  /* 0x0015ac3c01007387 */ /* 0x000fe80000100800 */
[----:B------:R1:W-:Y:S04]  /*5a8d0*/  STL [R1+0x15b8], R16 ;  /* 0x0015b81001007387 */ /* 0x0003e80000100800 */
[----:B------:R1:W-:Y:S04]  /*5a8e0*/  LDGSTS.E [R2+0xe280], [R4.64], P2 ;  /* 0x0e28000004027fae */ /* 0x0003e80009121848 */
[----:B------:R1:W-:Y:S04]  /*5a8f0*/  STL [R1+0x15b4], R17 ;  /* 0x0015b41101007387 */ /* 0x0003e80000100800 */
[----:B------:R-:W5:Y:S01]  /*5a900*/  LDL.LU R46, [R1+0x7c4] ;  /* 0x0007c400012e7983 */ /* 0x000f620000300800 */
[----:B-1----:R-:W-:-:S03]  /*5a910*/  MOV R4, R16 ;  /* 0x0000001000047202 */ /* 0x002fc60000000f00 */
[----:B------:R-:W5:Y:S01]  /*5a920*/  LDL.LU R16, [R1+0x7c8] ;  /* 0x0007c80001107983 */ /* 0x000f620000300800 */
[----:B------:R-:W-:-:S03]  /*5a930*/  IMAD.MOV.U32 R5, RZ, RZ, R17 ;  /* 0x000000ffff057224 */ /* 0x000fc600078e0011 */
[----:B------:R-:W5:Y:S01]  /*5a940*/  LDL.LU R17, [R1+0x7d0] ;  /* 0x0007d00001117983 */ /* 0x000f620000300800 */
[----:B------:R-:W-:Y:S02]  /*5a950*/  IADD3 R13, P4, R13, UR7, RZ ;  /* 0x000000070d0d7c10 */ /* 0x000fe4000ff9e0ff */
[----:B------:R-:W-:Y:S01]  /*5a960*/  IADD3 R3, P5, R3, UR7, RZ ;  /* 0x0000000703037c10 */ /* 0x000fe2000ffbe0ff */
[----:B------:R1:W-:Y:S04]  /*5a970*/  LDGSTS.E [R2+0xe300], [R4.64], P3 ;  /* 0x0e30000004027fae */ /* 0x0003e80009921848 */
[----:B------:R-:W-:Y:S01]  /*5a980*/  STL [R1+0x15c0], R13 ;  /* 0x0015c00d01007387 */ /* 0x000fe20000100800 */
[----:B-1----:R-:W-:Y:S01]  /*5a990*/  IMAD.MOV.U32 R4, RZ, RZ, R13 ;  /* 0x000000ffff047224 */ /* 0x002fe200078e000d */
[----:B-----5:R-:W-:-:S05]  /*5a9a0*/  IADD3.X R48, R48, UR6, RZ, P4, !PT ;  /* 0x0000000630307c10 */ /* 0x020fca000a7fe4ff */
[----:B------:R1:W-:Y:S01]  /*5a9b0*/  STL [R1+0x15bc], R48 ;  /* 0x0015bc3001007387 */ /* 0x0003e20000100800 */
[----:B------:R-:W-:-:S03]  /*5a9c0*/  IADD3.X R12, R12, UR6, RZ, P5, !PT ;  /* 0x000000060c0c7c10 */ /* 0x000fc6000affe4ff */
[----:B------:R4:W-:Y:S01]  /*5a9d0*/  STL [R1+0x16a8], R3 ;  /* 0x0016a80301007387 */ /* 0x0009e20000100800 */
[----:B------:R-:W-:-:S03]  /*5a9e0*/  MOV R5, R48 ;  /* 0x0000003000057202 */ /* 0x000fc60000000f00 */
[----:B------:R5:W-:Y:S04]  /*5a9f0*/  STL [R1+0x16a4], R12 ;  /* 0x0016a40c01007387 */ /* 0x000be80000100800 */
[----:B------:R-:W2:Y:S04]  /*5aa00*/  LDL.LU R62, [R1+0x7cc] ;  /* 0x0007cc00013e7983 */ /* 0x000ea80000300800 */
[----:B-1----:R-:W2:Y:S04]  /*5aa10*/  LDL.LU R48, [R1+0x7d4] ;  /* 0x0007d40001307983 */ /* 0x002ea80000300800 */
[----:B------:R-:W2:Y:S04]  /*5aa20*/  LDL.LU R13, [R1+0x7d8] ;  /* 0x0007d800010d7983 */ /* 0x000ea80000300800 */
[----:B------:R-:W2:Y:S04]  /*5aa30*/  LDL.LU R61, [R1+0x7dc] ;  /* 0x0007dc00013d7983 */ /* 0x000ea80000300800 */
[----:B------:R-:W2:Y:S01]  /*5aa40*/  LDL.LU R60, [R1+0x7e0] ;  /* 0x0007e000013c7983 */ /* 0x000ea20000300800 */
[----:B---3--:R-:W-:-:S03]  /*5aa50*/  IADD3 R14, P4, R14, UR7, RZ ;  /* 0x000000070e0e7c10 */ /* 0x008fc6000ff9e0ff */
[----:B------:R1:W-:Y:S01]  /*5aa60*/  LDGSTS.E [R2+0xe380], [R4.64], P0 ;  /* 0x0e38000004027fae */ /* 0x0003e20008121848 */
[----:B------:R-:W-:Y:S01]  /*5aa70*/  IMAD.MOV.U32 R124, RZ, RZ, R149 ;  /* 0x000000ffff7c7224 */ /* 0x000fe200078e0095 */
[----:B------:R-:W-:Y:S01]  /*5aa80*/  MOV R125, R148 ;  /* 0x00000094007d7202 */ /* 0x000fe20000000f00 */
[----:B------:R-:W-:Y:S01]  /*5aa90*/  IMAD.MOV.U32 R126, RZ, RZ, R145 ;  /* 0x000000ffff7e7224 */ /* 0x000fe200078e0091 */
[----:B------:R-:W-:Y:S01]  /*5aaa0*/  MOV R133, R168 ;  /* 0x000000a800857202 */ /* 0x000fe20000000f00 */
[----:B------:R-:W-:Y:S01]  /*5aab0*/  IMAD.MOV.U32 R127, RZ, RZ, R144 ;  /* 0x000000ffff7f7224 */ /* 0x000fe200078e0090 */
[----:B------:R-:W-:Y:S01]  /*5aac0*/  MOV R84, R165 ;  /* 0x000000a500547202 */ /* 0x000fe20000000f00 */
[----:B------:R-:W-:Y:S02]  /*5aad0*/  IMAD.MOV.U32 R132, RZ, RZ, R169 ;  /* 0x000000ffff847224 */ /* 0x000fe400078e00a9 */
[----:B-1----:R-:W-:Y:S01]  /*5aae0*/  IMAD.MOV.U32 R4, RZ, RZ, R3 ;  /* 0x000000ffff047224 */ /* 0x002fe200078e0003 */
[----:B------:R-:W-:Y:S01]  /*5aaf0*/  MOV R87, R156 ;  /* 0x0000009c00577202 */ /* 0x000fe20000000f00 */
[----:B------:R-:W-:Y:S01]  /*5ab00*/  IMAD.MOV.U32 R134, RZ, RZ, R153 ;  /* 0x000000ffff867224 */ /* 0x000fe200078e0099 */
[----:B------:R-:W-:Y:S01]  /*5ab10*/  MOV R82, R137 ;  /* 0x0000008900527202 */ /* 0x000fe20000000f00 */
[----:B------:R-:W-:-:S02]  /*5ab20*/  IMAD.MOV.U32 R135, RZ, RZ, R152 ;  /* 0x000000ffff877224 */ /* 0x000fc400078e0098 */
[----:B------:R-:W-:Y:S01]  /*5ab30*/  IMAD.MOV.U32 R85, RZ, RZ, R164 ;  /* 0x000000ffff557224 */ /* 0x000fe200078e00a4 */
[----:B----4-:R-:W-:Y:S01]  /*5ab40*/  IADD3 R3, P5, R6, UR7, RZ ;  /* 0x0000000706037c10 */ /* 0x010fe2000ffbe0ff */
[----:B------:R-:W-:Y:S02]  /*5ab50*/  IMAD.MOV.U32 R86, RZ, RZ, R157 ;  /* 0x000000ffff567224 */ /* 0x000fe400078e009d */
[----:B------:R-:W-:Y:S01]  /*5ab60*/  IMAD.MOV.U32 R88, RZ, RZ, R161 ;  /* 0x000000ffff587224 */ /* 0x000fe200078e00a1 */
[----:B------:R-:W-:Y:S01]  /*5ab70*/  IADD3.X R6, R7, UR6, RZ, P5, !PT ;  /* 0x0000000607067c10 */ /* 0x000fe2000affe4ff */
[----:B------:R-:W-:Y:S02]  /*5ab80*/  IMAD.MOV.U32 R89, RZ, RZ, R160 ;  /* 0x000000ffff597224 */ /* 0x000fe400078e00a0 */
[----:B------:R-:W-:Y:S01]  /*5ab90*/  IMAD.MOV.U32 R80, RZ, RZ, R141 ;  /* 0x000000ffff507224 */ /* 0x000fe200078e008d */
[----:B------:R-:W-:Y:S01]  /*5aba0*/  IADD3.X R49, R49, UR6, RZ, P4, !PT ;  /* 0x0000000631317c10 */ /* 0x000fe2000a7fe4ff */
[----:B------:R-:W-:-:S02]  /*5abb0*/  IMAD.MOV.U32 R81, RZ, RZ, R140 ;  /* 0x000000ffff517224 */ /* 0x000fc400078e008c */
[----:B------:R-:W-:Y:S01]  /*5abc0*/  IMAD.MOV.U32 R83, RZ, RZ, R136 ;  /* 0x000000ffff537224 */ /* 0x000fe200078e0088 */
[----:B-----5:R-:W-:Y:S01]  /*5abd0*/  IADD3 R7, P4, R50, UR7, RZ ;  /* 0x0000000732077c10 */ /* 0x020fe2000ff9e0ff */
[----:B------:R-:W-:Y:S01]  /*5abe0*/  IMAD.MOV.U32 R5, RZ, RZ, R12 ;  /* 0x000000ffff057224 */ /* 0x000fe200078e000c */
[C---:B------:R-:W-:Y:S02]  /*5abf0*/  HMMA.1688.F32.TF32 R232, R56.reuse, R178, R232 ;  /* 0x000000b238e8723c */ /* 0x040fe400000810e8 */
[----:B------:R-:W-:Y:S01]  /*5ac00*/  IADD3.X R12, R51, UR6, RZ, P4, !PT ;  /* 0x00000006330c7c10 */ /* 0x000fe2000a7fe4ff */
[----:B------:R-:W-:Y:S01]  /*5ac10*/  IMAD.MOV.U32 R50, RZ, RZ, R7 ;  /* 0x000000ffff327224 */ /* 0x000fe200078e0007 */
[----:B------:R1:W-:Y:S04]  /*5ac20*/  LDGSTS.E [R2+0xf200], [R4.64], P1 ;  /* 0x0f20000004027fae */ /* 0x0003e80008921848 */
[C---:B------:R-:W-:Y:S01]  /*5ac30*/  HMMA.1688.F32.TF32 R236, R56.reuse, R174, R236 ;  /* 0x000000ae38ec723c */ /* 0x040fe200000810ec */
[----:B------:R-:W-:Y:S01]  /*5ac40*/  IMAD.MOV.U32 R51, RZ, RZ, R12 ;  /* 0x000000ffff337224 */ /* 0x000fe200078e000c */
[----:B------:R-:W-:Y:S06]  /*5ac50*/  STL [R1+0x16b0], R14 ;  /* 0x0016b00e01007387 */ /* 0x000fec0000100800 */
[----:B------:R-:W-:Y:S01]  /*5ac60*/  HMMA.1688.F32.TF32 R240, R56, R170, R240 ;  /* 0x000000aa38f0723c */ /* 0x000fe200000810f0 */
[----:B------:R3:W-:Y:S01]  /*5ac70*/  STL [R1+0x16ac], R49 ;  /* 0x0016ac3101007387 */ /* 0x0007e20000100800 */
[----:B-1----:R-:W-:-:S06]  /*5ac80*/  MOV R4, R14 ;  /* 0x0000000e00047202 */ /* 0x002fcc0000000f00 */
[----:B------:R-:W-:Y:S01]  /*5ac90*/  HMMA.1688.F32.TF32 R244, R56, R166, R244 ;  /* 0x000000a638f4723c */ /* 0x000fe200000810f4 */
[----:B------:R-:W-:-:S05]  /*5aca0*/  IMAD.MOV.U32 R5, RZ, RZ, R49 ;  /* 0x000000ffff057224 */ /* 0x000fca00078e0031 */
[----:B------:R1:W-:Y:S02]  /*5acb0*/  LDGSTS.E [R2+0xf280], [R4.64], P2 ;  /* 0x0f28000004027fae */ /* 0x0003e40009121848 */
[C---:B------:R-:W-:Y:S08]  /*5acc0*/  HMMA.1688.F32.TF32 R160, R56.reuse, R162, R88 ;  /* 0x000000a238a0723c */ /* 0x040ff00000081058 */
[C---:B------:R-:W-:Y:S08]  /*5acd0*/  HMMA.1688.F32.TF32 R156, R56.reuse, R158, R84 ;  /* 0x0000009e389c723c */ /* 0x040ff00000081054 */
[C---:B------:R-:W-:Y:S08]  /*5ace0*/  HMMA.1688.F32.TF32 R152, R56.reuse, R154, R132 ;  /* 0x0000009a3898723c */ /* 0x040ff00000081084 */
[C---:B------:R-:W-:Y:S08]  /*5acf0*/  HMMA.1688.F32.TF32 R148, R56.reuse, R150, R128 ;  /* 0x000000963894723c */ /* 0x040ff00000081080 */
[C---:B------:R-:W-:Y:S08]  /*5ad00*/  HMMA.1688.F32.TF32 R144, R56.reuse, R146, R124 ;  /* 0x000000923890723c */ /* 0x040ff0000008107c */
[C---:B------:R-:W-:Y:S08]  /*5ad10*/  HMMA.1688.F32.TF32 R140, R56.reuse, R142, R108 ;  /* 0x0000008e388c723c */ /* 0x040ff0000008106c */
[----:B------:R-:W-:Y:S07]  /*5ad20*/  HMMA.1688.F32.TF32 R56, R56, R138, R80 ;  /* 0x0000008a3838723c */ /* 0x000fee0000081050 */
[----:B------:R-:W-:Y:S01]  /*5ad30*/  IMAD.MOV.U32 R80, RZ, RZ, R3 ;  /* 0x000000ffff507224 */ /* 0x000fe200078e0003 */
[----:B------:R-:W-:-:S05]  /*5ad40*/  MOV R81, R6 ;  /* 0x0000000600517202 */ /* 0x000fca0000000f00 */
[----:B------:R-:W-:Y:S04]  /*5ad50*/  STL.64 [R1+0x490], R80 ;  /* 0x0004905001007387 */ /* 0x000fe80000100a00 */
[----:B------:R4:W-:Y:S04]  /*5ad60*/  STL.64 [R1+0x488], R50 ;  /* 0x0004883201007387 */ /* 0x0009e80000100a00 */
[----:B---3--:R-:W3:Y:S01]  /*5ad70*/  LDL.LU R49, [R1+0x8c4] ;  /* 0x0008c40001317983 */ /* 0x008ee20000300800 */
[----:B------:R-:W-:-:S03]  /*5ad80*/  IADD3 R16, P4, R16, UR7, RZ ;  /* 0x0000000710107c10 */ /* 0x000fc6000ff9e0ff */
[----:B------:R-:W5:Y:S04]  /*5ad90*/  LDL.LU R14, [R1+0x8c8] ;  /* 0x0008c800010e7983 */ /* 0x000f680000300800 */
[----:B------:R1:W-:Y:S01]  /*5ada0*/  LDGSTS.E [R2+0xf300], [R80.64], P3 ;  /* 0x0f30000050027fae */ /* 0x0003e20009921848 */
[----:B------:R-:W-:-:S03]  /*5adb0*/  IADD3 R17, P5, R17, UR7, RZ ;  /* 0x0000000711117c10 */ /* 0x000fc6000ffbe0ff */
[----:B------:R4:W-:Y:S01]  /*5adc0*/  LDGSTS.E [R2+0xf380], [R50.64], P0 ;  /* 0x0f38000032027fae */ /* 0x0009e20008121848 */
[----:B------:R-:W-:Y:S02]  /*5add0*/  IADD3.X R46, R46, UR6, RZ, P4, !PT ;  /* 0x000000062e2e7c10 */ /* 0x000fe4000a7fe4ff */
[----:B------:R-:W-:Y:S01]  /*5ade0*/  MOV R3, UR5 ;  /* 0x0000000500037c02 */ /* 0x000fe20008000f00 */
[----:B----4-:R-:W4:Y:S04]  /*5adf0*/  LDL.LU R51, [R1+0x8cc] ;  /* 0x0008cc0001337983 */ /* 0x010f280000300800 */
[----:B------:R-:W4:Y:S04]  /*5ae00*/  LDL.LU R50, [R1+0x8d0] ;  /* 0x0008d00001327983 */ /* 0x000f280000300800 */
[----:B------:R1:W-:Y:S04]  /*5ae10*/  STL [R1+0x7c8], R16 ;  /* 0x0007c81001007387 */ /* 0x0003e80000100800 */
[----:B------:R-:W-:Y:S01]  /*5ae20*/  STL [R1+0x7d0], R17 ;  /* 0x0007d01101007387 */ /* 0x000fe20000100800 */
[----:B------:R-:W-:-:S03]  /*5ae30*/  IMAD R3, R3, 0x10000, R45 ;  /* 0x0001000003037824 */ /* 0x000fc600078e022d */
[----:B------:R1:W-:Y:S02]  /*5ae40*/  STL [R1+0x7c4], R46 ;  /* 0x0007c42e01007387 */ /* 0x0003e40000100800 */
[----:B-1----:R-:W-:Y:S02]  /*5ae50*/  IMAD.MOV.U32 R4, RZ, RZ, R16 ;  /* 0x000000ffff047224 */ /* 0x002fe400078e0010 */
[----:B------:R-:W4:Y:S04]  /*5ae60*/  LDL.LU R12, [R1+0x8d8] ;  /* 0x0008d800010c7983 */ /* 0x000f280000300800 */
[----:B------:R-:W4:Y:S01]  /*5ae70*/  LDL.LU R45, [R1+0x8e0] ;  /* 0x0008e000012d7983 */ /* 0x000f220000300800 */
[----:B------:R-:W-:-:S03]  /*5ae80*/  MOV R5, R46 ;  /* 0x0000002e00057202 */ /* 0x000fc60000000f00 */
[----:B------:R-:W4:Y:S04]  /*5ae90*/  LDL.LU R16, [R1+0x8d4] ;  /* 0x0008d40001107983 */ /* 0x000f280000300800 */
[----:B------:R-:W4:Y:S04]  /*5aea0*/  LDL.LU R46, [R1+0x8dc] ;  /* 0x0008dc00012e7983 */ /* 0x000f280000300800 */
[----:B------:R1:W-:Y:S02]  /*5aeb0*/  LDGSTS.E [R3+0x400], [R4.64], P1 ;  /* 0x0040000004037fae */ /* 0x0003e40008921848 */
[----:B-1----:R-:W-:Y:S01]  /*5aec0*/  IMAD.MOV.U32 R4, RZ, RZ, R17 ;  /* 0x000000ffff047224 */ /* 0x002fe200078e0011 */
[----:B--2---:R-:W-:-:S02]  /*5aed0*/  IADD3.X R62, R62, UR6, RZ, P5, !PT ;  /* 0x000000063e3e7c10 */ /* 0x004fc4000affe4ff */
[----:B------:R-:W-:-:S03]  /*5aee0*/  IADD3 R13, P4, R13, UR7, RZ ;  /* 0x000000070d0d7c10 */ /* 0x000fc6000ff9e0ff */
[----:B------:R-:W-:Y:S01]  /*5aef0*/  IMAD.MOV.U32 R5, RZ, RZ, R62 ;  /* 0x000000ffff057224 */ /* 0x000fe200078e003e */
[----:B------:R-:W-:Y:S01]  /*5af00*/  STL [R1+0x7cc], R62 ;  /* 0x0007cc3e01007387 */ /* 0x000fe20000100800 */
[----:B------:R-:W-:-:S03]  /*5af10*/  IADD3.X R48, R48, UR6, RZ, P4, !PT ;  /* 0x0000000630307c10 */ /* 0x000fc6000a7fe4ff */
[----:B------:R-:W2:Y:S01]  /*5af20*/  LDL.LU R2, [R1+0x9c8] ;  /* 0x0009c80001027983 */ /* 0x000ea20000300800 */
[----:B------:R-:W-:-:S03]  /*5af30*/  IADD3 R60, P5, R60, UR7, RZ ;  /* 0x000000073c3c7c10 */ /* 0x000fc6000ffbe0ff */
[----:B------:R-:W2:Y:S01]  /*5af40*/  LDL.LU R17, [R1+0x9d0] ;  /* 0x0009d00001117983 */ /* 0x000ea20000300800 */
[----:B------:R-:W-:-:S03]  /*5af50*/  IADD3.X R61, R61, UR6, RZ, P5, !PT ;  /* 0x000000063d3d7c10 */ /* 0x000fc6000affe4ff */
[----:B------:R1:W-:Y:S04]  /*5af60*/  STL [R1+0x7d8], R13 ;  /* 0x0007d80d01007387 */ /* 0x0003e80000100800 */
[----:B------:R1:W-:Y:S04]  /*5af70*/  LDGSTS.E [R3+0x480], [R4.64], P2 ;  /* 0x0048000004037fae */ /* 0x0003e80009121848 */
[----:B------:R1:W-:Y:S04]  /*5af80*/  STL [R1+0x7d4], R48 ;  /* 0x0007d43001007387 */ /* 0x0003e80000100800 */
[----:B------:R-:W-:Y:S01]  /*5af90*/  STL [R1+0x7e0], R60 ;  /* 0x0007e03c01007387 */ /* 0x000fe20000100800 */
[----:B-1----:R-:W-:-:S03]  /*5afa0*/  MOV R4, R13 ;  /* 0x0000000d00047202 */ /* 0x002fc60000000f00 */
[----:B------:R-:W2:Y:S01]  /*5afb0*/  LDL.LU R13, [R1+0x9c4] ;  /* 0x0009c400010d7983 */ /* 0x000ea20000300800 */
[----:B------:R-:W-:-:S03]  /*5afc0*/  IMAD.MOV.U32 R5, RZ, RZ, R48 ;  /* 0x000000ffff057224 */ /* 0x000fc600078e0030 */
[----:B------:R-:W-:Y:S04]  /*5afd0*/  STL [R1+0x7dc], R61 ;  /* 0x0007dc3d01007387 */ /* 0x000fe80000100800 */
[----:B------:R-:W2:Y:S04]  /*5afe0*/  LDL.LU R48, [R1+0x9cc] ;  /* 0x0009cc0001307983 */ /* 0x000ea80000300800 */
[----:B------:R1:W-:Y:S04]  /*5aff0*/  LDGSTS.E [R3+0x500], [R4.64], P3 ;  /* 0x0050000004037fae */ /* 0x0003e80009921848 */
[----:B------:R-:W2:Y:S04]  /*5b000*/  LDL.LU R6, [R1+0x9d8] ;  /* 0x0009d80001067983 */ /* 0x000ea80000300800 */
[----:B------:R-:W2:Y:S01]  /*5b010*/  LDL.LU R7, [R1+0x9e0] ;  /* 0x0009e00001077983 */ /* 0x000ea20000300800 */
[----:B-1----:R-:W-:Y:S01]  /*5b020*/  IMAD.MOV.U32 R4, RZ, RZ, R60 ;  /* 0x000000ffff047224 */ /* 0x002fe200078e003c */
[----:B------:R-:W-:-:S05]  /*5b030*/  MOV R5, R61 ;  /* 0x0000003d00057202 */ /* 0x000fca0000000f00 */
[----:B------:R1:W-:Y:S01]  /*5b040*/  LDGSTS.E [R3+0x580], [R4.64], P0 ;  /* 0x0058000004037fae */ /* 0x0003e20008121848 */
[----:B-----5:R-:W-:-:S04]  /*5b050*/  IADD3 R14, P4, R14, UR7, RZ ;  /* 0x000000070e0e7c10 */ /* 0x020fc8000ff9e0ff */
[----:B---3--:R-:W-:Y:S01]  /*5b060*/  IADD3.X R49, R49, UR6, RZ, P4, !PT ;  /* 0x0000000631317c10 */ /* 0x008fe2000a7fe4ff */
[----:B------:R-:W-:Y:S01]  /*5b070*/  STL [R1+0x8c8], R14 ;  /* 0x0008c80e01007387 */ /* 0x000fe20000100800 */
[----:B-1----:R-:W-:-:S03]  /*5b080*/  IMAD.MOV.U32 R4, RZ, RZ, R14 ;  /* 0x000000ffff047224 */ /* 0x002fc600078e000e */
[----:B------:R1:W-:Y:S01]  /*5b090*/  STL [R1+0x8c4], R49 ;  /* 0x0008c43101007387 */ /* 0x0003e20000100800 */
[----:B------:R-:W-:-:S05]  /*5b0a0*/  IMAD.MOV.U32 R5, RZ, RZ, R49 ;  /* 0x000000ffff057224 */ /* 0x000fca00078e0031 */
[----:B------:R3:W-:Y:S01]  /*5b0b0*/  LDGSTS.E [R3+0x1400], [R4.64], P1 ;  /* 0x0140000004037fae */ /* 0x0007e20008921848 */
[----:B----4-:R-:W-:-:S04]  /*5b0c0*/  IADD3 R50, P5, R50, UR7, RZ ;  /* 0x0000000732327c10 */ /* 0x010fc8000ffbe0ff */
[----:B------:R-:W-:Y:S01]  /*5b0d0*/  IADD3.X R51, R51, UR6, RZ, P5, !PT ;  /* 0x0000000633337c10 */ /* 0x000fe2000affe4ff */
[----:B------:R-:W-:Y:S04]  /*5b0e0*/  STL [R1+0x8d0], R50 ;  /* 0x0008d03201007387 */ /* 0x000fe80000100800 */
[----:B-1----:R-:W4:Y:S01]  /*5b0f0*/  LDL.LU R49, [R1+0x9d4] ;  /* 0x0009d40001317983 */ /* 0x002f220000300800 */
[----:B---3--:R-:W-:Y:S01]  /*5b100*/  MOV R4, R50 ;  /* 0x0000003200047202 */ /* 0x008fe20000000f00 */
[----:B------:R-:W-:Y:S02]  /*5b110*/  IMAD.MOV.U32 R5, RZ, RZ, R51 ;  /* 0x000000ffff057224 */ /* 0x000fe400078e0033 */
[----:B------:R-:W-:Y:S01]  /*5b120*/  STL [R1+0x8cc], R51 ;  /* 0x0008cc3301007387 */ /* 0x000fe20000100800 */
[----:B------:R-:W-:-:S03]  /*5b130*/  IADD3 R12, P4, R12, UR7, RZ ;  /* 0x000000070c0c7c10 */ /* 0x000fc6000ff9e0ff */
[----:B------:R-:W3:Y:S01]  /*5b140*/  LDL.LU R14, [R1+0x9dc] ;  /* 0x0009dc00010e7983 */ /* 0x000ee20000300800 */
[----:B------:R-:W-:-:S03]  /*5b150*/  IADD3 R45, P5, R45, UR7, RZ ;  /* 0x000000072d2d7c10 */ /* 0x000fc6000ffbe0ff */
[----:B------:R1:W-:Y:S01]  /*5b160*/  LDGSTS.E [R3+0x1480], [R4.64], P2 ;  /* 0x0148000004037fae */ /* 0x0003e20009121848 */
[----:B------:R-:W-:-:S03]  /*5b170*/  IADD3.X R16, R16, UR6, RZ, P4, !PT ;  /* 0x0000000610107c10 */ /* 0x000fc6000a7fe4ff */
[----:B------:R-:W-:Y:S01]  /*5b180*/  STL [R1+0x8d8], R12 ;  /* 0x0008d80c01007387 */ /* 0x000fe20000100800 */
[----:B------:R-:W-:-:S03]  /*5b190*/  IADD3.X R46, R46, UR6, RZ, P5, !PT ;  /* 0x000000062e2e7c10 */ /* 0x000fc6000affe4ff */
[----:B------:R5:W-:Y:S01]  /*5b1a0*/  STL [R1+0x8d4], R16 ;  /* 0x0008d41001007387 */ /* 0x000be20000100800 */
[----:B-1----:R-:W-:Y:S01]  /*5b1b0*/  IMAD.MOV.U32 R4, RZ, RZ, R12 ;  /* 0x000000ffff047224 */ /* 0x002fe200078e000c */
[----:B------:R-:W-:Y:S02]  /*5b1c0*/  MOV R5, R16 ;  /* 0x0000001000057202 */ /* 0x000fe40000000f00 */
[----:B------:R1:W-:Y:S04]  /*5b1d0*/  STL [R1+0x8e0], R45 ;  /* 0x0008e02d01007387 */ /* 0x0003e80000100800 */
[----:B-----5:R-:W3:Y:S04]  /*5b1e0*/  LDL.LU R16, [R1+0xac8] ;  /* 0x000ac80001107983 */ /* 0x020ee80000300800 */
[----:B------:R1:W-:Y:S04]  /*5b1f0*/  STL [R1+0x8dc], R46 ;  /* 0x0008dc2e01007387 */ /* 0x0003e80000100800 */
[----:B------:R1:W-:Y:S04]  /*5b200*/  LDGSTS.E [R3+0x1500], [R4.64], P3 ;  /* 0x0150000004037fae */ /* 0x0003e80009921848 */
[----:B------:R-:W3:Y:S01]  /*5b210*/  LDL.LU R12, [R1+0xad0] ;  /* 0x000ad000010c7983 */ /* 0x000ee20000300800 */
[----:B-1----:R-:W-:-:S03]  /*5b220*/  IMAD.MOV.U32 R4, RZ, RZ, R45 ;  /* 0x000000ffff047224 */ /* 0x002fc600078e002d */
[----:B------:R-:W3:Y:S01]  /*5b230*/  LDL.LU R45, [R1+0xac4] ;  /* 0x000ac400012d7983 */ /* 0x000ee20000300800 */
[----:B------:R-:W-:-:S03]  /*5b240*/  IMAD.MOV.U32 R5, RZ, RZ, R46 ;  /* 0x000000ffff057224 */ /* 0x000fc600078e002e */
[----:B------:R-:W3:Y:S04]  /*5b250*/  LDL.LU R46, [R1+0xacc] ;  /* 0x000acc00012e7983 */ /* 0x000ee80000300800 */
[----:B------:R1:W-:Y:S01]  /*5b260*/  LDGSTS.E [R3+0x1580], [R4.64], P0 ;  /* 0x0158000004037fae */ /* 0x0003e20008121848 */
[----:B--2---:R-:W-:Y:S02]  /*5b270*/  IADD3 R2, P4, R2, UR7, RZ ;  /* 0x0000000702027c10 */ /* 0x004fe4000ff9e0ff */
[----:B------:R-:W-:-:S03]  /*5b280*/  IADD3 R17, P5, R17, UR7, RZ ;  /* 0x0000000711117c10 */ /* 0x000fc6000ffbe0ff */
[----:B------:R-:W-:Y:S01]  /*5b290*/  STL [R1+0x9c8], R2 ;  /* 0x0009c80201007387 */ /* 0x000fe20000100800 */
[----:B-1----:R-:W-:Y:S02]  /*5b2a0*/  MOV R4, R2 ;  /* 0x0000000200047202 */ /* 0x002fe40000000f00 */
        /* <DEDUP_REMOVED lines=9> */
[----:B--2---:R-:W-:-:S03]  /*5b340*/  MOV R5, R48 ;  /* 0x0000003000057202 */ /* 0x004fc60000000f00 */
[----:B-1----:R-:W2:Y:S01]  /*5b350*/  LDL.LU R48, [R1+0xad4] ;  /* 0x000ad40001307983 */ /* 0x002ea20000300800 */
[----:B------:R-:W-:-:S03]  /*5b360*/  IMAD.MOV.U32 R4, RZ, RZ, R17 ;  /* 0x000000ffff047224 */ /* 0x000fc600078e0011 */
[----:B------:R-:W2:Y:S01]  /*5b370*/  LDL.LU R17, [R1+0xadc] ;  /* 0x000adc0001117983 */ /* 0x000ea20000300800 */
[----:B------:R-:W-:Y:S02]  /*5b380*/  IADD3 R6, P4, R6, UR7, RZ ;  /* 0x0000000706067c10 */ /* 0x000fe4000ff9e0ff */
[----:B------:R-:W-:Y:S01]  /*5b390*/  IADD3 R7, P5, R7, UR7, RZ ;  /* 0x0000000707077c10 */ /* 0x000fe2000ffbe0ff */
[----:B------:R1:W-:Y:S04]  /*5b3a0*/  LDGSTS.E [R3+0x2480], [R4.64], P2 ;  /* 0x0248000004037fae */ /* 0x0003e80009121848 */
[----:B------:R3:W-:Y:S01]  /*5b3b0*/  STL [R1+0x9d8], R6 ;  /* 0x0009d80601007387 */ /* 0x0007e20000100800 */
[----:B-1----:R-:W-:Y:S01]  /*5b3c0*/  IMAD.MOV.U32 R4, RZ, RZ, R6 ;  /* 0x000000ffff047224 */ /* 0x002fe200078e0006 */
[----:B----4-:R-:W-:-:S05]  /*5b3d0*/  IADD3.X R49, R49, UR6, RZ, P4, !PT ;  /* 0x0000000631317c10 */ /* 0x010fca000a7fe4ff */
[----:B------:R1:W-:Y:S01]  /*5b3e0*/  STL [R1+0x9d4], R49 ;  /* 0x0009d43101007387 */ /* 0x0003e20000100800 */
[----:B---3--:R-:W-:-:S03]  /*5b3f0*/  IADD3.X R14, R14, UR6, RZ, P5, !PT ;  /* 0x000000060e0e7c10 */ /* 0x008fc6000affe4ff */
[----:B------:R3:W-:Y:S01]  /*5b400*/  STL [R1+0x9e0], R7 ;  /* 0x0009e00701007387 */ /* 0x0007e20000100800 */
[----:B------:R-:W-:-:S03]  /*5b410*/  IMAD.MOV.U32 R5, RZ, RZ, R49 ;  /* 0x000000ffff057224 */ /* 0x000fc600078e0031 */
[----:B------:R-:W4:Y:S04]  /*5b420*/  LDL.LU R6, [R1+0xbc8] ;  /* 0x000bc80001067983 */ /* 0x000f280000300800 */
[----:B------:R3:W-:Y:S04]  /*5b430*/  STL [R1+0x9dc], R14 ;  /* 0x0009dc0e01007387 */ /* 0x0007e80000100800 */
[----:B------:R-:W4:Y:S04]  /*5b440*/  LDL.LU R50, [R1+0xbd0] ;  /* 0x000bd00001327983 */ /* 0x000f280000300800 */
[----:B-1----:R-:W4:Y:S04]  /*5b450*/  LDL.LU R49, [R1+0xbc4] ;  /* 0x000bc40001317983 */ /* 0x002f280000300800 */
[----:B------:R1:W-:Y:S01]  /*5b460*/  LDGSTS.E [R3+0x2500], [R4.64], P3 ;  /* 0x0250000004037fae */ /* 0x0003e20009921848 */
[----:B------:R-:W-:-:S03]  /*5b470*/  IADD3 R16, P4, R16, UR7, RZ ;  /* 0x0000000710107c10 */ /* 0x000fc6000ff9e0ff */
[----:B------:R-:W4:Y:S01]  /*5b480*/  LDL.LU R51, [R1+0xbcc] ;  /* 0x000bcc0001337983 */ /* 0x000f220000300800 */
[----:B-1----:R-:W-:Y:S01]  /*5b490*/  MOV R4, R7 ;  /* 0x0000000700047202 */ /* 0x002fe20000000f00 */
[----:B------:R-:W-:Y:S01]  /*5b4a0*/  IMAD.MOV.U32 R5, RZ, RZ, R14 ;  /* 0x000000ffff057224 */ /* 0x000fe200078e000e */
[----:B------:R-:W-:Y:S01]  /*5b4b0*/  IADD3 R12, P5, R12, UR7, RZ ;  /* 0x000000070c0c7c10 */ /* 0x000fe2000ffbe0ff */
[----:B---3--:R-:W3:Y:S04]  /*5b4c0*/  LDL.LU R7, [R1+0xbd8] ;  /* 0x000bd80001077983 */ /* 0x008ee80000300800 */
[----:B------:R-:W3:Y:S01]  /*5b4d0*/  LDL.LU R14, [R1+0xbe0] ;  /* 0x000be000010e7983 */ /* 0x000ee20000300800 */
[----:B------:R-:W-:-:S03]  /*5b4e0*/  IADD3.X R45, R45, UR6, RZ, P4, !PT ;  /* 0x000000062d2d7c10 */ /* 0x000fc6000a7fe4ff */
[----:B------:R1:W-:Y:S01]  /*5b4f0*/  STL [R1+0xac8], R16 ;  /* 0x000ac81001007387 */ /* 0x0003e20000100800 */
[----:B------:R-:W-:-:S03]  /*5b500*/  IADD3.X R46, R46, UR6, RZ, P5, !PT ;  /* 0x000000062e2e7c10 */ /* 0x000fc6000affe4ff */
[----:B------:R1:W-:Y:S04]  /*5b510*/  LDGSTS.E [R3+0x2580], [R4.64], P0 ;  /* 0x0258000004037fae */ /* 0x0003e80008121848 */
[----:B------:R1:W-:Y:S04]  /*5b520*/  STL [R1+0xac4], R45 ;  /* 0x000ac42d01007387 */ /* 0x0003e80000100800 */
[----:B------:R1:W-:Y:S02]  /*5b530*/  STL [R1+0xad0], R12 ;  /* 0x000ad00c01007387 */ /* 0x0003e40000100800 */
[----:B-1----:R-:W-:-:S02]  /*5b540*/  IMAD.MOV.U32 R4, RZ, RZ, R16 ;  /* 0x000000ffff047224 */ /* 0x002fc400078e0010 */
[----:B------:R-:W3:Y:S01]  /*5b550*/  LDL.LU R16, [R1+0xbd4] ;  /* 0x000bd40001107983 */ /* 0x000ee20000300800 */
[----:B------:R-:W-:-:S03]  /*5b560*/  MOV R5, R45 ;  /* 0x0000002d00057202 */ /* 0x000fc60000000f00 */
[----:B------:R1:W-:Y:S04]  /*5b570*/  STL [R1+0xacc], R46 ;  /* 0x000acc2e01007387 */ /* 0x0003e80000100800 */
[----:B------:R-:W3:Y:S04]  /*5b580*/  LDL.LU R45, [R1+0xbdc] ;  /* 0x000bdc00012d7983 */ /* 0x000ee80000300800 */
[----:B------:R1:W-:Y:S02]  /*5b590*/  LDGSTS.E [R3+0x3400], [R4.64], P1 ;  /* 0x0340000004037fae */ /* 0x0003e40008921848 */
[----:B-1----:R-:W-:-:S02]  /*5b5a0*/  IMAD.MOV.U32 R4, RZ, RZ, R12 ;  /* 0x000000ffff047224 */ /* 0x002fc400078e000c */
[----:B------:R-:W-:Y:S01]  /*5b5b0*/  IMAD.MOV.U32 R5, RZ, RZ, R46 ;  /* 0x000000ffff057224 */ /* 0x000fe200078e002e */
[----:B------:R-:W3:Y:S04]  /*5b5c0*/  LDL.LU R12, [R1+0xcc8] ;  /* 0x000cc800010c7983 */ /* 0x000ee80000300800 */
[----:B------:R-:W3:Y:S04]  /*5b5d0*/  LDL.LU R46, [R1+0xcd0] ;  /* 0x000cd000012e7983 */ /* 0x000ee80000300800 */
[----:B------:R1:W-:Y:S01]  /*5b5e0*/  LDGSTS.E [R3+0x3480], [R4.64], P2 ;  /* 0x0348000004037fae */ /* 0x0003e20009121848 */
[----:B-----5:R-:W-:-:S05]  /*5b5f0*/  IADD3 R13, P4, R13, UR7, RZ ;  /* 0x000000070d0d7c10 */ /* 0x020fca000ff9e0ff */
[----:B------:R5:W-:Y:S01]  /*5b600*/  STL [R1+0xad8], R13 ;  /* 0x000ad80d01007387 */ /* 0x000be20000100800 */
[----:B------:R-:W-:Y:S02]  /*5b610*/  IADD3 R2, P5, R2, UR7, RZ ;  /* 0x0000000702027c10 */ /* 0x000fe4000ffbe0ff */
[----:B--2---:R-:W-:Y:S02]  /*5b620*/  IADD3.X R48, R48, UR6, RZ, P4, !PT ;  /* 0x0000000630307c10 */ /* 0x004fe4000a7fe4ff */
[----:B-1----:R-:W-:Y:S02]  /*5b630*/  MOV R4, R13 ;  /* 0x0000000d00047202 */ /* 0x002fe40000000f00 */
[----:B------:R-:W-:Y:S01]  /*5b640*/  IADD3.X R17, R17, UR6, RZ, P5, !PT ;  /* 0x0000000611117c10 */ /* 0x000fe2000affe4ff */
[----:B------:R1:W-:Y:S04]  /*5b650*/  STL [R1+0xad4], R48 ;  /* 0x000ad43001007387 */ /* 0x0003e80000100800 */
[----:B------:R-:W-:Y:S04]  /*5b660*/  STL [R1+0xae0], R2 ;  /* 0x000ae00201007387 */ /* 0x000fe80000100800 */
[----:B-----5:R-:W2:Y:S01]  /*5b670*/  LDL.LU R13, [R1+0xcc4] ;  /* 0x000cc400010d7983 */ /* 0x020ea20000300800 */
[----:B------:R-:W-:-:S03]  /*5b680*/  IMAD.MOV.U32 R5, RZ, RZ, R48 ;  /* 0x000000ffff057224 */ /* 0x000fc600078e0030 */
[----:B------:R5:W-:Y:S04]  /*5b690*/  STL [R1+0xadc], R17 ;  /* 0x000adc1101007387 */ /* 0x000be80000100800 */
[----:B-1----:R-:W2:Y:S04]  /*5b6a0*/  LDL.LU R48, [R1+0xccc] ;  /* 0x000ccc0001307983 */ /* 0x002ea80000300800 */
[----:B------:R1:W-:Y:S02]  /*5b6b0*/  LDGSTS.E [R3+0x3500], [R4.64], P3 ;  /* 0x0350000004037fae */ /* 0x0003e40009921848 */
[----:B-1----:R-:W-:Y:S01]  /*5b6c0*/  IMAD.MOV.U32 R4, RZ, RZ, R2 ;  /* 0x000000ffff047224 */ /* 0x002fe200078e0002 */
[----:B------:R-:W-:-:S02]  /*5b6d0*/  MOV R5, R17 ;  /* 0x0000001100057202 */ /* 0x000fc40000000f00 */
[----:B-----5:R-:W2:Y:S04]  /*5b6e0*/  LDL.LU R17, [R1+0xcd8] ;  /* 0x000cd80001117983 */ /* 0x020ea80000300800 */
[----:B------:R-:W2:Y:S04]  /*5b6f0*/  LDL.LU R2, [R1+0xce0] ;  /* 0x000ce00001027983 */ /* 0x000ea80000300800 */
[----:B------:R1:W-:Y:S01]  /*5b700*/  LDGSTS.E [R3+0x3580], [R4.64], P0 ;  /* 0x0358000004037fae */ /* 0x0003e20008121848 */
[----:B----4-:R-:W-:-:S05]  /*5b710*/  IADD3 R6, P4, R6, UR7, RZ ;  /* 0x0000000706067c10 */ /* 0x010fca000ff9e0ff */
[----:B------:R-:W-:Y:S01]  /*5b720*/  STL [R1+0xbc8], R6 ;  /* 0x000bc80601007387 */ /* 0x000fe20000100800 */
[----:B------:R-:W-:Y:S02]  /*5b730*/  IADD3 R50, P5, R50, UR7, RZ ;  /* 0x0000000732327c10 */ /* 0x000fe4000ffbe0ff */
[----:B------:R-:W-:Y:S01]  /*5b740*/  IADD3.X R49, R49, UR6, RZ, P4, !PT ;  /* 0x0000000631317c10 */ /* 0x000fe2000a7fe4ff */
[----:B-1----:R-:W-:-:S04]  /*5b750*/  IMAD.MOV.U32 R4, RZ, RZ, R6 ;  /* 0x000000ffff047224 */ /* 0x002fc800078e0006 */
[----:B------:R1:W-:Y:S01]  /*5b760*/  STL [R1+0xbc4], R49 ;  /* 0x000bc43101007387 */ /* 0x0003e20000100800 */
[----:B------:R-:W-:Y:S01]  /*5b770*/  IMAD.MOV.U32 R5, RZ, RZ, R49 ;  /* 0x000000ffff057224 */ /* 0x000fe200078e0031 */
[----:B------:R-:W-:Y:S02]  /*5b780*/  IADD3.X R51, R51, UR6, RZ, P5, !PT ;  /* 0x0000000633337c10 */ /* 0x000fe4000affe4ff */
[----:B------:R-:W-:Y:S04]  /*5b790*/  STL [R1+0xbd0], R50 ;  /* 0x000bd03201007387 */ /* 0x000fe80000100800 */
[----:B------:R4:W-:Y:S04]  /*5b7a0*/  LDGSTS.E [R3+0x4400], [R4.64], P1 ;  /* 0x0440000004037fae */ /* 0x0009e80008921848 */
[----:B-1----:R-:W5:Y:S01]  /*5b7b0*/  LDL.LU R49, [R1+0xcd4] ;  /* 0x000cd40001317983 */ /* 0x002f620000300800 */
[----:B---3--:R-:W-:-:S03]  /*5b7c0*/  IADD3 R7, P4, R7, UR7, RZ ;  /* 0x0000000707077c10 */ /* 0x008fc6000ff9e0ff */
[----:B------:R-:W-:Y:S01]  /*5b7d0*/  STL [R1+0xbcc], R51 ;  /* 0x000bcc3301007387 */ /* 0x000fe20000100800 */
[----:B------:R-:W-:-:S03]  /*5b7e0*/  IADD3 R14, P5, R14, UR7, RZ ;  /* 0x000000070e0e7c10 */ /* 0x000fc6000ffbe0ff */
[----:B------:R-:W3:Y:S01]  /*5b7f0*/  LDL.LU R6, [R1+0xcdc] ;  /* 0x000cdc0001067983 */ /* 0x000ee20000300800 */
[----:B----4-:R-:W-:Y:S01]  /*5b800*/  MOV R4, R50 ;  /* 0x0000003200047202 */ /* 0x010fe20000000f00 */
[----:B------:R-:W-:Y:S02]  /*5b810*/  IMAD.MOV.U32 R5, RZ, RZ, R51 ;  /* 0x000000ffff057224 */ /* 0x000fe400078e0033 */
[----:B------:R-:W-:Y:S04]  /*5b820*/  STL [R1+0xbd8], R7 ;  /* 0x000bd80701007387 */ /* 0x000fe80000100800 */
[----:B------:R1:W-:Y:S01]  /*5b830*/  LDGSTS.E [R3+0x4480], [R4.64], P2 ;  /* 0x0448000004037fae */ /* 0x0003e20009121848 */
[----:B------:R-:W-:Y:S01]  /*5b840*/  IADD3.X R16, R16, UR6, RZ, P4, !PT ;  /* 0x0000000610107c10 */ /* 0x000fe2000a7fe4ff */
[----:B-1----:R-:W-:-:S03]  /*5b850*/  IMAD.MOV.U32 R4, RZ, RZ, R7 ;  /* 0x000000ffff047224 */ /* 0x002fc600078e0007 */
        /* <DEDUP_REMOVED lines=9> */
[----:B-1----:R-:W4:Y:S01]  /*5b8f0*/  LDL.LU R45, [R1+0xdc4] ;  /* 0x000dc400012d7983 */ /* 0x002f220000300800 */
[----:B------:R-:W-:Y:S01]  /*5b900*/  IMAD.MOV.U32 R4, RZ, RZ, R14 ;  /* 0x000000ffff047224 */ /* 0x000fe200078e000e */
[----:B------:R-:W-:Y:S02]  /*5b910*/  IADD3 R12, P4, R12, UR7, RZ ;  /* 0x000000070c0c7c10 */ /* 0x000fe4000ff9e0ff */
[----:B------:R-:W4:Y:S01]  /*5b920*/  LDL.LU R14, [R1+0xdcc] ;  /* 0x000dcc00010e7983 */ /* 0x000f220000300800 */
[----:B------:R-:W-:-:S03]  /*5b930*/  IADD3 R46, P5, R46, UR7, RZ ;  /* 0x000000072e2e7c10 */ /* 0x000fc6000ffbe0ff */
[----:B------:R1:W-:Y:S04]  /*5b940*/  LDGSTS.E [R3+0x4580], [R4.64], P0 ;  /* 0x0458000004037fae */ /* 0x0003e80008121848 */
[----:B------:R2:W-:Y:S01]  /*5b950*/  STL [R1+0xcc8], R12 ;  /* 0x000cc80c01007387 */ /* 0x0005e20000100800 */
[----:B-1----:R-:W-:Y:S02]  /*5b960*/  MOV R4, R12 ;  /* 0x0000000c00047202 */ /* 0x002fe40000000f00 */
[----:B--2---:R-:W-:-:S05]  /*5b970*/  IADD3.X R13, R13, UR6, RZ, P4, !PT ;  /* 0x000000060d0d7c10 */ /* 0x004fca000a7fe4ff */
[----:B------:R-:W-:Y:S01]  /*5b980*/  IMAD.MOV.U32 R5, RZ, RZ, R13 ;  /* 0x000000ffff057224 */ /* 0x000fe200078e000d */
[----:B------:R1:W-:Y:S01]  /*5b990*/  STL [R1+0xcc4], R13 ;  /* 0x000cc40d01007387 */ /* 0x0003e20000100800 */
[----:B------:R-:W-:-:S03]  /*5b9a0*/  IADD3.X R48, R48, UR6, RZ, P5, !PT ;  /* 0x0000000630307c10 */ /* 0x000fc6000affe4ff */
[----:B------:R-:W-:Y:S04]  /*5b9b0*/  STL [R1+0xcd0], R46 ;  /* 0x000cd02e01007387 */ /* 0x000fe80000100800 */
[----:B------:R-:W2:Y:S04]  /*5b9c0*/  LDL.LU R12, [R1+0xdd8] ;  /* 0x000dd800010c7983 */ /* 0x000ea80000300800 */
[----:B------:R1:W-:Y:S04]  /*5b9d0*/  STL [R1+0xccc], R48 ;  /* 0x000ccc3001007387 */ /* 0x0003e80000100800 */
[----:B------:R1:W-:Y:S04]  /*5b9e0*/  LDGSTS.E [R3+0x5400], [R4.64], P1 ;  /* 0x0540000004037fae */ /* 0x0003e80008921848 */
[----:B-1----:R-:W2:Y:S01]  /*5b9f0*/  LDL.LU R13, [R1+0xde0] ;  /* 0x000de000010d7983 */ /* 0x002ea20000300800 */
[----:B------:R-:W-:-:S03]  /*5ba00*/  MOV R5, R48 ;  /* 0x0000003000057202 */ /* 0x000fc60000000f00 */
[----:B------:R-:W2:Y:S01]  /*5ba10*/  LDL.LU R48, [R1+0xdd4] ;  /* 0x000dd40001307983 */ /* 0x000ea20000300800 */
[----:B------:R-:W-:-:S03]  /*5ba20*/  IMAD.MOV.U32 R4, RZ, RZ, R46 ;  /* 0x000000ffff047224 */ /* 0x000fc600078e002e */
[----:B------:R-:W2:Y:S01]  /*5ba30*/  LDL.LU R46, [R1+0xddc] ;  /* 0x000ddc00012e7983 */ /* 0x000ea20000300800 */
[----:B------:R-:W-:Y:S02]  /*5ba40*/  IADD3 R17, P4, R17, UR7, RZ ;  /* 0x0000000711117c10 */ /* 0x000fe4000ff9e0ff */
[----:B------:R-:W-:Y:S01]  /*5ba50*/  IADD3 R2, P5, R2, UR7, RZ ;  /* 0x0000000702027c10 */ /* 0x000fe2000ffbe0ff */
[----:B------:R1:W-:Y:S04]  /*5ba60*/  LDGSTS.E [R3+0x5480], [R4.64], P2 ;  /* 0x0548000004037fae */ /* 0x0003e80009121848 */
[----:B------:R3:W-:Y:S01]  /*5ba70*/  STL [R1+0xcd8], R17 ;  /* 0x000cd81101007387 */ /* 0x0007e20000100800 */
[----:B-1----:R-:W-:Y:S01]  /*5ba80*/  IMAD.MOV.U32 R4, RZ, RZ, R17 ;  /* 0x000000ffff047224 */ /* 0x002fe200078e0011 */
[----:B-----5:R-:W-:-:S05]  /*5ba90*/  IADD3.X R49, R49, UR6, RZ, P4, !PT ;  /* 0x0000000631317c10 */ /* 0x020fca000a7fe4ff */
[----:B------:R1:W-:Y:S01]  /*5baa0*/  STL [R1+0xcd4], R49 ;  /* 0x000cd43101007387 */ /* 0x0003e20000100800 */
[----:B---3--:R-:W-:-:S03]  /*5bab0*/  IADD3.X R6, R6, UR6, RZ, P5, !PT ;  /* 0x0000000606067c10 */ /* 0x008fc6000affe4ff */
[----:B------:R3:W-:Y:S01]  /*5bac0*/  STL [R1+0xce0], R2 ;  /* 0x000ce00201007387 */ /* 0x0007e20000100800 */
[----:B------:R-:W-:-:S03]  /*5bad0*/  IMAD.MOV.U32 R5, RZ, RZ, R49 ;  /* 0x000000ffff057224 */ /* 0x000fc600078e0031 */
[----:B------:R-:W5:Y:S04]  /*5bae0*/  LDL.LU R17, [R1+0xec8] ;  /* 0x000ec80001117983 */ /* 0x000f680000300800 */
[----:B------:R3:W-:Y:S04]  /*5baf0*/  STL [R1+0xcdc], R6 ;  /* 0x000cdc0601007387 */ /* 0x0007e80000100800 */
[----:B------:R-:W5:Y:S04]  /*5bb00*/  LDL.LU R50, [R1+0xed0] ;  /* 0x000ed00001327983 */ /* 0x000f680000300800 */
[----:B-1----:R-:W5:Y:S04]  /*5bb10*/  LDL.LU R49, [R1+0xec4] ;  /* 0x000ec40001317983 */ /* 0x002f680000300800 */
[----:B------:R1:W-:Y:S04]  /*5bb20*/  LDGSTS.E [R3+0x5500], [R4.64], P3 ;  /* 0x0550000004037fae */ /* 0x0003e80009921848 */
[----:B------:R-:W5:Y:S01]  /*5bb30*/  LDL.LU R51, [R1+0xecc] ;  /* 0x000ecc0001337983 */ /* 0x000f620000300800 */
[----:B-1----:R-:W-:Y:S01]  /*5bb40*/  MOV R4, R2 ;  /* 0x0000000200047202 */ /* 0x002fe20000000f00 */
[----:B------:R-:W-:-:S02]  /*5bb50*/  IMAD.MOV.U32 R5, RZ, RZ, R6 ;  /* 0x000000ffff057224 */ /* 0x000fc400078e0006 */
[----:B---3--:R-:W3:Y:S01]  /*5bb60*/  LDL.LU R2, [R1+0xed8] ;  /* 0x000ed80001027983 */ /* 0x008ee20000300800 */
[----:B------:R-:W-:-:S03]  /*5bb70*/  IADD3 R16, P4, R16, UR7, RZ ;  /* 0x0000000710107c10 */ /* 0x000fc6000ff9e0ff */
[----:B------:R-:W3:Y:S04]  /*5bb80*/  LDL.LU R6, [R1+0xee0] ;  /* 0x000ee00001067983 */ /* 0x000ee80000300800 */
[----:B------:R1:W-:Y:S01]  /*5bb90*/  STL [R1+0xdc8], R16 ;  /* 0x000dc81001007387 */ /* 0x0003e20000100800 */
[----:B------:R-:W-:-:S03]  /*5bba0*/  IADD3 R7, P5, R7, UR7, RZ ;  /* 0x0000000707077c10 */ /* 0x000fc6000ffbe0ff */
[----:B------:R1:W-:Y:S01]  /*5bbb0*/  LDGSTS.E [R3+0x5580], [R4.64], P0 ;  /* 0x0558000004037fae */ /* 0x0003e20008121848 */
[----:B----4-:R-:W-:Y:S02]  /*5bbc0*/  IADD3.X R45, R45, UR6, RZ, P4, !PT ;  /* 0x000000062d2d7c10 */ /* 0x010fe4000a7fe4ff */
[----:B------:R-:W-:-:S03]  /*5bbd0*/  IADD3.X R14, R14, UR6, RZ, P5, !PT ;  /* 0x000000060e0e7c10 */ /* 0x000fc6000affe4ff */
[----:B------:R4:W-:Y:S01]  /*5bbe0*/  STL [R1+0xdc4], R45 ;  /* 0x000dc42d01007387 */ /* 0x0009e20000100800 */
[----:B-1----:R-:W-:-:S03]  /*5bbf0*/  IMAD.MOV.U32 R4, RZ, RZ, R16 ;  /* 0x000000ffff047224 */ /* 0x002fc600078e0010 */
[----:B------:R1:W-:Y:S01]  /*5bc00*/  STL [R1+0xdd0], R7 ;  /* 0x000dd00701007387 */ /* 0x0003e20000100800 */
[----:B------:R-:W-:-:S03]  /*5bc10*/  MOV R5, R45 ;  /* 0x0000002d00057202 */ /* 0x000fc60000000f00 */
[----:B------:R-:W3:Y:S04]  /*5bc20*/  LDL.LU R16, [R1+0xed4] ;  /* 0x000ed40001107983 */ /* 0x000ee80000300800 */
[----:B------:R1:W-:Y:S04]  /*5bc30*/  STL [R1+0xdcc], R14 ;  /* 0x000dcc0e01007387 */ /* 0x0003e80000100800 */
[----:B----4-:R-:W4:Y:S04]  /*5bc40*/  LDL.LU R45, [R1+0xedc] ;  /* 0x000edc00012d7983 */ /* 0x010f280000300800 */
[----:B------:R1:W-:Y:S02]  /*5bc50*/  LDGSTS.E [R3+0x6400], [R4.64], P1 ;  /* 0x0640000004037fae */ /* 0x0003e40008921848 */
[----:B-1----:R-:W-:-:S02]  /*5bc60*/  IMAD.MOV.U32 R4, RZ, RZ, R7 ;  /* 0x000000ffff047224 */ /* 0x002fc400078e0007 */
[----:B------:R-:W-:Y:S01]  /*5bc70*/  IMAD.MOV.U32 R5, RZ, RZ, R14 ;  /* 0x000000ffff057224 */ /* 0x000fe200078e000e */
[----:B------:R-:W4:Y:S04]  /*5bc80*/  LDL.LU R7, [R1+0xfc8] ;  /* 0x000fc80001077983 */ /* 0x000f280000300800 */
[----:B------:R-:W4:Y:S04]  /*5bc90*/  LDL.LU R14, [R1+0xfd0] ;  /* 0x000fd000010e7983 */ /* 0x000f280000300800 */
[----:B------:R1:W-:Y:S01]  /*5bca0*/  LDGSTS.E [R3+0x6480], [R4.64], P2 ;  /* 0x0648000004037fae */ /* 0x0003e20009121848 */
[----:B--2---:R-:W-:-:S05]  /*5bcb0*/  IADD3 R12, P4, R12, UR7, RZ ;  /* 0x000000070c0c7c10 */ /* 0x004fca000ff9e0ff */
[----:B------:R2:W-:Y:S01]  /*5bcc0*/  STL [R1+0xdd8], R12 ;  /* 0x000dd80c01007387 */ /* 0x0005e20000100800 */
[----:B-1----:R-:W-:Y:S02]  /*5bcd0*/  MOV R4, R12 ;  /* 0x0000000c00047202 */ /* 0x002fe40000000f00 */
[----:B------:R-:W-:Y:S02]  /*5bce0*/  IADD3 R13, P5, R13, UR7, RZ ;  /* 0x000000070d0d7c10 */ /* 0x000fe4000ffbe0ff */
[----:B------:R-:W-:Y:S02]  /*5bcf0*/  IADD3.X R48, R48, UR6, RZ, P4, !PT ;  /* 0x0000000630307c10 */ /* 0x000fe4000a7fe4ff */
[----:B------:R-:W-:-:S03]  /*5bd00*/  IADD3.X R46, R46, UR6, RZ, P5, !PT ;  /* 0x000000062e2e7c10 */ /* 0x000fc6000affe4ff */
[----:B------:R1:W-:Y:S04]  /*5bd10*/  STL [R1+0xdd4], R48 ;  /* 0x000dd43001007387 */ /* 0x0003e80000100800 */
[----:B------:R-:W-:Y:S04]  /*5bd20*/  STL [R1+0xde0], R13 ;  /* 0x000de00d01007387 */ /* 0x000fe80000100800 */
[----:B--2---:R-:W2:Y:S01]  /*5bd30*/  LDL.LU R12, [R1+0xfc4] ;  /* 0x000fc400010c7983 */ /* 0x004ea20000300800 */
[----:B------:R-:W-:-:S03]  /*5bd40*/  IMAD.MOV.U32 R5, RZ, RZ, R48 ;  /* 0x000000ffff057224 */ /* 0x000fc600078e0030 */
[----:B------:R1:W-:Y:S04]  /*5bd50*/  STL [R1+0xddc], R46 ;  /* 0x000ddc2e01007387 */ /* 0x0003e80000100800 */
[----:B-1----:R-:W2:Y:S04]  /*5bd60*/  LDL.LU R48, [R1+0xfcc] ;  /* 0x000fcc0001307983 */ /* 0x002ea80000300800 */
[----:B------:R1:W-:Y:S02]  /*5bd70*/  LDGSTS.E [R3+0x6500], [R4.64], P3 ;  /* 0x0650000004037fae */ /* 0x0003e40009921848 */
[----:B-1----:R-:W-:Y:S01]  /*5bd80*/  IMAD.MOV.U32 R4, RZ, RZ, R13 ;  /* 0x000000ffff047224 */ /* 0x002fe200078e000d */
[----:B------:R-:W-:-:S02]  /*5bd90*/  MOV R5, R46 ;  /* 0x0000002e00057202 */ /* 0x000fc40000000f00 */
[----:B------:R-:W2:Y:S04]  /*5bda0*/  LDL.LU R46, [R1+0xfd8] ;  /* 0x000fd800012e7983 */ /* 0x000ea80000300800 */
[----:B------:R-:W2:Y:S04]  /*5bdb0*/  LDL.LU R13, [R1+0xfe0] ;  /* 0x000fe000010d7983 */ /* 0x000ea80000300800 */
[----:B------:R1:W-:Y:S01]  /*5bdc0*/  LDGSTS.E [R3+0x6580], [R4.64], P0 ;  /* 0x0658000004037fae */ /* 0x0003e20008121848 */
[----:B-----5:R-:W-:-:S05]  /*5bdd0*/  IADD3 R17, P4, R17, UR7, RZ ;  /* 0x0000000711117c10 */ /* 0x020fca000ff9e0ff */
        /* <DEDUP_REMOVED lines=9> */
[----:B-1----:R-:W2:Y:S01]  /*5be70*/  LDL.LU R49, [R1+0xfd4] ;  /* 0x000fd40001317983 */ /* 0x002ea20000300800 */
[----:B---3--:R-:W-:-:S03]  /*5be80*/  IADD3 R2, P4, R2, UR7, RZ ;  /* 0x0000000702027c10 */ /* 0x008fc6000ff9e0ff */
[----:B------:R-:W-:Y:S01]  /*5be90*/  STL [R1+0xecc], R51 ;  /* 0x000ecc3301007387 */ /* 0x000fe20000100800 */
[----:B------:R-:W-:-:S03]  /*5bea0*/  IADD3 R6, P5, R6, UR7, RZ ;  /* 0x0000000706067c10 */ /* 0x000fc6000ffbe0ff */
[----:B------:R-:W3:Y:S01]  /*5beb0*/  LDL.LU R17, [R1+0xfdc] ;  /* 0x000fdc0001117983 */ /* 0x000ee20000300800 */
[----:B-----5:R-:W-:Y:S01]  /*5bec0*/  MOV R4, R50 ;  /* 0x0000003200047202 */ /* 0x020fe20000000f00 */
[----:B------:R-:W-:Y:S02]  /*5bed0*/  IMAD.MOV.U32 R5, RZ, RZ, R51 ;  /* 0x000000ffff057224 */ /* 0x000fe400078e0033 */
[----:B------:R-:W-:Y:S04]  /*5bee0*/  STL [R1+0xed8], R2 ;  /* 0x000ed80201007387 */ /* 0x000fe80000100800 */
[----:B------:R1:W-:Y:S01]  /*5bef0*/  LDGSTS.E [R3+0x7480], [R4.64], P2 ;  /* 0x0748000004037fae */ /* 0x0003e20009121848 */
[----:B------:R-:W-:Y:S01]  /*5bf00*/  IADD3.X R16, R16, UR6, RZ, P4, !PT ;  /* 0x0000000610107c10 */ /* 0x000fe2000a7fe4ff */
[----:B-1----:R-:W-:-:S03]  /*5bf10*/  IMAD.MOV.U32 R4, RZ, RZ, R2 ;  /* 0x000000ffff047224 */ /* 0x002fc600078e0002 */
[----:B------:R-:W-:Y:S01]  /*5bf20*/  MOV R5, R16 ;  /* 0x0000001000057202 */ /* 0x000fe20000000f00 */
[----:B------:R1:W-:Y:S01]  /*5bf30*/  STL [R1+0xed4], R16 ;  /* 0x000ed41001007387 */ /* 0x0003e20000100800 */
[----:B----4-:R-:W-:-:S03]  /*5bf40*/  IADD3.X R45, R45, UR6, RZ, P5, !PT ;  /* 0x000000062d2d7c10 */ /* 0x010fc6000affe4ff */
[----:B------:R-:W-:Y:S04]  /*5bf50*/  STL [R1+0xee0], R6 ;  /* 0x000ee00601007387 */ /* 0x000fe80000100800 */
[----:B------:R4:W-:Y:S04]  /*5bf60*/  LDGSTS.E [R3+0x7500], [R4.64], P3 ;  /* 0x0750000004037fae */ /* 0x0009e80009921848 */
[----:B-1----:R-:W5:Y:S04]  /*5bf70*/  LDL.LU R16, [R1+0x10c8] ;  /* 0x0010c80001107983 */ /* 0x002f680000300800 */
[----:B------:R1:W-:Y:S04]  /*5bf80*/  STL [R1+0xedc], R45 ;  /* 0x000edc2d01007387 */ /* 0x0003e80000100800 */
[----:B------:R-:W5:Y:S01]  /*5bf90*/  LDL.LU R2, [R1+0x10d0] ;  /* 0x0010d00001027983 */ /* 0x000f620000300800 */
[----:B----4-:R-:W-:-:S03]  /*5bfa0*/  IMAD.MOV.U32 R5, RZ, RZ, R45 ;  /* 0x000000ffff057224 */ /* 0x010fc600078e002d */
[----:B-1----:R-:W5:Y:S01]  /*5bfb0*/  LDL.LU R45, [R1+0x10c4] ;  /* 0x0010c400012d7983 */ /* 0x002f620000300800 */
[----:B------:R-:W-:-:S03]  /*5bfc0*/  IMAD.MOV.U32 R4, RZ, RZ, R6 ;  /* 0x000000ffff047224 */ /* 0x000fc600078e0006 */
[----:B------:R-:W5:Y:S01]  /*5bfd0*/  LDL.LU R6, [R1+0x10cc] ;  /* 0x0010cc0001067983 */ /* 0x000f620000300800 */
[----:B------:R-:W-:Y:S02]  /*5bfe0*/  IADD3 R7, P4, R7, UR7, RZ ;  /* 0x0000000707077c10 */ /* 0x000fe4000ff9e0ff */
[----:B------:R-:W-:Y:S01]  /*5bff0*/  IADD3 R14, P5, R14, UR7, RZ ;  /* 0x000000070e0e7c10 */ /* 0x000fe2000ffbe0ff */
[----:B------:R1:W-:Y:S04]  /*5c000*/  LDGSTS.E [R3+0x7580], [R4.64], P0 ;  /* 0x0758000004037fae */ /* 0x0003e80008121848 */
[----:B------:R2:W-:Y:S01]  /*5c010*/  STL [R1+0xfc8], R7 ;  /* 0x000fc80701007387 */ /* 0x0005e20000100800 */
[----:B-1----:R-:W-:Y:S02]  /*5c020*/  MOV R4, R7 ;  /* 0x0000000700047202 */ /* 0x002fe40000000f00 */
[----:B--2---:R-:W-:-:S05]  /*5c030*/  IADD3.X R12, R12, UR6, RZ, P4, !PT ;  /* 0x000000060c0c7c10 */ /* 0x004fca000a7fe4ff */
[----:B------:R-:W-:Y:S01]  /*5c040*/  IMAD.MOV.U32 R5, RZ, RZ, R12 ;  /* 0x000000ffff057224 */ /* 0x000fe200078e000c */
[----:B------:R1:W-:Y:S01]  /*5c050*/  STL [R1+0xfc4], R12 ;  /* 0x000fc40c01007387 */ /* 0x0003e20000100800 */
[----:B------:R-:W-:-:S03]  /*5c060*/  IADD3.X R48, R48, UR6, RZ, P5, !PT ;  /* 0x0000000630307c10 */ /* 0x000fc6000affe4ff */
[----:B------:R2:W-:Y:S04]  /*5c070*/  STL [R1+0xfd0], R14 ;  /* 0x000fd00e01007387 */ /* 0x0005e80000100800 */
[----:B------:R-:W4:Y:S04]  /*5c080*/  LDL.LU R7, [R1+0x10d8] ;  /* 0x0010d80001077983 */ /* 0x000f280000300800 */
[----:B------:R2:W-:Y:S04]  /*5c090*/  STL [R1+0xfcc], R48 ;  /* 0x000fcc3001007387 */ /* 0x0005e80000100800 */
[----:B------:R2:W-:Y:S04]  /*5c0a0*/  LDGSTS.E [R3+0x8400], [R4.64], P1 ;  /* 0x0840000004037fae */ /* 0x0005e80008921848 */
[----:B-1----:R-:W4:Y:S01]  /*5c0b0*/  LDL.LU R12, [R1+0x10e0] ;  /* 0x0010e000010c7983 */ /* 0x002f220000300800 */
[----:B--2---:R-:W-:-:S03]  /*5c0c0*/  IMAD.MOV.U32 R4, RZ, RZ, R14 ;  /* 0x000000ffff047224 */ /* 0x004fc600078e000e */
[----:B------:R-:W4:Y:S01]  /*5c0d0*/  LDL.LU R14, [R1+0x10d4] ;  /* 0x0010d400010e7983 */ /* 0x000f220000300800 */
[----:B------:R-:W-:-:S03]  /*5c0e0*/  MOV R5, R48 ;  /* 0x0000003000057202 */ /* 0x000fc60000000f00 */
[----:B------:R-:W4:Y:S01]  /*5c0f0*/  LDL.LU R48, [R1+0x10dc] ;  /* 0x0010dc0001307983 */ /* 0x000f220000300800 */
[----:B------:R-:W-:Y:S02]  /*5c100*/  IADD3 R46, P4, R46, UR7, RZ ;  /* 0x000000072e2e7c10 */ /* 0x000fe4000ff9e0ff */
[----:B------:R-:W-:Y:S01]  /*5c110*/  IADD3 R13, P5, R13, UR7, RZ ;  /* 0x000000070d0d7c10 */ /* 0x000fe2000ffbe0ff */
[----:B------:R1:W-:Y:S04]  /*5c120*/  LDGSTS.E [R3+0x8480], [R4.64], P2 ;  /* 0x0848000004037fae */ /* 0x0003e80009121848 */
[----:B------:R3:W-:Y:S01]  /*5c130*/  STL [R1+0xfd8], R46 ;  /* 0x000fd82e01007387 */ /* 0x0007e20000100800 */
[----:B-1----:R-:W-:Y:S01]  /*5c140*/  IMAD.MOV.U32 R4, RZ, RZ, R46 ;  /* 0x000000ffff047224 */ /* 0x002fe200078e002e */
[----:B------:R-:W-:-:S05]  /*5c150*/  IADD3.X R49, R49, UR6, RZ, P4, !PT ;  /* 0x0000000631317c10 */ /* 0x000fca000a7fe4ff */
[----:B------:R1:W-:Y:S01]  /*5c160*/  STL [R1+0xfd4], R49 ;  /* 0x000fd43101007387 */ /* 0x0003e20000100800 */
[----:B---3--:R-:W-:-:S03]  /*5c170*/  IADD3.X R17, R17, UR6, RZ, P5, !PT ;  /* 0x0000000611117c10 */ /* 0x008fc6000affe4ff */
[----:B------:R3:W-:Y:S01]  /*5c180*/  STL [R1+0xfe0], R13 ;  /* 0x000fe00d01007387 */ /* 0x0007e20000100800 */
[----:B------:R-:W-:-:S03]  /*5c190*/  IMAD.MOV.U32 R5, RZ, RZ, R49 ;  /* 0x000000ffff057224 */ /* 0x000fc600078e0031 */
[----:B------:R-:W2:Y:S04]  /*5c1a0*/  LDL.LU R46, [R1+0x11c8] ;  /* 0x0011c800012e7983 */ /* 0x000ea80000300800 */
[----:B------:R3:W-:Y:S04]  /*5c1b0*/  STL [R1+0xfdc], R17 ;  /* 0x000fdc1101007387 */ /* 0x0007e80000100800 */
[----:B------:R-:W2:Y:S04]  /*5c1c0*/  LDL.LU R50, [R1+0x11d0] ;  /* 0x0011d00001327983 */ /* 0x000ea80000300800 */
[----:B-1----:R-:W2:Y:S04]  /*5c1d0*/  LDL.LU R49, [R1+0x11c4] ;  /* 0x0011c40001317983 */ /* 0x002ea80000300800 */
[----:B------:R-:W2:Y:S04]  /*5c1e0*/  LDL.LU R51, [R1+0x11cc] ;  /* 0x0011cc0001337983 */ /* 0x000ea80000300800 */
[----:B------:R1:W-:Y:S01]  /*5c1f0*/  LDGSTS.E [R3+0x8500], [R4.64], P3 ;  /* 0x0850000004037fae */ /* 0x0003e20009921848 */
[----:B-----5:R-:W-:Y:S01]  /*5c200*/  IADD3 R16, P4, R16, UR7, RZ ;  /* 0x0000000710107c10 */ /* 0x020fe2000ff9e0ff */
[----:B-1----:R-:W-:Y:S01]  /*5c210*/  IMAD.MOV.U32 R5, RZ, RZ, R17 ;  /* 0x000000ffff057224 */ /* 0x002fe200078e0011 */
[----:B------:R-:W-:-:S02]  /*5c220*/  MOV R4, R13 ;  /* 0x0000000d00047202 */ /* 0x000fc40000000f00 */
[----:B---3--:R-:W3:Y:S01]  /*5c230*/  LDL.LU R13, [R1+0x11d8] ;  /* 0x0011d800010d7983 */ /* 0x008ee20000300800 */
[----:B------:R-:W-:-:S03]  /*5c240*/  IADD3 R2, P5, R2, UR7, RZ ;  /* 0x0000000702027c10 */ /* 0x000fc6000ffbe0ff */
[----:B------:R-:W5:Y:S01]  /*5c250*/  LDL.LU R17, [R1+0x11e0] ;  /* 0x0011e00001117983 */ /* 0x000f620000300800 */
[----:B------:R-:W-:-:S03]  /*5c260*/  IADD3.X R45, R45, UR6, RZ, P4, !PT ;  /* 0x000000062d2d7c10 */ /* 0x000fc6000a7fe4ff */
[----:B------:R1:W-:Y:S01]  /*5c270*/  STL [R1+0x10c8], R16 ;  /* 0x0010c81001007387 */ /* 0x0003e20000100800 */
[----:B------:R-:W-:-:S03]  /*5c280*/  IADD3.X R6, R6, UR6, RZ, P5, !PT ;  /* 0x0000000606067c10 */ /* 0x000fc6000affe4ff */
[----:B------:R1:W-:Y:S04]  /*5c290*/  LDGSTS.E [R3+0x8580], [R4.64], P0 ;  /* 0x0858000004037fae */ /* 0x0003e80008121848 */
[----:B------:R1:W-:Y:S04]  /*5c2a0*/  STL [R1+0x10c4], R45 ;  /* 0x0010c42d01007387 */ /* 0x0003e80000100800 */
[----:B------:R1:W-:Y:S02]  /*5c2b0*/  STL [R1+0x10d0], R2 ;  /* 0x0010d00201007387 */ /* 0x0003e40000100800 */
[----:B-1----:R-:W-:-:S02]  /*5c2c0*/  IMAD.MOV.U32 R4, RZ, RZ, R16 ;  /* 0x000000ffff047224 */ /* 0x002fc400078e0010 */
[----:B------:R-:W5:Y:S01]  /*5c2d0*/  LDL.LU R16, [R1+0x11d4] ;  /* 0x0011d40001107983 */ /* 0x000f620000300800 */
[----:B------:R-:W-:-:S03]  /*5c2e0*/  MOV R5, R45 ;  /* 0x0000002d00057202 */ /* 0x000fc60000000f00 */
[----:B------:R1:W-:Y:S04]  /*5c2f0*/  STL [R1+0x10cc], R6 ;  /* 0x0010cc0601007387 */ /* 0x0003e80000100800 */
[----:B------:R-:W5:Y:S04]  /*5c300*/  LDL.LU R45, [R1+0x11dc] ;  /* 0x0011dc00012d7983 */ /* 0x000f680000300800 */
[----:B------:R1:W-:Y:S02]  /*5c310*/  LDGSTS.E [R3+0x9400], [R4.64], P1 ;  /* 0x0940000004037fae */ /* 0x0003e40008921848 */
[----:B-1----:R-:W-:-:S02]  /*5c320*/  IMAD.MOV.U32 R4, RZ, RZ, R2 ;  /* 0x000000ffff047224 */ /* 0x002fc400078e0002 */
[----:B------:R-:W-:Y:S01]  /*5c330*/  IMAD.MOV.U32 R5, RZ, RZ, R6 ;  /* 0x000000ffff057224 */ /* 0x000fe200078e0006 */
[----:B------:R-:W5:Y:S04]  /*5c340*/  LDL.LU R2, [R1+0x12c8] ;  /* 0x0012c80001027983 */ /* 0x000f680000300800 */
[----:B------:R-:W5:Y:S04]  /*5c350*/  LDL.LU R6, [R1+0x12d0] ;  /* 0x0012d00001067983 */ /* 0x000f680000300800 */
[----:B------:R1:W-:Y:S01]  /*5c360*/  LDGSTS.E [R3+0x9480], [R4.64], P2 ;  /* 0x0948000004037fae */ /* 0x0003e20009121848 */
[----:B----4-:R-:W-:-:S05]  /*5c370*/  IADD3 R7, P4, R7, UR7, RZ ;  /* 0x0000000707077c10 */ /* 0x010fca000ff9e0ff */
[----:B------:R4:W-:Y:S01]  /*5c380*/  STL [R1+0x10d8], R7 ;  /* 0x0010d80701007387 */ /* 0x0009e20000100800 */
[----:B-1----:R-:W-:Y:S02]  /*5c390*/  MOV R4, R7 ;  /* 0x0000000700047202 */ /* 0x002fe40000000f00 */
[----:B------:R-:W-:Y:S02]  /*5c3a0*/  IADD3 R12, P5, R12, UR7, RZ ;  /* 0x000000070c0c7c10 */ /* 0x000fe4000ffbe0ff */
[----:B------:R-:W-:Y:S02]  /*5c3b0*/  IADD3.X R14, R14, UR6, RZ, P4, !PT ;  /* 0x000000060e0e7c10 */ /* 0x000fe4000a7fe4ff */
[----:B------:R-:W-:-:S03]  /*5c3c0*/  IADD3.X R48, R48, UR6, RZ, P5, !PT ;  /* 0x0000000630307c10 */ /* 0x000fc6000affe4ff */
[----:B------:R1:W-:Y:S04]  /*5c3d0*/  STL [R1+0x10d4], R14 ;  /* 0x0010d40e01007387 */ /* 0x0003e80000100800 */
[----:B------:R-:W-:Y:S04]  /*5c3e0*/  STL [R1+0x10e0], R12 ;  /* 0x0010e00c01007387 */ /* 0x000fe80000100800 */
[----:B----4-:R-:W4:Y:S01]  /*5c3f0*/  LDL.LU R7, [R1+0x12c4] ;  /* 0x0012c40001077983 */ /* 0x010f220000300800 */
[----:B------:R-:W-:-:S03]  /*5c400*/  IMAD.MOV.U32 R5, RZ, RZ, R14 ;  /* 0x000000ffff057224 */ /* 0x000fc600078e000e */
[----:B------:R1:W-:Y:S04]  /*5c410*/  STL [R1+0x10dc], R48 ;  /* 0x0010dc3001007387 */ /* 0x0003e80000100800 */
[----:B-1----:R-:W4:Y:S04]  /*5c420*/  LDL.LU R14, [R1+0x12cc] ;  /* 0x0012cc00010e7983 */ /* 0x002f280000300800 */
[----:B------:R1:W-:Y:S02]  /*5c430*/  LDGSTS.E [R3+0x9500], [R4.64], P3 ;  /* 0x0950000004037fae */ /* 0x0003e40009921848 */
[----:B-1----:R-:W-:Y:S01]  /*5c440*/  IMAD.MOV.U32 R4, RZ, RZ, R12 ;  /* 0x000000ffff047224 */ /* 0x002fe200078e000c */
[----:B------:R-:W-:-:S02]  /*5c450*/  MOV R5, R48 ;  /* 0x0000003000057202 */ /* 0x000fc40000000f00 */
[----:B------:R-:W4:Y:S04]  /*5c460*/  LDL.LU R48, [R1+0x12d8] ;  /* 0x0012d80001307983 */ /* 0x000f280000300800 */
[----:B------:R-:W4:Y:S04]  /*5c470*/  LDL.LU R12, [R1+0x12e0] ;  /* 0x0012e000010c7983 */ /* 0x000f280000300800 */
[----:B------:R1:W-:Y:S01]  /*5c480*/  LDGSTS.E [R3+0x9580], [R4.64], P0 ;  /* 0x0958000004037fae */ /* 0x0003e20008121848 */
[----:B--2---:R-:W-:Y:S02]  /*5c490*/  IADD3 R46, P4, R46, UR7, RZ ;  /* 0x000000072e2e7c10 */ /* 0x004fe4000ff9e0ff */
[----:B------:R-:W-:-:S02]  /*5c4a0*/  IADD3 R50, P5, R50, UR7, RZ ;  /* 0x0000000732327c10 */ /* 0x000fc4000ffbe0ff */
[----:B------:R-:W-:Y:S01]  /*5c4b0*/  IADD3.X R49, R49, UR6, RZ, P4, !PT ;  /* 0x0000000631317c10 */ /* 0x000fe2000a7fe4ff */
[----:B------:R-:W-:Y:S01]  /*5c4c0*/  STL [R1+0x11c8], R46 ;  /* 0x0011c82e01007387 */ /* 0x000fe20000100800 */
[----:B-1----:R-:W-:Y:S01]  /*5c4d0*/  IMAD.MOV.U32 R4, RZ, RZ, R46 ;  /* 0x000000ffff047224 */ /* 0x002fe200078e002e */
[----:B------:R-:W-:Y:S02]  /*5c4e0*/  IADD3.X R51, R51, UR6, RZ, P5, !PT ;  /* 0x0000000633337c10 */ /* 0x000fe4000affe4ff */
[----:B------:R1:W-:Y:S01]  /*5c4f0*/  STL [R1+0x11c4], R49 ;  /* 0x0011c43101007387 */ /* 0x0003e20000100800 */
[----:B------:R-:W-:-:S03]  /*5c500*/  IMAD.MOV.U32 R5, RZ, RZ, R49 ;  /* 0x000000ffff057224 */ /* 0x000fc600078e0031 */
[----:B------:R-:W-:Y:S04]  /*5c510*/  STL [R1+0x11d0], R50 ;  /* 0x0011d03201007387 */ /* 0x000fe80000100800 */
[----:B------:R2:W-:Y:S04]  /*5c520*/  LDGSTS.E [R3+0xa400], [R4.64], P1 ;  /* 0x0a40000004037fae */ /* 0x0005e80008921848 */
[----:B-1----:R-:W4:Y:S04]  /*5c530*/  LDL.LU R49, [R1+0x12d4] ;  /* 0x0012d40001317983 */ /* 0x002f280000300800 */
[----:B------:R-:W-:Y:S04]  /*5c540*/  STL [R1+0x11cc], R51 ;  /* 0x0011cc3301007387 */ /* 0x000fe80000100800 */
[----:B------:R-:W4:Y:S01]  /*5c550*/  LDL.LU R46, [R1+0x12dc] ;  /* 0x0012dc00012e7983 */ /* 0x000f220000300800 */
[----:B---3--:R-:W-:Y:S01]  /*5c560*/  IADD3 R13, P4, R13, UR7, RZ ;  /* 0x000000070d0d7c10 */ /* 0x008fe2000ff9e0ff */
[----:B--2---:R-:W-:Y:S01]  /*5c570*/  IMAD.MOV.U32 R5, RZ, RZ, R51 ;  /* 0x000000ffff057224 */ /* 0x004fe200078e0033 */
[----:B------:R-:W-:-:S02]  /*5c580*/  MOV R4, R50 ;  /* 0x0000003200047202 */ /* 0x000fc40000000f00 */
[----:B-----5:R-:W-:Y:S01]  /*5c590*/  IADD3 R17, P5, R17, UR7, RZ ;  /* 0x0000000711117c10 */ /* 0x020fe2000ffbe0ff */
[----:B------:R1:W-:Y:S04]  /*5c5a0*/  STL [R1+0x11d8], R13 ;  /* 0x0011d80d01007387 */ /* 0x0003e80000100800 */
[----:B------:R2:W-:Y:S02]  /*5c5b0*/  LDGSTS.E [R3+0xa480], [R4.64], P2 ;  /* 0x0a48000004037fae */ /* 0x0005e40009121848 */
[----:B--2---:R-:W-:Y:S01]  /*5c5c0*/  IMAD.MOV.U32 R4, RZ, RZ, R13 ;  /* 0x000000ffff047224 */ /* 0x004fe200078e000d */
[----:B------:R-:W-:-:S04]  /*5c5d0*/  IADD3.X R16, R16, UR6, RZ, P4, !PT ;  /* 0x0000000610107c10 */ /* 0x000fc8000a7fe4ff */
[----:B------:R-:W-:Y:S01]  /*5c5e0*/  MOV R5, R16 ;  /* 0x0000001000057202 */ /* 0x000fe20000000f00 */
[----:B------:R2:W-:Y:S01]  /*5c5f0*/  STL [R1+0x11d4], R16 ;  /* 0x0011d41001007387 */ /* 0x0005e20000100800 */
[----:B------:R-:W-:-:S03]  /*5c600*/  IADD3.X R45, R45, UR6, RZ, P5, !PT ;  /* 0x000000062d2d7c10 */ /* 0x000fc6000affe4ff */
[----:B------:R-:W-:Y:S04]  /*5c610*/  STL [R1+0x11e0], R17 ;  /* 0x0011e01101007387 */ /* 0x000fe80000100800 */
[----:B-1----:R-:W3:Y:S04]  /*5c620*/  LDL.LU R13, [R1+0x13c8] ;  /* 0x0013c800010d7983 */ /* 0x002ee80000300800 */
[----:B------:R1:W-:Y:S04]  /*5c630*/  STL [R1+0x11dc], R45 ;  /* 0x0011dc2d01007387 */ /* 0x0003e80000100800 */
[----:B------:R5:W-:Y:S04]  /*5c640*/  LDGSTS.E [R3+0xa500], [R4.64], P3 ;  /* 0x0a50000004037fae */ /* 0x000be80009921848 */
[----:B--2---:R-:W2:Y:S01]  /*5c650*/  LDL.LU R16, [R1+0x13d0] ;  /* 0x0013d00001107983 */ /* 0x004ea20000300800 */
[----:B-----5:R-:W-:-:S03]  /*5c660*/  IMAD.MOV.U32 R5, RZ, RZ, R45 ;  /* 0x000000ffff057224 */ /* 0x020fc600078e002d */
[----:B-1----:R-:W5:Y:S01]  /*5c670*/  LDL.LU R45, [R1+0x13c4] ;  /* 0x0013c400012d7983 */ /* 0x002f620000300800 */
[----:B------:R-:W-:Y:S01]  /*5c680*/  IMAD.MOV.U32 R4, RZ, RZ, R17 ;  /* 0x000000ffff047224 */ /* 0x000fe200078e0011 */
[----:B------:R-:W-:Y:S02]  /*5c690*/  IADD3 R2, P4, R2, UR7, RZ ;  /* 0x0000000702027c10 */ /* 0x000fe4000ff9e0ff */
[----:B------:R-:W5:Y:S01]  /*5c6a0*/  LDL.LU R17, [R1+0x13cc] ;  /* 0x0013cc0001117983 */ /* 0x000f620000300800 */
[----:B------:R-:W-:-:S03]  /*5c6b0*/  IADD3 R6, P5, R6, UR7, RZ ;  /* 0x0000000706067c10 */ /* 0x000fc6000ffbe0ff */
[----:B------:R1:W-:Y:S04]  /*5c6c0*/  LDGSTS.E [R3+0xa580], [R4.64], P0 ;  /* 0x0a58000004037fae */ /* 0x0003e80008121848 */
[----:B------:R-:W-:Y:S01]  /*5c6d0*/  STL [R1+0x12c8], R2 ;  /* 0x0012c80201007387 */ /* 0x000fe20000100800 */
[----:B-1----:R-:W-:Y:S02]  /*5c6e0*/  MOV R4, R2 ;  /* 0x0000000200047202 */ /* 0x002fe40000000f00 */
[----:B----4-:R-:W-:-:S05]  /*5c6f0*/  IADD3.X R7, R7, UR6, RZ, P4, !PT ;  /* 0x0000000607077c10 */ /* 0x010fca000a7fe4ff */
        /* <DEDUP_REMOVED lines=8> */
[----:B----4-:R-:W-:Y:S01]  /*5c780*/  MOV R5, R14 ;  /* 0x0000000e00057202 */ /* 0x010fe20000000f00 */
[----:B------:R-:W-:-:S02]  /*5c790*/  IMAD.MOV.U32 R4, RZ, RZ, R6 ;  /* 0x000000ffff047224 */ /* 0x000fc400078e0006 */
[----:B-1----:R-:W5:Y:S04]  /*5c7a0*/  LDL.LU R14, [R1+0x13d4] ;  /* 0x0013d400010e7983 */ /* 0x002f680000300800 */
[----:B------:R-:W5:Y:S01]  /*5c7b0*/  LDL.LU R6, [R1+0x13dc] ;  /* 0x0013dc0001067983 */ /* 0x000f620000300800 */
[----:B------:R-:W-:Y:S02]  /*5c7c0*/  IADD3 R48, P4, R48, UR7, RZ ;  /* 0x0000000730307c10 */ /* 0x000fe4000ff9e0ff */
[----:B------:R-:W-:Y:S01]  /*5c7d0*/  IADD3 R12, P5, R12, UR7, RZ ;  /* 0x000000070c0c7c10 */ /* 0x000fe2000ffbe0ff */
[----:B------:R1:W-:Y:S04]  /*5c7e0*/  LDGSTS.E [R3+0xb480], [R4.64], P2 ;  /* 0x0b48000004037fae */ /* 0x0003e80009121848 */
[----:B------:R-:W-:Y:S01]  /*5c7f0*/  STL [R1+0x12d8], R48 ;  /* 0x0012d83001007387 */ /* 0x000fe20000100800 */
[----:B-1----:R-:W-:Y:S01]  /*5c800*/  IMAD.MOV.U32 R4, RZ, RZ, R48 ;  /* 0x000000ffff047224 */ /* 0x002fe200078e0030 */
[----:B------:R-:W-:-:S05]  /*5c810*/  IADD3.X R49, R49, UR6, RZ, P4, !PT ;  /* 0x0000000631317c10 */ /* 0x000fca000a7fe4ff */
[----:B------:R-:W-:Y:S01]  /*5c820*/  STL [R1+0x12d4], R49 ;  /* 0x0012d43101007387 */ /* 0x000fe20000100800 */
[----:B------:R-:W-:-:S03]  /*5c830*/  IADD3.X R46, R46, UR6, RZ, P5, !PT ;  /* 0x000000062e2e7c10 */ /* 0x000fc6000affe4ff */
[----:B------:R1:W-:Y:S04]  /*5c840*/  STL [R1+0x12e0], R12 ;  /* 0x0012e00c01007387 */ /* 0x0003e80000100800 */
[----:B------:R-:W-:Y:S01]  /*5c850*/  STL [R1+0x12dc], R46 ;  /* 0x0012dc2e01007387 */ /* 0x000fe20000100800 */
[----:B------:R-:W-:-:S03]  /*5c860*/  IMAD.MOV.U32 R5, RZ, RZ, R49 ;  /* 0x000000ffff057224 */ /* 0x000fc600078e0031 */
[----:B------:R-:W4:Y:S04]  /*5c870*/  LDL.LU R61, [R1+0x14c4] ;  /* 0x0014c400013d7983 */ /* 0x000f280000300800 */
[----:B------:R-:W4:Y:S04]  /*5c880*/  LDL.LU R60, [R1+0x14c8] ;  /* 0x0014c800013c7983 */ /* 0x000f280000300800 */
[----:B------:R-:W4:Y:S04]  /*5c890*/  LDL.LU R51, [R1+0x14cc] ;  /* 0x0014cc0001337983 */ /* 0x000f280000300800 */
[----:B------:R-:W4:Y:S04]  /*5c8a0*/  LDL.LU R50, [R1+0x14d0] ;  /* 0x0014d00001327983 */ /* 0x000f280000300800 */
[----:B------:R1:W-:Y:S02]  /*5c8b0*/  LDGSTS.E [R3+0xb500], [R4.64], P3 ;  /* 0x0b50000004037fae */ /* 0x0003e40009921848 */
[----:B-1----:R-:W-:Y:S01]  /*5c8c0*/  MOV R4, R12 ;  /* 0x0000000c00047202 */ /* 0x002fe20000000f00 */
[----:B------:R-:W-:Y:S01]  /*5c8d0*/  IMAD.MOV.U32 R5, RZ, RZ, R46 ;  /* 0x000000ffff057224 */ /* 0x000fe200078e002e */
[----:B------:R-:W4:Y:S04]  /*5c8e0*/  LDL.LU R12, [R1+0x14d8] ;  /* 0x0014d800010c7983 */ /* 0x000f280000300800 */
[----:B------:R-:W4:Y:S01]  /*5c8f0*/  LDL.LU R48, [R1+0x14e0] ;  /* 0x0014e00001307983 */ /* 0x000f220000300800 */
[----:B---3--:R-:W-:-:S03]  /*5c900*/  IADD3 R13, P4, R13, UR7, RZ ;  /* 0x000000070d0d7c10 */ /* 0x008fc6000ff9e0ff */
[----:B------:R1:W-:Y:S04]  /*5c910*/  LDGSTS.E [R3+0xb580], [R4.64], P0 ;  /* 0x0b58000004037fae */ /* 0x0003e80008121848 */
[----:B------:R3:W-:Y:S01]  /*5c920*/  STL [R1+0x13c8], R13 ;  /* 0x0013c80d01007387 */ /* 0x0007e20000100800 */
[----:B--2---:R-:W-:Y:S01]  /*5c930*/  IADD3 R16, P5, R16, UR7, RZ ;  /* 0x0000000710107c10 */ /* 0x004fe2000ffbe0ff */
[----:B-1----:R-:W-:Y:S01]  /*5c940*/  IMAD.MOV.U32 R4, RZ, RZ, R13 ;  /* 0x000000ffff047224 */ /* 0x002fe200078e000d */
[----:B-----5:R-:W-:-:S05]  /*5c950*/  IADD3.X R45, R45, UR6, RZ, P4, !PT ;  /* 0x000000062d2d7c10 */ /* 0x020fca000a7fe4ff */
[----:B------:R1:W-:Y:S01]  /*5c960*/  STL [R1+0x13c4], R45 ;  /* 0x0013c42d01007387 */ /* 0x0003e20000100800 */
[----:B------:R-:W-:-:S03]  /*5c970*/  IADD3.X R17, R17, UR6, RZ, P5, !PT ;  /* 0x0000000611117c10 */ /* 0x000fc6000affe4ff */
[----:B------:R2:W-:Y:S04]  /*5c980*/  STL [R1+0x13d0], R16 ;  /* 0x0013d01001007387 */ /* 0x0005e80000100800 */
[----:B---3--:R-:W3:Y:S04]  /*5c990*/  LDL.LU R13, [R1+0x14d4] ;  /* 0x0014d400010d7983 */ /* 0x008ee80000300800 */
[----:B------:R5:W-:Y:S04]  /*5c9a0*/  STL [R1+0x13cc], R17 ;  /* 0x0013cc1101007387 */ /* 0x000be80000100800 */
[----:B------:R-:W3:Y:S01]  /*5c9b0*/  LDL.LU R49, [R1+0x14dc] ;  /* 0x0014dc0001317983 */ /* 0x000ee20000300800 */
[----:B------:R-:W-:-:S03]  /*5c9c0*/  MOV R5, R45 ;  /* 0x0000002d00057202 */ /* 0x000fc60000000f00 */
[----:B-1----:R-:W3:Y:S04]  /*5c9d0*/  LDL.LU R45, [R1+0x15c8] ;  /* 0x0015c800012d7983 */ /* 0x002ee80000300800 */
[----:B------:R1:W-:Y:S02]  /*5c9e0*/  LDGSTS.E [R3+0xc400], [R4.64], P1 ;  /* 0x0c40000004037fae */ /* 0x0003e40008921848 */
[----:B-1----:R-:W-:Y:S02]  /*5c9f0*/  IMAD.MOV.U32 R4, RZ, RZ, R16 ;  /* 0x000000ffff047224 */ /* 0x002fe400078e0010 */
[----:B------:R-:W-:Y:S01]  /*5ca00*/  IMAD.MOV.U32 R5, RZ, RZ, R17 ;  /* 0x000000ffff057224 */ /* 0x000fe200078e0011 */
[----:B--2---:R-:W2:Y:S04]  /*5ca10*/  LDL.LU R16, [R1+0x15d0] ;  /* 0x0015d00001107983 */ /* 0x004ea80000300800 */
[----:B------:R1:W-:Y:S01]  /*5ca20*/  LDGSTS.E [R3+0xc480], [R4.64], P2 ;  /* 0x0c48000004037fae */ /* 0x0003e20009121848 */
[----:B------:R-:W-:-:S05]  /*5ca30*/  IADD3 R7, P4, R7, UR7, RZ ;  /* 0x0000000707077c10 */ /* 0x000fca000ff9e0ff */
[----:B------:R-:W-:Y:S01]  /*5ca40*/  STL [R1+0x13d8], R7 ;  /* 0x0013d80701007387 */ /* 0x000fe20000100800 */
[----:B------:R-:W-:Y:S02]  /*5ca50*/  IADD3 R2, P5, R2, UR7, RZ ;  /* 0x0000000702027c10 */ /* 0x000fe4000ffbe0ff */
[----:B------:R-:W-:Y:S02]  /*5ca60*/  IADD3.X R14, R14, UR6, RZ, P4, !PT ;  /* 0x000000060e0e7c10 */ /* 0x000fe4000a7fe4ff */
[----:B-1----:R-:W-:Y:S02]  /*5ca70*/  MOV R4, R7 ;  /* 0x0000000700047202 */ /* 0x002fe40000000f00 */
[----:B------:R-:W-:Y:S01]  /*5ca80*/  IADD3.X R6, R6, UR6, RZ, P5, !PT ;  /* 0x0000000606067c10 */ /* 0x000fe2000affe4ff */
[----:B------:R1:W-:Y:S01]  /*5ca90*/  STL [R1+0x13d4], R14 ;  /* 0x0013d40e01007387 */ /* 0x0003e20000100800 */
[----:B------:R-:W-:-:S03]  /*5caa0*/  IMAD.MOV.U32 R5, RZ, RZ, R14 ;  /* 0x000000ffff057224 */ /* 0x000fc600078e000e */
[----:B------:R-:W-:Y:S04]  /*5cab0*/  STL [R1+0x13e0], R2 ;  /* 0x0013e00201007387 */ /* 0x000fe80000100800 */
[----:B------:R-:W2:Y:S04]  /*5cac0*/  LDL.LU R46, [R1+0x15c4] ;  /* 0x0015c400012e7983 */ /* 0x000ea80000300800 */
[----:B------:R1:W-:Y:S04]  /*5cad0*/  STL [R1+0x13dc], R6 ;  /* 0x0013dc0601007387 */ /* 0x0003e80000100800 */
[----:B-----5:R-:W5:Y:S04]  /*5cae0*/  LDL.LU R17, [R1+0x15cc] ;  /* 0x0015cc0001117983 */ /* 0x020f680000300800 */
[----:B------:R1:W-:Y:S04]  /*5caf0*/  LDGSTS.E [R3+0xc500], [R4.64], P3 ;  /* 0x0c50000004037fae */ /* 0x0003e80009921848 */
[----:B-1----:R-:W5:Y:S04]  /*5cb00*/  LDL.LU R14, [R1+0x15d4] ;  /* 0x0015d400010e7983 */ /* 0x002f680000300800 */
[----:B------:R-:W5:Y:S01]  /*5cb10*/  LDL.LU R7, [R1+0x15d8] ;  /* 0x0015d80001077983 */ /* 0x000f620000300800 */
[----:B------:R-:W-:Y:S01]  /*5cb20*/  MOV R5, R6 ;  /* 0x0000000600057202 */ /* 0x000fe20000000f00 */
[----:B------:R-:W-:-:S02]  /*5cb30*/  IMAD.MOV.U32 R4, RZ, RZ, R2 ;  /* 0x000000ffff047224 */ /* 0x000fc400078e0002 */
[----:B------:R-:W5:Y:S04]  /*5cb40*/  LDL.LU R6, [R1+0x15dc] ;  /* 0x0015dc0001067983 */ /* 0x000f680000300800 */
[----:B------:R-:W5:Y:S04]  /*5cb50*/  LDL.LU R2, [R1+0x15e0] ;  /* 0x0015e00001027983 */ /* 0x000f680000300800 */
[----:B------:R1:W-:Y:S01]  /*5cb60*/  LDGSTS.E [R3+0xc580], [R4.64], P0 ;  /* 0x0c58000004037fae */ /* 0x0003e20008121848 */
[----:B----4-:R-:W-:-:S04]  /*5cb70*/  IADD3 R60, P4, R60, UR7, RZ ;  /* 0x000000073c3c7c10 */ /* 0x010fc8000ff9e0ff */
[----:B------:R-:W-:Y:S01]  /*5cb80*/  IADD3.X R61, R61, UR6, RZ, P4, !PT ;  /* 0x000000063d3d7c10 */ /* 0x000fe2000a7fe4ff */
[----:B-1----:R-:W-:Y:S01]  /*5cb90*/  IMAD.MOV.U32 R4, RZ, RZ, R60 ;  /* 0x000000ffff047224 */ /* 0x002fe200078e003c */
[----:B------:R-:W-:-:S03]  /*5cba0*/  IADD3 R50, P5, R50, UR7, RZ ;  /* 0x0000000732327c10 */ /* 0x000fc6000ffbe0ff */
[----:B------:R-:W-:Y:S01]  /*5cbb0*/  IMAD.MOV.U32 R5, RZ, RZ, R61 ;  /* 0x000000ffff057224 */ /* 0x000fe200078e003d */
[----:B------:R-:W-:Y:S01]  /*5cbc0*/  IADD3.X R51, R51, UR6, RZ, P5, !PT ;  /* 0x0000000633337c10 */ /* 0x000fe2000affe4ff */
[----:B------:R-:W-:Y:S04]  /*5cbd0*/  STL [R1+0x14c8], R60 ;  /* 0x0014c83c01007387 */ /* 0x000fe80000100800 */
[----:B------:R1:W-:Y:S04]  /*5cbe0*/  LDGSTS.E [R3+0xd400], [R4.64], P1 ;  /* 0x0d40000004037fae */ /* 0x0003e80008921848 */
[----:B------:R-:W-:Y:S01]  /*5cbf0*/  STL [R1+0x14c4], R61 ;  /* 0x0014c43d01007387 */ /* 0x000fe20000100800 */
[----:B------:R-:W-:-:S03]  /*5cc00*/  IADD3 R12, P4, R12, UR7, RZ ;  /* 0x000000070c0c7c10 */ /* 0x000fc6000ff9e0ff */
[----:B------:R-:W-:Y:S01]  /*5cc10*/  STL [R1+0x14d0], R50 ;  /* 0x0014d03201007387 */ /* 0x000fe20000100800 */
[----:B-1----:R-:W-:Y:S01]  /*5cc20*/  MOV R4, R50 ;  /* 0x0000003200047202 */ /* 0x002fe20000000f00 */
[----:B------:R-:W-:Y:S01]  /*5cc30*/  IMAD.MOV.U32 R5, RZ, RZ, R51 ;  /* 0x000000ffff057224 */ /* 0x000fe200078e0033 */
[----:B------:R-:W-:Y:S01]  /*5cc40*/  IADD3 R48, P5, R48, UR7, RZ ;  /* 0x0000000730307c10 */ /* 0x000fe2000ffbe0ff */
[----:B------:R-:W-:Y:S04]  /*5cc50*/  STL [R1+0x14cc], R51 ;  /* 0x0014cc3301007387 */ /* 0x000fe80000100800 */
[----:B------:R-:W-:Y:S04]  /*5cc60*/  STL [R1+0x14d8], R12 ;  /* 0x0014d80c01007387 */ /* 0x000fe80000100800 */
[----:B------:R1:W-:Y:S02]  /*5cc70*/  LDGSTS.E [R3+0xd480], [R4.64], P2 ;  /* 0x0d48000004037fae */ /* 0x0003e40009121848 */
[----:B-1----:R-:W-:Y:S01]  /*5cc80*/  IMAD.MOV.U32 R4, RZ, RZ, R12 ;  /* 0x000000ffff047224 */ /* 0x002fe200078e000c */
[----:B---3--:R-:W-:-:S04]  /*5cc90*/  IADD3.X R13, R13, UR6, RZ, P4, !PT ;  /* 0x000000060d0d7c10 */ /* 0x008fc8000a7fe4ff */
[----:B------:R-:W-:Y:S01]  /*5cca0*/  MOV R5, R13 ;  /* 0x0000000d00057202 */ /* 0x000fe20000000f00 */
[----:B------:R1:W-:Y:S01]  /*5ccb0*/  STL [R1+0x14d4], R13 ;  /* 0x0014d40d01007387 */ /* 0x0003e20000100800 */
[----:B------:R-:W-:-:S03]  /*5ccc0*/  IADD3.X R49, R49, UR6, RZ, P5, !PT ;  /* 0x0000000631317c10 */ /* 0x000fc6000affe4ff */
[----:B------:R-:W-:Y:S01]  /*5ccd0*/  STL [R1+0x14e0], R48 ;  /* 0x0014e03001007387 */ /* 0x000fe20000100800 */
[----:B------:R-:W-:-:S03]  /*5cce0*/  IADD3 R45, P4, R45, UR7, RZ ;  /* 0x000000072d2d7c10 */ /* 0x000fc6000ff9e0ff */
[----:B------:R3:W-:Y:S04]  /*5ccf0*/  LDGSTS.E [R3+0xd500], [R4.64], P3 ;  /* 0x0d50000004037fae */ /* 0x0007e80009921848 */
[----:B-1----:R-:W4:Y:S04]  /*5cd00*/  LDL.LU.64 R12, [R1+0x538] ;  /* 0x00053800010c7983 */ /* 0x002f280000300a00 */
[----:B------:R1:W-:Y:S04]  /*5cd10*/  STL [R1+0x14dc], R49 ;  /* 0x0014dc3101007387 */ /* 0x0003e80000100800 */
[----:B------:R-:W4:Y:S04]  /*5cd20*/  LDL.LU.64 R82, [R1+0x550] ;  /* 0x0005500001527983 */ /* 0x000f280000300a00 */
[----:B------:R-:W4:Y:S01]  /*5cd30*/  LDL.LU.64 R80, [R1+0x548] ;  /* 0x0005480001507983 */ /* 0x000f220000300a00 */
[----:B---3--:R-:W-:-:S02]  /*5cd40*/  IMAD.MOV.U32 R4, RZ, RZ, R48 ;  /* 0x000000ffff047224 */ /* 0x008fc400078e0030 */
[----:B------:R-:W-:Y:S02]  /*5cd50*/  IMAD.MOV.U32 R5, RZ, RZ, R49 ;  /* 0x000000ffff057224 */ /* 0x000fe400078e0031 */
[----:B-1----:R-:W3:Y:S01]  /*5cd60*/  LDL.LU.64 R48, [R1+0x540] ;  /* 0x0005400001307983 */ /* 0x002ee20000300a00 */
[----:B--2---:R-:W-:-:S03]  /*5cd70*/  IADD3 R16, P5, R16, UR7, RZ ;  /* 0x0000000710107c10 */ /* 0x004fc6000ffbe0ff */
[----:B------:R1:W-:Y:S04]  /*5cd80*/  LDGSTS.E [R3+0xd580], [R4.64], P0 ;  /* 0x0d58000004037fae */ /* 0x0003e80008121848 */
[----:B------:R-:W-:Y:S01]  /*5cd90*/  STL [R1+0x15c8], R45 ;  /* 0x0015c82d01007387 */ /* 0x000fe20000100800 */
[----:B-1----:R-:W-:Y:S02]  /*5cda0*/  MOV R4, R45 ;  /* 0x0000002d00047202 */ /* 0x002fe40000000f00 */
[----:B------:R-:W-:-:S05]  /*5cdb0*/  IADD3.X R46, R46, UR6, RZ, P4, !PT ;  /* 0x000000062e2e7c10 */ /* 0x000fca000a7fe4ff */
[----:B------:R-:W-:Y:S01]  /*5cdc0*/  IMAD.MOV.U32 R5, RZ, RZ, R46 ;  /* 0x000000ffff057224 */ /* 0x000fe200078e002e */
[----:B-----5:R-:W-:Y:S01]  /*5cdd0*/  IADD3.X R17, R17, UR6, RZ, P5, !PT ;  /* 0x0000000611117c10 */ /* 0x020fe2000affe4ff */
[----:B------:R-:W-:Y:S04]  /*5cde0*/  STL [R1+0x15c4], R46 ;  /* 0x0015c42e01007387 */ /* 0x000fe80000100800 */
[----:B------:R1:W-:Y:S04]  /*5cdf0*/  STL [R1+0x15d0], R16 ;  /* 0x0015d01001007387 */ /* 0x0003e80000100800 */
[----:B------:R2:W-:Y:S01]  /*5ce00*/  LDGSTS.E [R3+0xe400], [R4.64], P1 ;  /* 0x0e40000004037fae */ /* 0x0005e20008921848 */
[----:B------:R-:W-:-:S03]  /*5ce10*/  IADD3 R7, P4, R7, UR7, RZ ;  /* 0x0000000707077c10 */ /* 0x000fc6000ff9e0ff */
[----:B------:R5:W-:Y:S01]  /*5ce20*/  STL [R1+0x15cc], R17 ;  /* 0x0015cc1101007387 */ /* 0x000be20000100800 */
[----:B------:R-:W-:Y:S02]  /*5ce30*/  IADD3.X R14, R14, UR6, RZ, P4, !PT ;  /* 0x000000060e0e7c10 */ /* 0x000fe4000a7fe4ff */
[----:B------:R-:W-:Y:S01]  /*5ce40*/  IADD3 R2, P5, R2, UR7, RZ ;  /* 0x0000000702027c10 */ /* 0x000fe2000ffbe0ff */
[----:B--2---:R-:W-:Y:S01]  /*5ce50*/  IMAD.MOV.U32 R4, RZ, RZ, R16 ;  /* 0x000000ffff047224 */ /* 0x004fe200078e0010 */
[----:B------:R-:W-:Y:S01]  /*5ce60*/  MOV R5, R17 ;  /* 0x0000001100057202 */ /* 0x000fe20000000f00 */
[----:B-1----:R-:W2:Y:S01]  /*5ce70*/  LDL.LU R16, [R1+0x7e8] ;  /* 0x0007e80001107983 */ /* 0x002ea20000300800 */
[----:B------:R-:W-:-:S03]  /*5ce80*/  IADD3.X R6, R6, UR6, RZ, P5, !PT ;  /* 0x0000000606067c10 */ /* 0x000fc6000affe4ff */
[----:B-----5:R-:W5:Y:S04]  /*5ce90*/  LDL.LU R17, [R1+0x7f0] ;  /* 0x0007f00001117983 */ /* 0x020f680000300800 */
[----:B------:R4:W-:Y:S04]  /*5cea0*/  STL [R1+0x15d8], R7 ;  /* 0x0015d80701007387 */ /* 0x0009e80000100800 */
[----:B------:R-:W-:Y:S04]  /*5ceb0*/  STL [R1+0x15d4], R14 ;  /* 0x0015d40e01007387 */ /* 0x000fe80000100800 */
[----:B------:R-:W-:Y:S04]  /*5cec0*/  STL [R1+0x15e0], R2 ;  /* 0x0015e00201007387 */ /* 0x000fe80000100800 */
[----:B------:R1:W-:Y:S04]  /*5ced0*/  STL [R1+0x15dc], R6 ;  /* 0x0015dc0601007387 */ /* 0x0003e80000100800 */
[----:B------:R-:W5:Y:S04]  /*5cee0*/  LDL.LU R45, [R1+0x7e4] ;  /* 0x0007e400012d7983 */ /* 0x000f680000300800 */
[----:B------:R-:W5:Y:S04]  /*5cef0*/  LDL.LU R62, [R1+0x7ec] ;  /* 0x0007ec00013e7983 */ /* 0x000f680000300800 */
[----:B------:R-:W5:Y:S04]  /*5cf00*/  LDL.LU R61, [R1+0x7f4] ;  /* 0x0007f400013d7983 */ /* 0x000f680000300800 */
[----:B------:R-:W5:Y:S04]  /*5cf10*/  LDL.LU R46, [R1+0x7f8] ;  /* 0x0007f800012e7983 */ /* 0x000f680000300800 */
[----:B------:R-:W5:Y:S04]  /*5cf20*/  LDL.LU R60, [R1+0x7fc] ;  /* 0x0007fc00013c7983 */ /* 0x000f680000300800 */
[----:B------:R-:W5:Y:S04]  /*5cf30*/  LDL.LU R51, [R1+0x800] ;  /* 0x0008000001337983 */ /* 0x000f680000300800 */
[----:B------:R1:W-:Y:S02]  /*5cf40*/  LDGSTS.E [R3+0xe480], [R4.64], P2 ;  /* 0x0e48000004037fae */ /* 0x0003e40009121848 */
[----:B-1----:R-:W-:-:S02]  /*5cf50*/  IMAD.MOV.U32 R4, RZ, RZ, R7 ;  /* 0x000000ffff047224 */ /* 0x002fc400078e0007 */
[----:B------:R-:W-:-:S05]  /*5cf60*/  IMAD.MOV.U32 R5, RZ, RZ, R14 ;  /* 0x000000ffff057224 */ /* 0x000fca00078e000e */
[----:B------:R1:W-:Y:S02]  /*5cf70*/  LDGSTS.E [R3+0xe500], [R4.64], P3 ;  /* 0x0e50000004037fae */ /* 0x0003e40009921848 */
[----:B-1----:R-:W-:Y:S01]  /*5cf80*/  MOV R4, R2 ;  /* 0x0000000200047202 */ /* 0x002fe20000000f00 */
[----:B------:R-:W-:-:S05]  /*5cf90*/  IMAD.MOV.U32 R5, RZ, RZ, R6 ;  /* 0x000000ffff057224 */ /* 0x000fca00078e0006 */
[----:B------:R1:W-:Y:S01]  /*5cfa0*/  LDGSTS.E [R3+0xe580], [R4.64], P0 ;  /* 0x0e58000004037fae */ /* 0x0003e20008121848 */
[----:B------:R-:W-:Y:S02]  /*5cfb0*/  LOP3.LUT R44, R44, 0x30, RZ, 0x3c, !PT ;  /* 0x000000302c2c7812 */ /* 0x000fe400078e3cff */
[----:B----4-:R-:W-:-:S04]  /*5cfc0*/  IADD3 R7, P4, R12, UR7, RZ ;  /* 0x000000070c077c10 */ /* 0x010fc8000ff9e0ff */
[----:B------:R-:W-:Y:S02]  /*5cfd0*/  IADD3.X R12, R13, UR6, RZ, P4, !PT ;  /* 0x000000060d0c7c10 */ /* 0x000fe4000a7fe4ff */
[----:B------:R-:W-:-:S04]  /*5cfe0*/  IADD3 R6, P4, R82, UR7, RZ ;  /* 0x0000000752067c10 */ /* 0x000fc8000ff9e0ff */
[----:B-1----:R-:W-:Y:S02]  /*5cff0*/  IADD3.X R4, R83, UR6, RZ, P4, !PT ;  /* 0x0000000653047c10 */ /* 0x002fe4000a7fe4ff */
[----:B------:R-:W-:-:S04]  /*5d000*/  IADD3 R5, P4, R80, UR7, RZ ;  /* 0x0000000750057c10 */ /* 0x000fc8000ff9e0ff */
[----:B------:R-:W-:Y:S02]  /*5d010*/  IADD3.X R2, R81, UR6, RZ, P4, !PT ;  /* 0x0000000651027c10 */ /* 0x000fe4000a7fe4ff */
[----:B---3--:R-:W-:Y:S01]  /*5d020*/  IADD3 R14, P4, R48, UR7, RZ ;  /* 0x00000007300e7c10 */ /* 0x008fe2000ff9e0ff */
[----:B------:R-:W-:-:S03]  /*5d030*/  IMAD.MOV.U32 R48, RZ, RZ, R7 ;  /* 0x000000ffff307224 */ /* 0x000fc600078e0007 */
[----:B------:R-:W-:Y:S01]  /*5d040*/  IADD3.X R13, R49, UR6, RZ, P4, !PT ;  /* 0x00000006310d7c10 */ /* 0x000fe2000a7fe4ff */
[----:B------:R-:W-:Y:S01]  /*5d050*/  IMAD.MOV.U32 R84, RZ, RZ, R6 ;  /* 0x000000ffff547224 */ /* 0x000fe200078e0006 */
[----:B------:R-:W-:Y:S01]  /*5d060*/  MOV R49, R12 ;  /* 0x0000000c00317202 */ /* 0x000fe20000000f00 */
[----:B------:R-:W-:Y:S01]  /*5d070*/  IMAD.MOV.U32 R85, RZ, RZ, R4 ;  /* 0x000000ffff557224 */ /* 0x000fe200078e0004 */
[----:B------:R-:W-:Y:S01]  /*5d080*/  MOV R82, R5 ;  /* 0x0000000500527202 */ /* 0x000fe20000000f00 */
[----:B------:R-:W-:Y:S01]  /*5d090*/  IMAD.MOV.U32 R83, RZ, RZ, R2 ;  /* 0x000000ffff537224 */ /* 0x000fe200078e0002 */
[----:B------:R-:W-:Y:S01]  /*5d0a0*/  MOV R81, R13 ;  /* 0x0000000d00517202 */ /* 0x000fe20000000f00 */
[----:B------:R-:W-:Y:S01]  /*5d0b0*/  IMAD.MOV.U32 R80, RZ, RZ, R14 ;  /* 0x000000ffff507224 */ /* 0x000fe200078e000e */
[----:B------:R1:W-:Y:S04]  /*5d0c0*/  STL.64 [R1+0x538], R48 ;  /* 0x0005383001007387 */ /* 0x0003e80000100a00 */
[----:B------:R3:W-:Y:S04]  /*5d0d0*/  LDGSTS.E [R3+0xf400], [R84.64], P1 ;  /* 0x0f40000054037fae */ /* 0x0007e80008921848 */
[----:B------:R-:W-:Y:S04]  /*5d0e0*/  STL.64 [R1+0x550], R84 ;  /* 0x0005505401007387 */ /* 0x000fe80000100a00 */
[----:B------:R3:W-:Y:S04]  /*5d0f0*/  LDGSTS.E [R3+0xf480], [R82.64], P2 ;  /* 0x0f48000052037fae */ /* 0x0007e80009121848 */
[----:B------:R-:W-:Y:S04]  /*5d100*/  STL.64 [R1+0x548], R82 ;  /* 0x0005485201007387 */ /* 0x000fe80000100a00 */
[----:B------:R3:W-:Y:S04]  /*5d110*/  LDGSTS.E [R3+0xf500], [R80.64], P3 ;  /* 0x0f50000050037fae */ /* 0x0007e80009921848 */
[----:B------:R-:W-:Y:S04]  /*5d120*/  STL.64 [R1+0x540], R80 ;  /* 0x0005405001007387 */ /* 0x000fe80000100a00 */
[----:B------:R1:W-:Y:S01]  /*5d130*/  LDGSTS.E [R3+0xf580], [R48.64], P0 ;  /* 0x0f58000030037fae */ /* 0x0003e20008121848 */
[----:B------:R-:W-:-:S03]  /*5d140*/  IMAD.U32 R2, RZ, RZ, UR5 ;  /* 0x00000005ff027e24 */ /* 0x000fc6000f8e00ff */
[----:B-1----:R-:W4:Y:S04]  /*5d150*/  LDL.LU R48, [R1+0x8e4] ;  /* 0x0008e40001307983 */ /* 0x002f280000300800 */
[----:B------:R-:W4:Y:S04]  /*5d160*/  LDL.LU R14, [R1+0x8e8] ;  /* 0x0008e800010e7983 */ /* 0x000f280000300800 */
[----:B------:R-:W4:Y:S04]  /*5d170*/  LDL.LU R50, [R1+0x8ec] ;  /* 0x0008ec0001327983 */ /* 0x000f280000300800 */
[----:B------:R-:W4:Y:S01]  /*5d180*/  LDL.LU R49, [R1+0x8f0] ;  /* 0x0008f00001317983 */ /* 0x000f220000300800 */
[----:B------:R-:W-:Y:S01]  /*5d190*/  IMAD R4, R2, 0x10000, R44 ;  /* 0x0001000002047824 */ /* 0x000fe200078e022c */
[----:B--2---:R-:W-:-:S02]  /*5d1a0*/  IADD3 R16, P4, R16, UR7, RZ ;  /* 0x0000000710107c10 */ /* 0x004fc4000ff9e0ff */
[----:B-----5:R-:W-:-:S03]  /*5d1b0*/  IADD3 R17, P5, R17, UR7, RZ ;  /* 0x0000000711117c10 */ /* 0x020fc6000ffbe0ff */
[----:B------:R1:W-:Y:S04]  /*5d1c0*/  STL [R1+0x7e8], R16 ;  /* 0x0007e81001007387 */ /* 0x0003e80000100800 */
[----:B------:R-:W-:Y:S01]  /*5d1d0*/  STL [R1+0x7f0], R17 ;  /* 0x0007f01101007387 */ /* 0x000fe20000100800 */
[----:B------:R-:W-:Y:S02]  /*5d1e0*/  MOV R2, R16 ;  /* 0x0000001000027202 */ /* 0x000fe40000000f00 */
[----:B------:R-:W-:-:S05]  /*5d1f0*/  IADD3.X R45, R45, UR6, RZ, P4, !PT ;  /* 0x000000062d2d7c10 */ /* 0x000fca000a7fe4ff */
[----:B------:R2:W-:Y:S04]  /*5d200*/  STL [R1+0x7e4], R45 ;  /* 0x0007e42d01007387 */ /* 0x0005e80000100800 */
[----:B------:R-:W5:Y:S04]  /*5d210*/  LDL.LU R12, [R1+0x8f8] ;  /* 0x0008f800010c7983 */ /* 0x000f680000300800 */
[----:B------:R-:W5:Y:S04]  /*5d220*/  LDL.LU R44, [R1+0x900] ;  /* 0x00090000012c7983 */ /* 0x000f680000300800 */
[----:B-1----:R-:W5:Y:S01]  /*5d230*/  LDL.LU R16, [R1+0x8f4] ;  /* 0x0008f40001107983 */ /* 0x002f620000300800 */
[----:B---3--:R-:W-:-:S03]  /*5d240*/  IMAD.MOV.U32 R3, RZ, RZ, R45 ;  /* 0x000000ffff037224 */ /* 0x008fc600078e002d */
[----:B--2---:R-:W2:Y:S01]  /*5d250*/  LDL.LU R45, [R1+0x8fc] ;  /* 0x0008fc00012d7983 */ /* 0x004ea20000300800 */
[----:B------:R-:W-:Y:S02]  /*5d260*/  IADD3.X R62, R62, UR6, RZ, P5, !PT ;  /* 0x000000063e3e7c10 */ /* 0x000fe4000affe4ff */
[----:B------:R-:W-:Y:S01]  /*5d270*/  IADD3 R46, P4, R46, UR7, RZ ;  /* 0x000000072e2e7c10 */ /* 0x000fe2000ff9e0ff */
[----:B------:R1:W-:Y:S01]  /*5d280*/  LDGSTS.E [R4+0x600], [R2.64], P1 ;  /* 0x0060000002047fae */ /* 0x0003e20008921848 */
[----:B------:R-:W-:Y:S02]  /*5d290*/  IADD3 R51, P5, R51, UR7, RZ ;  /* 0x0000000733337c10 */ /* 0x000fe4000ffbe0ff */
[----:B------:R-:W-:Y:S01]  /*5d2a0*/  IADD3.X R61, R61, UR6, RZ, P4, !PT ;  /* 0x000000063d3d7c10 */ /* 0x000fe2000a7fe4ff */
[----:B------:R-:W-:Y:S04]  /*5d2b0*/  STL [R1+0x7ec], R62 ;  /* 0x0007ec3e01007387 */ /* 0x000fe80000100800 */
[----:B------:R-:W2:Y:S01]  /*5d2c0*/  LDL.LU R5, [R1+0x9e8] ;  /* 0x0009e80001057983 */ /* 0x000ea20000300800 */
[----:B-1----:R-:W-:-:S03]  /*5d2d0*/  IMAD.MOV.U32 R2, RZ, RZ, R17 ;  /* 0x000000ffff027224 */ /* 0x002fc600078e0011 */
[----:B------:R-:W2:Y:S01]  /*5d2e0*/  LDL.LU R17, [R1+0x9f0] ;  /* 0x0009f00001117983 */ /* 0x000ea20000300800 */
[----:B------:R-:W-:-:S03]  /*5d2f0*/  MOV R3, R62 ;  /* 0x0000003e00037202 */ /* 0x000fc60000000f00 */
[----:B------:R1:W-:Y:S01]  /*5d300*/  STL [R1+0x7f8], R46 ;  /* 0x0007f82e01007387 */ /* 0x0003e20000100800 */
[----:B------:R-:W-:-:S03]  /*5d310*/  IADD3.X R60, R60, UR6, RZ, P5, !PT ;  /* 0x000000063c3c7c10 */ /* 0x000fc6000affe4ff */
[----:B------:R-:W-:Y:S04]  /*5d320*/  STL [R1+0x7f4], R61 ;  /* 0x0007f43d01007387 */ /* 0x000fe80000100800 */
[----:B------:R-:W-:Y:S04]  /*5d330*/  STL [R1+0x800], R51 ;  /* 0x0008003301007387 */ /* 0x000fe80000100800 */
[----:B------:R-:W2:Y:S04]  /*5d340*/  LDL.LU R13, [R1+0x9e4] ;  /* 0x0009e400010d7983 */ /* 0x000ea80000300800 */
[----:B------:R1:W-:Y:S04]  /*5d350*/  LDGSTS.E [R4+0x680], [R2.64], P2 ;  /* 0x0068000002047fae */ /* 0x0003e80009121848 */
[----:B------:R-:W-:Y:S01]  /*5d360*/  STL [R1+0x7fc], R60 ;  /* 0x0007fc3c01007387 */ /* 0x000fe20000100800 */
[----:B-1----:R-:W-:-:S03]  /*5d370*/  IMAD.MOV.U32 R2, RZ, RZ, R46 ;  /* 0x000000ffff027224 */ /* 0x002fc600078e002e */
[----:B------:R-:W2:Y:S01]  /*5d380*/  LDL.LU R46, [R1+0x9ec] ;  /* 0x0009ec00012e7983 */ /* 0x000ea20000300800 */
[----:B------:R-:W-:-:S03]  /*5d390*/  IMAD.MOV.U32 R3, RZ, RZ, R61 ;  /* 0x000000ffff037224 */ /* 0x000fc600078e003d */
[----:B------:R-:W2:Y:S04]  /*5d3a0*/  LDL.LU R6, [R1+0x9f8] ;  /* 0x0009f80001067983 */ /* 0x000ea80000300800 */
[----:B------:R1:W-:Y:S04]  /*5d3b0*/  LDGSTS.E [R4+0x700], [R2.64], P3 ;  /* 0x0070000002047fae */ /* 0x0003e80009921848 */
[----:B------:R-:W2:Y:S01]  /*5d3c0*/  LDL.LU R7, [R1+0xa00] ;  /* 0x000a000001077983 */ /* 0x000ea20000300800 */
[----:B-1----:R-:W-:Y:S01]  /*5d3d0*/  MOV R2, R51 ;  /* 0x0000003300027202 */ /* 0x002fe20000000f00 */
[----:B------:R-:W-:-:S05]  /*5d3e0*/  IMAD.MOV.U32 R3, RZ, RZ, R60 ;  /* 0x000000ffff037224 */ /* 0x000fca00078e003c */
[----:B------:R1:W-:Y:S01]  /*5d3f0*/  LDGSTS.E [R4+0x780], [R2.64], P0 ;  /* 0x0078000002047fae */ /* 0x0003e20008121848 */
[----:B----4-:R-:W-:-:S04]  /*5d400*/  IADD3 R14, P4, R14, UR7, RZ ;  /* 0x000000070e0e7c10 */ /* 0x010fc8000ff9e0ff */
[----:B------:R-:W-:Y:S01]  /*5d410*/  IADD3.X R48, R48, UR6, RZ, P4, !PT ;  /* 0x0000000630307c10 */ /* 0x000fe2000a7fe4ff */
[----:B-1----:R-:W-:Y:S01]  /*5d420*/  IMAD.MOV.U32 R2, RZ, RZ, R14 ;  /* 0x000000ffff027224 */ /* 0x002fe200078e000e */
[----:B------:R-:W-:Y:S01]  /*5d430*/  IADD3 R49, P5, R49, UR7, RZ ;  /* 0x0000000731317c10 */ /* 0x000fe2000ffbe0ff */
[----:B------:R-:W-:Y:S01]  /*5d440*/  STL [R1+0x8e8], R14 ;  /* 0x0008e80e01007387 */ /* 0x000fe20000100800 */
[----:B------:R-:W-:Y:S02]  /*5d450*/  MOV R3, R48 ;  /* 0x0000003000037202 */ /* 0x000fe40000000f00 */
[----:B------:R-:W-:Y:S01]  /*5d460*/  IADD3.X R50, R50, UR6, RZ, P5, !PT ;  /* 0x0000000632327c10 */ /* 0x000fe2000affe4ff */
[----:B------:R1:W-:Y:S04]  /*5d470*/  STL [R1+0x8e4], R48 ;  /* 0x0008e43001007387 */ /* 0x0003e80000100800 */
[----:B------:R-:W-:Y:S04]  /*5d480*/  STL [R1+0x8f0], R49 ;  /* 0x0008f03101007387 */ /* 0x000fe80000100800 */
[----:B------:R4:W-:Y:S04]  /*5d490*/  LDGSTS.E [R4+0x1600], [R2.64], P1 ;  /* 0x0160000002047fae */ /* 0x0009e80008921848 */
[----:B-1----:R-:W3:Y:S04]  /*5d4a0*/  LDL.LU R48, [R1+0x9f4] ;  /* 0x0009f40001307983 */ /* 0x002ee80000300800 */
[----:B------:R-:W-:Y:S01]  /*5d4b0*/  STL [R1+0x8ec], R50 ;  /* 0x0008ec3201007387 */ /* 0x000fe20000100800 */
[----:B----4-:R-:W-:-:S03]  /*5d4c0*/  IMAD.MOV.U32 R2, RZ, RZ, R49 ;  /* 0x000000ffff027224 */ /* 0x010fc600078e0031 */
[----:B------:R-:W4:Y:S01]  /*5d4d0*/  LDL.LU R14, [R1+0x9fc] ;  /* 0x0009fc00010e7983 */ /* 0x000f220000300800 */
[----:B------:R-:W-:-:S05]  /*5d4e0*/  IMAD.MOV.U32 R3, RZ, RZ, R50 ;  /* 0x000000ffff037224 */ /* 0x000fca00078e0032 */
[----:B------:R1:W-:Y:S01]  /*5d4f0*/  LDGSTS.E [R4+0x1680], [R2.64], P2 ;  /* 0x0168000002047fae */ /* 0x0003e20009121848 */
[----:B-----5:R-:W-:Y:S02]  /*5d500*/  IADD3 R12, P4, R12, UR7, RZ ;  /* 0x000000070c0c7c10 */ /* 0x020fe4000ff9e0ff */
[----:B------:R-:W-:Y:S02]  /*5d510*/  IADD3 R44, P5, R44, UR7, RZ ;  /* 0x000000072c2c7c10 */ /* 0x000fe4000ffbe0ff */
[----:B------:R-:W-:Y:S01]  /*5d520*/  IADD3.X R16, R16, UR6, RZ, P4, !PT ;  /* 0x0000000610107c10 */ /* 0x000fe2000a7fe4ff */
[----:B------:R-:W-:Y:S01]  /*5d530*/  STL [R1+0x8f8], R12 ;  /* 0x0008f80c01007387 */ /* 0x000fe20000100800 */
[----:B-1----:R-:W-:Y:S02]  /*5d540*/  MOV R2, R12 ;  /* 0x0000000c00027202 */ /* 0x002fe40000000f00 */
[----:B--2---:R-:W-:Y:S01]  /*5d550*/  IADD3.X R45, R45, UR6, RZ, P5, !PT ;  /* 0x000000062d2d7c10 */ /* 0x004fe2000affe4ff */
[----:B------:R-:W-:Y:S01]  /*5d560*/  IMAD.MOV.U32 R3, RZ, RZ, R16 ;  /* 0x000000ffff037224 */ /* 0x000fe200078e0010 */
[----:B------:R1:W-:Y:S04]  /*5d570*/  STL [R1+0x8f4], R16 ;  /* 0x0008f41001007387 */ /* 0x0003e80000100800 */
[----:B------:R2:W-:Y:S04]  /*5d580*/  STL [R1+0x900], R44 ;  /* 0x0009002c01007387 */ /* 0x0005e80000100800 */
[----:B------:R5:W-:Y:S04]  /*5d590*/  LDGSTS.E [R4+0x1700], [R2.64], P3 ;  /* 0x0170000002047fae */ /* 0x000be80009921848 */
[----:B-1----:R-:W4:Y:S04]  /*5d5a0*/  LDL.LU R16, [R1+0xae8] ;  /* 0x000ae80001107983 */ /* 0x002f280000300800 */
[----:B------:R1:W-:Y:S04]  /*5d5b0*/  STL [R1+0x8fc], R45 ;  /* 0x0008fc2d01007387 */ /* 0x0003e80000100800 */
[----:B------:R-:W4:Y:S01]  /*5d5c0*/  LDL.LU R12, [R1+0xaf0] ;  /* 0x000af000010c7983 */ /* 0x000f220000300800 */
[----:B-----5:R-:W-:-:S03]  /*5d5d0*/  IMAD.MOV.U32 R2, RZ, RZ, R44 ;  /* 0x000000ffff027224 */ /* 0x020fc600078e002c */
[----:B--2---:R-:W2:Y:S01]  /*5d5e0*/  LDL.LU R44, [R1+0xae4] ;  /* 0x000ae400012c7983 */ /* 0x004ea20000300800 */
[----:B------:R-:W-:-:S03]  /*5d5f0*/  MOV R3, R45 ;  /* 0x0000002d00037202 */ /* 0x000fc60000000f00 */
[----:B-1----:R-:W5:Y:S01]  /*5d600*/  LDL.LU R45, [R1+0xaec] ;  /* 0x000aec00012d7983 */ /* 0x002f620000300800 */
[----:B------:R-:W-:Y:S02]  /*5d610*/  IADD3 R5, P4, R5, UR7, RZ ;  /* 0x0000000705057c10 */ /* 0x000fe4000ff9e0ff */
[----:B------:R-:W-:Y:S01]  /*5d620*/  IADD3 R17, P5, R17, UR7, RZ ;  /* 0x0000000711117c10 */ /* 0x000fe2000ffbe0ff */
[----:B------:R1:W-:Y:S01]  /*5d630*/  LDGSTS.E [R4+0x1780], [R2.64], P0 ;  /* 0x0178000002047fae */ /* 0x0003e20008121848 */
[----:B------:R-:W-:-:S03]  /*5d640*/  IADD3.X R13, R13, UR6, RZ, P4, !PT ;  /* 0x000000060d0d7c10 */ /* 0x000fc6000a7fe4ff */
[----:B------:R-:W-:Y:S04]  /*5d650*/  STL [R1+0x9e8], R5 ;  /* 0x0009e80501007387 */ /* 0x000fe80000100800 */
[----:B------:R1:W-:Y:S02]  /*5d660*/  STL [R1+0x9e4], R13 ;  /* 0x0009e40d01007387 */ /* 0x0003e40000100800 */
[----:B-1----:R-:W-:Y:S02]  /*5d670*/  IMAD.MOV.U32 R2, RZ, RZ, R5 ;  /* 0x000000ffff027224 */ /* 0x002fe400078e0005 */
[----:B------:R-:W-:Y:S01]  /*5d680*/  IMAD.MOV.U32 R3, RZ, RZ, R13 ;  /* 0x000000ffff037224 */ /* 0x000fe200078e000d */
[----:B------:R-:W-:Y:S01]  /*5d690*/  STL [R1+0x9f0], R17 ;  /* 0x0009f01101007387 */ /* 0x000fe20000100800 */
[----:B------:R-:W-:-:S03]  /*5d6a0*/  IADD3.X R46, R46, UR6, RZ, P5, !PT ;  /* 0x000000062e2e7c10 */ /* 0x000fc6000affe4ff */
[----:B------:R-:W5:Y:S04]  /*5d6b0*/  LDL.LU R13, [R1+0xaf8] ;  /* 0x000af800010d7983 */ /* 0x000f680000300800 */
[----:B------:R1:W-:Y:S04]  /*5d6c0*/  STL [R1+0x9ec], R46 ;  /* 0x0009ec2e01007387 */ /* 0x0003e80000100800 */
[----:B------:R1:W-:Y:S04]  /*5d6d0*/  LDGSTS.E [R4+0x2600], [R2.64], P1 ;  /* 0x0260000002047fae */ /* 0x0003e80008921848 */
[----:B------:R-:W5:Y:S01]  /*5d6e0*/  LDL.LU R5, [R1+0xb00] ;  /* 0x000b000001057983 */ /* 0x000f620000300800 */
[----:B-1----:R-:W-:-:S03]  /*5d6f0*/  IMAD.MOV.U32 R3, RZ, RZ, R46 ;  /* 0x000000ffff037224 */ /* 0x002fc600078e002e */
[----:B------:R-:W5:Y:S01]  /*5d700*/  LDL.LU R46, [R1+0xaf4] ;  /* 0x000af400012e7983 */ /* 0x000f620000300800 */
[----:B------:R-:W-:-:S03]  /*5d710*/  MOV R2, R17 ;  /* 0x0000001100027202 */ /* 0x000fc60000000f00 */
[----:B------:R-:W5:Y:S01]  /*5d720*/  LDL.LU R17, [R1+0xafc] ;  /* 0x000afc0001117983 */ /* 0x000f620000300800 */
[----:B------:R-:W-:Y:S02]  /*5d730*/  IADD3 R6, P4, R6, UR7, RZ ;  /* 0x0000000706067c10 */ /* 0x000fe4000ff9e0ff */
[----:B------:R-:W-:Y:S01]  /*5d740*/  IADD3 R7, P5, R7, UR7, RZ ;  /* 0x0000000707077c10 */ /* 0x000fe2000ffbe0ff */
[----:B------:R1:W-:Y:S04]  /*5d750*/  LDGSTS.E [R4+0x2680], [R2.64], P2 ;  /* 0x0268000002047fae */ /* 0x0003e80009121848 */
[----:B------:R3:W-:Y:S01]  /*5d760*/  STL [R1+0x9f8], R6 ;  /* 0x0009f80601007387 */ /* 0x0007e20000100800 */
[----:B-1----:R-:W-:Y:S01]  /*5d770*/  IMAD.MOV.U32 R2, RZ, RZ, R6 ;  /* 0x000000ffff027224 */ /* 0x002fe200078e0006 */
[----:B---3--:R-:W-:-:S05]  /*5d780*/  IADD3.X R48, R48, UR6, RZ, P4, !PT ;  /* 0x0000000630307c10 */ /* 0x008fca000a7fe4ff */
[----:B------:R1:W-:Y:S01]  /*5d790*/  STL [R1+0x9f4], R48 ;  /* 0x0009f43001007387 */ /* 0x0003e20000100800 */
[----:B----4-:R-:W-:-:S03]  /*5d7a0*/  IADD3.X R14, R14, UR6, RZ, P5, !PT ;  /* 0x000000060e0e7c10 */ /* 0x010fc6000affe4ff */
[----:B------:R3:W-:Y:S01]  /*5d7b0*/  STL [R1+0xa00], R7 ;  /* 0x000a000701007387 */ /* 0x0007e20000100800 */
[----:B------:R-:W-:-:S03]  /*5d7c0*/  MOV R3, R48 ;  /* 0x0000003000037202 */ /* 0x000fc60000000f00 */
[----:B------:R-:W4:Y:S04]  /*5d7d0*/  LDL.LU R6, [R1+0xbe8] ;  /* 0x000be80001067983 */ /* 0x000f280000300800 */
[----:B------:R3:W-:Y:S04]  /*5d7e0*/  STL [R1+0x9fc], R14 ;  /* 0x0009fc0e01007387 */ /* 0x0007e80000100800 */
[----:B------:R-:W4:Y:S04]  /*5d7f0*/  LDL.LU R49, [R1+0xbf0] ;  /* 0x000bf00001317983 */ /* 0x000f280000300800 */
[----:B-1----:R-:W4:Y:S04]  /*5d800*/  LDL.LU R48, [R1+0xbe4] ;  /* 0x000be40001307983 */ /* 0x002f280000300800 */
[----:B------:R1:W-:Y:S04]  /*5d810*/  LDGSTS.E [R4+0x2700], [R2.64], P3 ;  /* 0x0270000002047fae */ /* 0x0003e80009921848 */
[----:B------:R-:W4:Y:S01]  /*5d820*/  LDL.LU R50, [R1+0xbec] ;  /* 0x000bec0001327983 */ /* 0x000f220000300800 */
[----:B-1----:R-:W-:-:S02]  /*5d830*/  IMAD.MOV.U32 R2, RZ, RZ, R7 ;  /* 0x000000ffff027224 */ /* 0x002fc400078e0007 */
[----:B------:R-:W-:Y:S01]  /*5d840*/  IMAD.MOV.U32 R3, RZ, RZ, R14 ;  /* 0x000000ffff037224 */ /* 0x000fe200078e000e */
[----:B---3--:R-:W3:Y:S04]  /*5d850*/  LDL.LU R7, [R1+0xbf8] ;  /* 0x000bf80001077983 */ /* 0x008ee80000300800 */
[----:B------:R-:W3:Y:S04]  /*5d860*/  LDL.LU R14, [R1+0xc00] ;  /* 0x000c0000010e7983 */ /* 0x000ee80000300800 */
[----:B------:R1:W-:Y:S01]  /*5d870*/  LDGSTS.E [R4+0x2780], [R2.64], P0 ;  /* 0x0278000002047fae */ /* 0x0003e20008121848 */
[----:B------:R-:W-:-:S05]  /*5d880*/  IADD3 R16, P4, R16, UR7, RZ ;  /* 0x0000000710107c10 */ /* 0x000fca000ff9e0ff */
[----:B------:R5:W-:Y:S01]  /*5d890*/  STL [R1+0xae8], R16 ;  /* 0x000ae81001007387 */ /* 0x000be20000100800 */
[----:B------:R-:W-:Y:S02]  /*5d8a0*/  IADD3 R12, P5, R12, UR7, RZ ;  /* 0x000000070c0c7c10 */ /* 0x000fe4000ffbe0ff */
[----:B--2---:R-:W-:Y:S02]  /*5d8b0*/  IADD3.X R44, R44, UR6, RZ, P4, !PT ;  /* 0x000000062c2c7c10 */ /* 0x004fe4000a7fe4ff */
[----:B-1----:R-:W-:Y:S02]  /*5d8c0*/  MOV R2, R16 ;  /* 0x0000001000027202 */ /* 0x002fe40000000f00 */
[----:B-----5:R-:W-:Y:S01]  /*5d8d0*/  IADD3.X R45, R45, UR6, RZ, P5, !PT ;  /* 0x000000062d2d7c10 */ /* 0x020fe2000affe4ff */
[----:B------:R1:W-:Y:S04]  /*5d8e0*/  STL [R1+0xae4], R44 ;  /* 0x000ae42c01007387 */ /* 0x0003e80000100800 */
[----:B------:R2:W-:Y:S04]  /*5d8f0*/  STL [R1+0xaf0], R12 ;  /* 0x000af00c01007387 */ /* 0x0005e80000100800 */
[----:B------:R-:W5:Y:S01]  /*5d900*/  LDL.LU R16, [R1+0xbf4] ;  /* 0x000bf40001107983 */ /* 0x000f620000300800 */
[----:B------:R-:W-:-:S03]  /*5d910*/  IMAD.MOV.U32 R3, RZ, RZ, R44 ;  /* 0x000000ffff037224 */ /* 0x000fc600078e002c */
[----:B------:R2:W-:Y:S04]  /*5d920*/  STL [R1+0xaec], R45 ;  /* 0x000aec2d01007387 */ /* 0x0005e80000100800 */
[----:B-1----:R-:W5:Y:S04]  /*5d930*/  LDL.LU R44, [R1+0xbfc] ;  /* 0x000bfc00012c7983 */ /* 0x002f680000300800 */
[----:B------:R1:W-:Y:S01]  /*5d940*/  LDGSTS.E [R4+0x3600], [R2.64], P1 ;  /* 0x0360000002047fae */ /* 0x0003e20008921848 */
[----:B------:R-:W-:Y:S01]  /*5d950*/  IADD3 R13, P4, R13, UR7, RZ ;  /* 0x000000070d0d7c10 */ /* 0x000fe2000ff9e0ff */
[----:B-1----:R-:W-:Y:S01]  /*5d960*/  IMAD.MOV.U32 R2, RZ, RZ, R12 ;  /* 0x000000ffff027224 */ /* 0x002fe200078e000c */
[----:B------:R-:W-:Y:S01]  /*5d970*/  MOV R3, R45 ;  /* 0x0000002d00037202 */ /* 0x000fe20000000f00 */
[----:B--2---:R-:W5:Y:S01]  /*5d980*/  LDL.LU R12, [R1+0xce8] ;  /* 0x000ce800010c7983 */ /* 0x004f620000300800 */
[----:B------:R-:W-:-:S03]  /*5d990*/  IADD3 R5, P5, R5, UR7, RZ ;  /* 0x0000000705057c10 */ /* 0x000fc6000ffbe0ff */
[----:B------:R-:W5:Y:S01]  /*5d9a0*/  LDL.LU R45, [R1+0xcf0] ;  /* 0x000cf000012d7983 */ /* 0x000f620000300800 */
[----:B------:R-:W-:-:S03]  /*5d9b0*/  IADD3.X R46, R46, UR6, RZ, P4, !PT ;  /* 0x000000062e2e7c10 */ /* 0x000fc6000a7fe4ff */
[----:B------:R1:W-:Y:S01]  /*5d9c0*/  STL [R1+0xaf8], R13 ;  /* 0x000af80d01007387 */ /* 0x0003e20000100800 */
[----:B------:R-:W-:-:S03]  /*5d9d0*/  IADD3.X R17, R17, UR6, RZ, P5, !PT ;  /* 0x0000000611117c10 */ /* 0x000fc6000affe4ff */
[----:B------:R1:W-:Y:S04]  /*5d9e0*/  LDGSTS.E [R4+0x3680], [R2.64], P2 ;  /* 0x0368000002047fae */ /* 0x0003e80009121848 */
[----:B------:R1:W-:Y:S04]  /*5d9f0*/  STL [R1+0xaf4], R46 ;  /* 0x000af42e01007387 */ /* 0x0003e80000100800 */
[----:B------:R-:W-:Y:S01]  /*5da00*/  STL [R1+0xb00], R5 ;  /* 0x000b000501007387 */ /* 0x000fe20000100800 */
[----:B-1----:R-:W-:-:S03]  /*5da10*/  IMAD.MOV.U32 R2, RZ, RZ, R13 ;  /* 0x000000ffff027224 */ /* 0x002fc600078e000d */
[----:B------:R-:W5:Y:S01]  /*5da20*/  LDL.LU R13, [R1+0xce4] ;  /* 0x000ce400010d7983 */ /* 0x000f620000300800 */
[----:B------:R-:W-:-:S03]  /*5da30*/  IMAD.MOV.U32 R3, RZ, RZ, R46 ;  /* 0x000000ffff037224 */ /* 0x000fc600078e002e */
[----:B------:R1:W-:Y:S04]  /*5da40*/  STL [R1+0xafc], R17 ;  /* 0x000afc1101007387 */ /* 0x0003e80000100800 */
[----:B------:R-:W5:Y:S04]  /*5da50*/  LDL.LU R46, [R1+0xcec] ;  /* 0x000cec00012e7983 */ /* 0x000f680000300800 */
[----:B------:R1:W-:Y:S02]  /*5da60*/  LDGSTS.E [R4+0x3700], [R2.64], P3 ;  /* 0x0370000002047fae */ /* 0x0003e40009921848 */
[----:B-1----:R-:W-:Y:S01]  /*5da70*/  MOV R2, R5 ;  /* 0x0000000500027202 */ /* 0x002fe20000000f00 */
[----:B------:R-:W-:-:S02]  /*5da80*/  IMAD.MOV.U32 R3, RZ, RZ, R17 ;  /* 0x000000ffff037224 */ /* 0x000fc400078e0011 */
[----:B------:R-:W5:Y:S04]  /*5da90*/  LDL.LU R17, [R1+0xcf8] ;  /* 0x000cf80001117983 */ /* 0x000f680000300800 */
[----:B------:R1:W-:Y:S04]  /*5daa0*/  LDGSTS.E [R4+0x3780], [R2.64], P0 ;  /* 0x0378000002047fae */ /* 0x0003e80008121848 */
[----:B------:R-:W5:Y:S01]  /*5dab0*/  LDL.LU R5, [R1+0xd00] ;  /* 0x000d000001057983 */ /* 0x000f620000300800 */
[----:B----4-:R-:W-:-:S05]  /*5dac0*/  IADD3 R6, P4, R6, UR7, RZ ;  /* 0x0000000706067c10 */ /* 0x010fca000ff9e0ff */
[----:B-1----:R-:W-:Y:S01]  /*5dad0*/  IMAD.MOV.U32 R2, RZ, RZ, R6 ;  /* 0x000000ffff027224 */ /* 0x002fe200078e0006 */
[----:B------:R-:W-:Y:S02]  /*5dae0*/  IADD3 R49, P5, R49, UR7, RZ ;  /* 0x0000000731317c10 */ /* 0x000fe4000ffbe0ff */
[----:B------:R-:W-:Y:S01]  /*5daf0*/  IADD3.X R48, R48, UR6, RZ, P4, !PT ;  /* 0x0000000630307c10 */ /* 0x000fe2000a7fe4ff */
[----:B------:R-:W-:Y:S03]  /*5db00*/  STL [R1+0xbe8], R6 ;  /* 0x000be80601007387 */ /* 0x000fe60000100800 */
[----:B------:R-:W-:Y:S01]  /*5db10*/  MOV R3, R48 ;  /* 0x0000003000037202 */ /* 0x000fe20000000f00 */
[----:B------:R1:W-:Y:S01]  /*5db20*/  STL [R1+0xbe4], R48 ;  /* 0x000be43001007387 */ /* 0x0003e20000100800 */
[----:B------:R-:W-:-:S03]  /*5db30*/  IADD3.X R50, R50, UR6, RZ, P5, !PT ;  /* 0x0000000632327c10 */ /* 0x000fc6000affe4ff */
[----:B------:R-:W-:Y:S04]  /*5db40*/  STL [R1+0xbf0], R49 ;  /* 0x000bf03101007387 */ /* 0x000fe80000100800 */
[----:B------:R4:W-:Y:S04]  /*5db50*/  LDGSTS.E [R4+0x4600], [R2.64], P1 ;  /* 0x0460000002047fae */ /* 0x0009e80008921848 */
[----:B-1----:R-:W2:Y:S01]  /*5db60*/  LDL.LU R48, [R1+0xcf4] ;  /* 0x000cf40001307983 */ /* 0x002ea20000300800 */
[----:B---3--:R-:W-:-:S03]  /*5db70*/  IADD3 R7, P4, R7, UR7, RZ ;  /* 0x0000000707077c10 */ /* 0x008fc6000ff9e0ff */
[----:B------:R-:W-:Y:S01]  /*5db80*/  STL [R1+0xbec], R50 ;  /* 0x000bec3201007387 */ /* 0x000fe20000100800 */
[----:B------:R-:W-:Y:S01]  /*5db90*/  IADD3 R14, P5, R14, UR7, RZ ;  /* 0x000000070e0e7c10 */ /* 0x000fe2000ffbe0ff */
[----:B----4-:R-:W-:Y:S02]  /*5dba0*/  IMAD.MOV.U32 R2, RZ, RZ, R49 ;  /* 0x000000ffff027224 */ /* 0x010fe400078e0031 */
[----:B------:R-:W3:Y:S01]  /*5dbb0*/  LDL.LU R6, [R1+0xcfc] ;  /* 0x000cfc0001067983 */ /* 0x000ee20000300800 */
[----:B------:R-:W-:-:S03]  /*5dbc0*/  IMAD.MOV.U32 R3, RZ, RZ, R50 ;  /* 0x000000ffff037224 */ /* 0x000fc600078e0032 */
[----:B------:R-:W-:Y:S04]  /*5dbd0*/  STL [R1+0xbf8], R7 ;  /* 0x000bf80701007387 */ /* 0x000fe80000100800 */
[----:B------:R1:W-:Y:S02]  /*5dbe0*/  LDGSTS.E [R4+0x4680], [R2.64], P2 ;  /* 0x0468000002047fae */ /* 0x0003e40009121848 */
[----:B-1----:R-:W-:Y:S02]  /*5dbf0*/  MOV R2, R7 ;  /* 0x0000000700027202 */ /* 0x002fe40000000f00 */
[----:B-----5:R-:W-:-:S05]  /*5dc00*/  IADD3.X R16, R16, UR6, RZ, P4, !PT ;  /* 0x0000000610107c10 */ /* 0x020fca000a7fe4ff */
        /* <DEDUP_REMOVED lines=8> */
[----:B----4-:R-:W-:-:S03]  /*5dc90*/  MOV R3, R44 ;  /* 0x0000002c00037202 */ /* 0x010fc60000000f00 */
[----:B-1----:R-:W4:Y:S01]  /*5dca0*/  LDL.LU R44, [R1+0xde4] ;  /* 0x000de400012c7983 */ /* 0x002f220000300800 */
[----:B------:R-:W-:-:S03]  /*5dcb0*/  IMAD.MOV.U32 R2, RZ, RZ, R14 ;  /* 0x000000ffff027224 */ /* 0x000fc600078e000e */
[----:B------:R-:W4:Y:S01]  /*5dcc0*/  LDL.LU R14, [R1+0xdec] ;  /* 0x000dec00010e7983 */ /* 0x000f220000300800 */
[----:B------:R-:W-:Y:S02]  /*5dcd0*/  IADD3 R12, P4, R12, UR7, RZ ;  /* 0x000000070c0c7c10 */ /* 0x000fe4000ff9e0ff */
[----:B------:R-:W-:Y:S01]  /*5dce0*/  IADD3 R45, P5, R45, UR7, RZ ;  /* 0x000000072d2d7c10 */ /* 0x000fe2000ffbe0ff */
[----:B------:R1:W-:Y:S04]  /*5dcf0*/  LDGSTS.E [R4+0x4780], [R2.64], P0 ;  /* 0x0478000002047fae */ /* 0x0003e80008121848 */
[----:B------:R1:W-:Y:S01]  /*5dd00*/  STL [R1+0xce8], R12 ;  /* 0x000ce80c01007387 */ /* 0x0003e20000100800 */
[----:B------:R-:W-:Y:S01]  /*5dd10*/  IADD3.X R13, R13, UR6, RZ, P4, !PT ;  /* 0x000000060d0d7c10 */ /* 0x000fe2000a7fe4ff */
[----:B-1----:R-:W-:-:S04]  /*5dd20*/  IMAD.MOV.U32 R2, RZ, RZ, R12 ;  /* 0x000000ffff027224 */ /* 0x002fc800078e000c */
[----:B------:R-:W-:Y:S01]  /*5dd30*/  IMAD.MOV.U32 R3, RZ, RZ, R13 ;  /* 0x000000ffff037224 */ /* 0x000fe200078e000d */
[----:B------:R1:W-:Y:S01]  /*5dd40*/  STL [R1+0xce4], R13 ;  /* 0x000ce40d01007387 */ /* 0x0003e20000100800 */
[----:B------:R-:W-:-:S03]  /*5dd50*/  IADD3.X R46, R46, UR6, RZ, P5, !PT ;  /* 0x000000062e2e7c10 */ /* 0x000fc6000affe4ff */
[----:B------:R-:W-:Y:S04]  /*5dd60*/  STL [R1+0xcf0], R45 ;  /* 0x000cf02d01007387 */ /* 0x000fe80000100800 */
[----:B------:R-:W4:Y:S04]  /*5dd70*/  LDL.LU R12, [R1+0xdf8] ;  /* 0x000df800010c7983 */ /* 0x000f280000300800 */
[----:B------:R1:W-:Y:S04]  /*5dd80*/  STL [R1+0xcec], R46 ;  /* 0x000cec2e01007387 */ /* 0x0003e80000100800 */
[----:B------:R1:W-:Y:S04]  /*5dd90*/  LDGSTS.E [R4+0x5600], [R2.64], P1 ;  /* 0x0560000002047fae */ /* 0x0003e80008921848 */
[----:B-1----:R-:W4:Y:S01]  /*5dda0*/  LDL.LU R13, [R1+0xe00] ;  /* 0x000e0000010d7983 */ /* 0x002f220000300800 */
[----:B------:R-:W-:-:S03]  /*5ddb0*/  IMAD.MOV.U32 R3, RZ, RZ, R46 ;  /* 0x000000ffff037224 */ /* 0x000fc600078e002e */
        /* <DEDUP_REMOVED lines=8> */
[----:B--2---:R-:W-:-:S05]  /*5de40*/  IADD3.X R48, R48, UR6, RZ, P4, !PT ;  /* 0x0000000630307c10 */ /* 0x004fca000a7fe4ff */
[----:B------:R1:W-:Y:S01]  /*5de50*/  STL [R1+0xcf4], R48 ;  /* 0x000cf43001007387 */ /* 0x0003e20000100800 */
[----:B---3--:R-:W-:-:S03]  /*5de60*/  IADD3.X R6, R6, UR6, RZ, P5, !PT ;  /* 0x0000000606067c10 */ /* 0x008fc6000affe4ff */
[----:B------:R2:W-:Y:S01]  /*5de70*/  STL [R1+0xd00], R5 ;  /* 0x000d000501007387 */ /* 0x0005e20000100800 */
[----:B------:R-:W-:-:S03]  /*5de80*/  MOV R3, R48 ;  /* 0x0000003000037202 */ /* 0x000fc60000000f00 */
[----:B------:R-:W3:Y:S04]  /*5de90*/  LDL.LU R17, [R1+0xee8] ;  /* 0x000ee80001117983 */ /* 0x000ee80000300800 */
[----:B------:R2:W-:Y:S04]  /*5dea0*/  STL [R1+0xcfc], R6 ;  /* 0x000cfc0601007387 */ /* 0x0005e80000100800 */
[----:B------:R-:W3:Y:S04]  /*5deb0*/  LDL.LU R49, [R1+0xef0] ;  /* 0x000ef00001317983 */ /* 0x000ee80000300800 */
[----:B-1----:R-:W3:Y:S04]  /*5dec0*/  LDL.LU R48, [R1+0xee4] ;  /* 0x000ee40001307983 */ /* 0x002ee80000300800 */
[----:B------:R1:W-:Y:S04]  /*5ded0*/  LDGSTS.E [R4+0x5700], [R2.64], P3 ;  /* 0x0570000002047fae */ /* 0x0003e80009921848 */
[----:B------:R-:W3:Y:S01]  /*5dee0*/  LDL.LU R50, [R1+0xeec] ;  /* 0x000eec0001327983 */ /* 0x000ee20000300800 */
[----:B-1----:R-:W-:-:S02]  /*5def0*/  IMAD.MOV.U32 R2, RZ, RZ, R5 ;  /* 0x000000ffff027224 */ /* 0x002fc400078e0005 */
[----:B------:R-:W-:Y:S01]  /*5df00*/  IMAD.MOV.U32 R3, RZ, RZ, R6 ;  /* 0x000000ffff037224 */ /* 0x000fe200078e0006 */
[----:B--2---:R-:W2:Y:S04]  /*5df10*/  LDL.LU R5, [R1+0xef8] ;  /* 0x000ef80001057983 */ /* 0x004ea80000300800 */
[----:B------:R-:W2:Y:S04]  /*5df20*/  LDL.LU R6, [R1+0xf00] ;  /* 0x000f000001067983 */ /* 0x000ea80000300800 */
[----:B------:R1:W-:Y:S01]  /*5df30*/  LDGSTS.E [R4+0x5780], [R2.64], P0 ;  /* 0x0578000002047fae */ /* 0x0003e20008121848 */
[----:B-----5:R-:W-:-:S05]  /*5df40*/  IADD3 R16, P4, R16, UR7, RZ ;  /* 0x0000000710107c10 */ /* 0x020fca000ff9e0ff */
[----:B------:R5:W-:Y:S01]  /*5df50*/  STL [R1+0xde8], R16 ;  /* 0x000de81001007387 */ /* 0x000be20000100800 */
[----:B------:R-:W-:Y:S02]  /*5df60*/  IADD3 R7, P5, R7, UR7, RZ ;  /* 0x0000000707077c10 */ /* 0x000fe4000ffbe0ff */
[----:B----4-:R-:W-:Y:S02]  /*5df70*/  IADD3.X R44, R44, UR6, RZ, P4, !PT ;  /* 0x000000062c2c7c10 */ /* 0x010fe4000a7fe4ff */
[----:B-1----:R-:W-:Y:S02]  /*5df80*/  MOV R2, R16 ;  /* 0x0000001000027202 */ /* 0x002fe40000000f00 */
[----:B------:R-:W-:Y:S01]  /*5df90*/  IADD3.X R14, R14, UR6, RZ, P5, !PT ;  /* 0x000000060e0e7c10 */ /* 0x000fe2000affe4ff */
[----:B------:R1:W-:Y:S04]  /*5dfa0*/  STL [R1+0xde4], R44 ;  /* 0x000de42c01007387 */ /* 0x0003e80000100800 */
[----:B------:R4:W-:Y:S04]  /*5dfb0*/  STL [R1+0xdf0], R7 ;  /* 0x000df00701007387 */ /* 0x0009e80000100800 */
[----:B-----5:R-:W5:Y:S01]  /*5dfc0*/  LDL.LU R16, [R1+0xef4] ;  /* 0x000ef40001107983 */ /* 0x020f620000300800 */
[----:B------:R-:W-:-:S03]  /*5dfd0*/  IMAD.MOV.U32 R3, RZ, RZ, R44 ;  /* 0x000000ffff037224 */ /* 0x000fc600078e002c */
[----:B------:R4:W-:Y:S04]  /*5dfe0*/  STL [R1+0xdec], R14 ;  /* 0x000dec0e01007387 */ /* 0x0009e80000100800 */
[----:B-1----:R-:W5:Y:S04]  /*5dff0*/  LDL.LU R44, [R1+0xefc] ;  /* 0x000efc00012c7983 */ /* 0x002f680000300800 */
[----:B------:R1:W-:Y:S01]  /*5e000*/  LDGSTS.E [R4+0x6600], [R2.64], P1 ;  /* 0x0660000002047fae */ /* 0x0003e20008921848 */
[----:B------:R-:W-:Y:S01]  /*5e010*/  IADD3 R12, P4, R12, UR7, RZ ;  /* 0x000000070c0c7c10 */ /* 0x000fe2000ff9e0ff */
[----:B-1----:R-:W-:Y:S01]  /*5e020*/  IMAD.MOV.U32 R2, RZ, RZ, R7 ;  /* 0x000000ffff027224 */ /* 0x002fe200078e0007 */
[----:B------:R-:W-:Y:S01]  /*5e030*/  MOV R3, R14 ;  /* 0x0000000e00037202 */ /* 0x000fe20000000f00 */
[----:B----4-:R-:W5:Y:S04]  /*5e040*/  LDL.LU R7, [R1+0xfe8] ;  /* 0x000fe80001077983 */ /* 0x010f680000300800 */
[----:B------:R-:W5:Y:S01]  /*5e050*/  LDL.LU R14, [R1+0xff0] ;  /* 0x000ff000010e7983 */ /* 0x000f620000300800 */
[----:B------:R-:W-:-:S03]  /*5e060*/  IADD3 R13, P5, R13, UR7, RZ ;  /* 0x000000070d0d7c10 */ /* 0x000fc6000ffbe0ff */
[----:B------:R1:W-:Y:S04]  /*5e070*/  STL [R1+0xdf8], R12 ;  /* 0x000df80c01007387 */ /* 0x0003e80000100800 */
[----:B------:R1:W-:Y:S01]  /*5e080*/  LDGSTS.E [R4+0x6680], [R2.64], P2 ;  /* 0x0668000002047fae */ /* 0x0003e20009121848 */
[----:B------:R-:W-:Y:S02]  /*5e090*/  IADD3.X R46, R46, UR6, RZ, P4, !PT ;  /* 0x000000062e2e7c10 */ /* 0x000fe4000a7fe4ff */
[----:B------:R-:W-:-:S03]  /*5e0a0*/  IADD3.X R45, R45, UR6, RZ, P5, !PT ;  /* 0x000000062d2d7c10 */ /* 0x000fc6000affe4ff */
[----:B------:R1:W-:Y:S02]  /*5e0b0*/  STL [R1+0xdf4], R46 ;  /* 0x000df42e01007387 */ /* 0x0003e40000100800 */
[----:B-1----:R-:W-:Y:S02]  /*5e0c0*/  IMAD.MOV.U32 R2, RZ, RZ, R12 ;  /* 0x000000ffff027224 */ /* 0x002fe400078e000c */
[----:B------:R-:W-:Y:S04]  /*5e0d0*/  STL [R1+0xe00], R13 ;  /* 0x000e000d01007387 */ /* 0x000fe80000100800 */
        /* <DEDUP_REMOVED lines=10> */
[----:B---3--:R-:W-:-:S05]  /*5e180*/  IADD3 R17, P4, R17, UR7, RZ ;  /* 0x0000000711117c10 */ /* 0x008fca000ff9e0ff */
        /* <DEDUP_REMOVED lines=9> */
[----:B-1----:R-:W4:Y:S01]  /*5e220*/  LDL.LU R48, [R1+0xff4] ;  /* 0x000ff40001307983 */ /* 0x002f220000300800 */
[----:B--2---:R-:W-:-:S03]  /*5e230*/  IADD3 R5, P4, R5, UR7, RZ ;  /* 0x0000000705057c10 */ /* 0x004fc6000ff9e0ff */
[----:B------:R-:W-:Y:S01]  /*5e240*/  STL [R1+0xeec], R50 ;  /* 0x000eec3201007387 */ /* 0x000fe20000100800 */
[----:B------:R-:W-:Y:S01]  /*5e250*/  IADD3 R6, P5, R6, UR7, RZ ;  /* 0x0000000706067c10 */ /* 0x000fe2000ffbe0ff */
[----:B---3--:R-:W-:Y:S02]  /*5e260*/  IMAD.MOV.U32 R2, RZ, RZ, R49 ;  /* 0x000000ffff027224 */ /* 0x008fe400078e0031 */
[----:B------:R-:W2:Y:S01]  /*5e270*/  LDL.LU R17, [R1+0xffc] ;  /* 0x000ffc0001117983 */ /* 0x000ea20000300800 */
        /* <DEDUP_REMOVED lines=13> */
[----:B---3--:R-:W-:-:S03]  /*5e350*/  MOV R3, R44 ;  /* 0x0000002c00037202 */ /* 0x008fc60000000f00 */
[----:B-1----:R-:W3:Y:S01]  /*5e360*/  LDL.LU R44, [R1+0x10e4] ;  /* 0x0010e400012c7983 */ /* 0x002ee20000300800 */
[----:B------:R-:W-:-:S03]  /*5e370*/  IMAD.MOV.U32 R2, RZ, RZ, R6 ;  /* 0x000000ffff027224 */ /* 0x000fc600078e0006 */
[----:B------:R-:W3:Y:S01]  /*5e380*/  LDL.LU R6, [R1+0x10ec] ;  /* 0x0010ec0001067983 */ /* 0x000ee20000300800 */
[----:B------:R-:W-:Y:S02]  /*5e390*/  IADD3 R7, P4, R7, UR7, RZ ;  /* 0x0000000707077c10 */ /* 0x000fe4000ff9e0ff */
[----:B------:R-:W-:Y:S01]  /*5e3a0*/  IADD3 R14, P5, R14, UR7, RZ ;  /* 0x000000070e0e7c10 */ /* 0x000fe2000ffbe0ff */
        /* <DEDUP_REMOVED lines=9> */
[----:B------:R1:W-:Y:S04]  /*5e440*/  STL [R1+0xfec], R46 ;  /* 0x000fec2e01007387 */ /* 0x0003e80000100800 */
[----:B------:R1:W-:Y:S04]  /*5e450*/  LDGSTS.E [R4+0x8600], [R2.64], P1 ;  /* 0x0860000002047fae */ /* 0x0003e80008921848 */
[----:B-1----:R-:W3:Y:S01]  /*5e460*/  LDL.LU R12, [R1+0x1100] ;  /* 0x00110000010c7983 */ /* 0x002ee20000300800 */
[----:B------:R-:W-:-:S03]  /*5e470*/  MOV R2, R14 ;  /* 0x0000000e00027202 */ /* 0x000fc60000000f00 */
[----:B------:R-:W3:Y:S01]  /*5e480*/  LDL.LU R14, [R1+0x10f4] ;  /* 0x0010f400010e7983 */ /* 0x000ee20000300800 */
[----:B------:R-:W-:-:S03]  /*5e490*/  IMAD.MOV.U32 R3, RZ, RZ, R46 ;  /* 0x000000ffff037224 */ /* 0x000fc600078e002e */
[----:B------:R-:W3:Y:S01]  /*5e4a0*/  LDL.LU R46, [R1+0x10fc] ;  /* 0x0010fc00012e7983 */ /* 0x000ee20000300800 */
[----:B------:R-:W-:Y:S02]  /*5e4b0*/  IADD3 R45, P4, R45, UR7, RZ ;  /* 0x000000072d2d7c10 */ /* 0x000fe4000ff9e0ff */
[----:B------:R-:W-:Y:S01]  /*5e4c0*/  IADD3 R13, P5, R13, UR7, RZ ;  /* 0x000000070d0d7c10 */ /* 0x000fe2000ffbe0ff */
[----:B------:R1:W-:Y:S04]  /*5e4d0*/  LDGSTS.E [R4+0x8680], [R2.64], P2 ;  /* 0x0868000002047fae */ /* 0x0003e80009121848 */
[----:B------:R2:W-:Y:S01]  /*5e4e0*/  STL [R1+0xff8], R45 ;  /* 0x000ff82d01007387 */ /* 0x0005e20000100800 */
[----:B-1----:R-:W-:Y:S01]  /*5e4f0*/  IMAD.MOV.U32 R2, RZ, RZ, R45 ;  /* 0x000000ffff027224 */ /* 0x002fe200078e002d */
[----:B----4-:R-:W-:-:S05]  /*5e500*/  IADD3.X R48, R48, UR6, RZ, P4, !PT ;  /* 0x0000000630307c10 */ /* 0x010fca000a7fe4ff */
[----:B------:R1:W-:Y:S01]  /*5e510*/  STL [R1+0xff4], R48 ;  /* 0x000ff43001007387 */ /* 0x0003e20000100800 */
[----:B--2---:R-:W-:-:S03]  /*5e520*/  IADD3.X R17, R17, UR6, RZ, P5, !PT ;  /* 0x0000000611117c10 */ /* 0x004fc6000affe4ff */
        /* <DEDUP_REMOVED lines=16> */
[----:B---3--:R-:W-:Y:S02]  /*5e630*/  IADD3.X R44, R44, UR6, RZ, P4, !PT ;  /* 0x000000062c2c7c10 */ /* 0x008fe4000a7fe4ff */
        /* <DEDUP_REMOVED lines=8> */
[----:B------:R1:W-:Y:S02]  /*5e6c0*/  LDGSTS.E [R4+0x9600], [R2.64], P1 ;  /* 0x0960000002047fae */ /* 0x0003e40008921848 */
[----:B-1----:R-:W-:Y:S01]  /*5e6d0*/  IMAD.MOV.U32 R2, RZ, RZ, R5 ;  /* 0x000000ffff027224 */ /* 0x002fe200078e0005 */
[----:B------:R-:W-:Y:S01]  /*5e6e0*/  IADD3 R7, P4, R7, UR7, RZ ;  /* 0x0000000707077c10 */ /* 0x000fe2000ff9e0ff */
[----:B---3--:R-:W5:Y:S01]  /*5e6f0*/  LDL.LU R5, [R1+0x12e8] ;  /* 0x0012e80001057983 */ /* 0x008f620000300800 */
[----:B------:R-:W-:-:S03]  /*5e700*/  MOV R3, R6 ;  /* 0x0000000600037202 */ /* 0x000fc60000000f00 */
[----:B------:R-:W5:Y:S04]  /*5e710*/  LDL.LU R6, [R1+0x12f0] ;  /* 0x0012f00001067983 */ /* 0x000f680000300800 */
[----:B------:R1:W-:Y:S01]  /*5e720*/  STL [R1+0x10f8], R7 ;  /* 0x0010f80701007387 */ /* 0x0003e20000100800 */
[----:B------:R-:W-:-:S03]  /*5e730*/  IADD3 R12, P5, R12, UR7, RZ ;  /* 0x000000070c0c7c10 */ /* 0x000fc6000ffbe0ff */
[----:B------:R1:W-:Y:S01]  /*5e740*/  LDGSTS.E [R4+0x9680], [R2.64], P2 ;  /* 0x0968000002047fae */ /* 0x0003e20009121848 */
[----:B------:R-:W-:Y:S01]  /*5e750*/  IADD3.X R14, R14, UR6, RZ, P4, !PT ;  /* 0x000000060e0e7c10 */ /* 0x000fe2000a7fe4ff */
[----:B-1----:R-:W-:Y:S01]  /*5e760*/  IMAD.MOV.U32 R2, RZ, RZ, R7 ;  /* 0x000000ffff027224 */ /* 0x002fe200078e0007 */
[----:B------:R-:W-:-:S03]  /*5e770*/  IADD3.X R46, R46, UR6, RZ, P5, !PT ;  /* 0x000000062e2e7c10 */ /* 0x000fc6000affe4ff */
[----:B------:R1:W-:Y:S04]  /*5e780*/  STL [R1+0x10f4], R14 ;  /* 0x0010f40e01007387 */ /* 0x0003e80000100800 */
[----:B------:R-:W-:Y:S04]  /*5e790*/  STL [R1+0x1100], R12 ;  /* 0x0011000c01007387 */ /* 0x000fe80000100800 */
[----:B------:R-:W5:Y:S01]  /*5e7a0*/  LDL.LU R7, [R1+0x12e4] ;  /* 0x0012e40001077983 */ /* 0x000f620000300800 */
[----:B------:R-:W-:-:S03]  /*5e7b0*/  IMAD.MOV.U32 R3, RZ, RZ, R14 ;  /* 0x000000ffff037224 */ /* 0x000fc600078e000e */
[----:B------:R1:W-:Y:S04]  /*5e7c0*/  STL [R1+0x10fc], R46 ;  /* 0x0010fc2e01007387 */ /* 0x0003e80000100800 */
[----:B-1----:R-:W5:Y:S04]  /*5e7d0*/  LDL.LU R14, [R1+0x12ec] ;  /* 0x0012ec00010e7983 */ /* 0x002f680000300800 */
[----:B------:R1:W-:Y:S02]  /*5e7e0*/  LDGSTS.E [R4+0x9700], [R2.64], P3 ;  /* 0x0970000002047fae */ /* 0x0003e40009921848 */
[----:B-1----:R-:W-:Y:S01]  /*5e7f0*/  MOV R2, R12 ;  /* 0x0000000c00027202 */ /* 0x002fe20000000f00 */
[----:B------:R-:W-:-:S02]  /*5e800*/  IMAD.MOV.U32 R3, RZ, RZ, R46 ;  /* 0x000000ffff037224 */ /* 0x000fc400078e002e */
[----:B------:R-:W5:Y:S04]  /*5e810*/  LDL.LU R46, [R1+0x12f8] ;  /* 0x0012f800012e7983 */ /* 0x000f680000300800 */
[----:B------:R-:W5:Y:S04]  /*5e820*/  LDL.LU R12, [R1+0x1300] ;  /* 0x00130000010c7983 */ /* 0x000f680000300800 */
[----:B------:R1:W-:Y:S01]  /*5e830*/  LDGSTS.E [R4+0x9780], [R2.64], P0 ;  /* 0x0978000002047fae */ /* 0x0003e20008121848 */
[----:B----4-:R-:W-:Y:S02]  /*5e840*/  IADD3 R45, P4, R45, UR7, RZ ;  /* 0x000000072d2d7c10 */ /* 0x010fe4000ff9e0ff */
[----:B------:R-:W-:-:S02]  /*5e850*/  IADD3 R49, P5, R49, UR7, RZ ;  /* 0x0000000731317c10 */ /* 0x000fc4000ffbe0ff */
[----:B------:R-:W-:Y:S01]  /*5e860*/  IADD3.X R48, R48, UR6, RZ, P4, !PT ;  /* 0x0000000630307c10 */ /* 0x000fe2000a7fe4ff */
[----:B------:R-:W-:Y:S01]  /*5e870*/  STL [R1+0x11e8], R45 ;  /* 0x0011e82d01007387 */ /* 0x000fe20000100800 */
[----:B-1----:R-:W-:Y:S02]  /*5e880*/  IMAD.MOV.U32 R2, RZ, RZ, R45 ;  /* 0x000000ffff027224 */ /* 0x002fe400078e002d */
[----:B------:R-:W-:Y:S01]  /*5e890*/  MOV R3, R48 ;  /* 0x0000003000037202 */ /* 0x000fe20000000f00 */
[----:B------:R1:W-:Y:S01]  /*5e8a0*/  STL [R1+0x11e4], R48 ;  /* 0x0011e43001007387 */ /* 0x0003e20000100800 */
[----:B------:R-:W-:-:S03]  /*5e8b0*/  IADD3.X R50, R50, UR6, RZ, P5, !PT ;  /* 0x0000000632327c10 */ /* 0x000fc6000affe4ff */
[----:B------:R-:W-:Y:S04]  /*5e8c0*/  STL [R1+0x11f0], R49 ;  /* 0x0011f03101007387 */ /* 0x000fe80000100800 */
[----:B------:R4:W-:Y:S04]  /*5e8d0*/  LDGSTS.E [R4+0xa600], [R2.64], P1 ;  /* 0x0a60000002047fae */ /* 0x0009e80008921848 */
[----:B-1----:R-:W3:Y:S01]  /*5e8e0*/  LDL.LU R48, [R1+0x12f4] ;  /* 0x0012f40001307983 */ /* 0x002ee20000300800 */
[----:B--2---:R-:W-:-:S03]  /*5e8f0*/  IADD3 R13, P4, R13, UR7, RZ ;  /* 0x000000070d0d7c10 */ /* 0x004fc6000ff9e0ff */
[----:B------:R-:W-:Y:S04]  /*5e900*/  STL [R1+0x11ec], R50 ;  /* 0x0011ec3201007387 */ /* 0x000fe80000100800 */
[----:B------:R-:W2:Y:S01]  /*5e910*/  LDL.LU R45, [R1+0x12fc] ;  /* 0x0012fc00012d7983 */ /* 0x000ea20000300800 */
[----:B----4-:R-:W-:Y:S02]  /*5e920*/  IMAD.MOV.U32 R2, RZ, RZ, R49 ;  /* 0x000000ffff027224 */ /* 0x010fe400078e0031 */
[----:B------:R-:W-:Y:S01]  /*5e930*/  IMAD.MOV.U32 R3, RZ, RZ, R50 ;  /* 0x000000ffff037224 */ /* 0x000fe200078e0032 */
[----:B------:R-:W-:Y:S01]  /*5e940*/  IADD3 R17, P5, R17, UR7, RZ ;  /* 0x0000000711117c10 */ /* 0x000fe2000ffbe0ff */
[----:B------:R1:W-:Y:S04]  /*5e950*/  STL [R1+0x11f8], R13 ;  /* 0x0011f80d01007387 */ /* 0x0003e80000100800 */
[----:B------:R4:W-:Y:S02]  /*5e960*/  LDGSTS.E [R4+0xa680], [R2.64], P2 ;  /* 0x0a68000002047fae */ /* 0x0009e40009121848 */
[----:B----4-:R-:W-:-:S02]  /*5e970*/  MOV R2, R13 ;  /* 0x0000000d00027202 */ /* 0x010fc40000000f00 */
[----:B-----5:R-:W-:-:S05]  /*5e980*/  IADD3.X R16, R16, UR6, RZ, P4, !PT ;  /* 0x0000000610107c10 */ /* 0x020fca000a7fe4ff */
[----:B------:R-:W-:Y:S01]  /*5e990*/  IMAD.MOV.U32 R3, RZ, RZ, R16 ;  /* 0x000000ffff037224 */ /* 0x000fe200078e0010 */
[----:B------:R4:W-:Y:S01]  /*5e9a0*/  STL [R1+0x11f4], R16 ;  /* 0x0011f41001007387 */ /* 0x0009e20000100800 */
[----:B------:R-:W-:-:S03]  /*5e9b0*/  IADD3.X R44, R44, UR6, RZ, P5, !PT ;  /* 0x000000062c2c7c10 */ /* 0x000fc6000affe4ff */
[----:B------:R-:W-:Y:S04]  /*5e9c0*/  STL [R1+0x1200], R17 ;  /* 0x0012001101007387 */ /* 0x000fe80000100800 */
[----:B-1----:R-:W5:Y:S04]  /*5e9d0*/  LDL.LU R13, [R1+0x13e8] ;  /* 0x0013e800010d7983 */ /* 0x002f680000300800 */
[----:B------:R1:W-:Y:S04]  /*5e9e0*/  STL [R1+0x11fc], R44 ;  /* 0x0011fc2c01007387 */ /* 0x0003e80000100800 */
[----:B------:R1:W-:Y:S04]  /*5e9f0*/  LDGSTS.E [R4+0xa700], [R2.64], P3 ;  /* 0x0a70000002047fae */ /* 0x0003e80009921848 */
[----:B----4-:R-:W4:Y:S01]  /*5ea00*/  LDL.LU R16, [R1+0x13f0] ;  /* 0x0013f00001107983 */ /* 0x010f220000300800 */
[----:B-1----:R-:W-:-:S03]  /*5ea10*/  MOV R3, R44 ;  /* 0x0000002c00037202 */ /* 0x002fc60000000f00 */
[----:B------:R-:W4:Y:S01]  /*5ea20*/  LDL.LU R44, [R1+0x13e4] ;  /* 0x0013e400012c7983 */ /* 0x000f220000300800 */
[----:B------:R-:W-:-:S03]  /*5ea30*/  IMAD.MOV.U32 R2, RZ, RZ, R17 ;  /* 0x000000ffff027224 */ /* 0x000fc600078e0011 */
[----:B------:R-:W4:Y:S01]  /*5ea40*/  LDL.LU R17, [R1+0x13ec] ;  /* 0x0013ec0001117983 */ /* 0x000f220000300800 */
[----:B------:R-:W-:Y:S02]  /*5ea50*/  IADD3 R5, P4, R5, UR7, RZ ;  /* 0x0000000705057c10 */ /* 0x000fe4000ff9e0ff */
[----:B------:R-:W-:Y:S01]  /*5ea60*/  IADD3 R6, P5, R6, UR7, RZ ;  /* 0x0000000706067c10 */ /* 0x000fe2000ffbe0ff */
        /* <DEDUP_REMOVED lines=21> */
[----:B---3--:R-:W-:-:S05]  /*5ebc0*/  IADD3.X R48, R48, UR6, RZ, P4, !PT ;  /* 0x0000000630307c10 */ /* 0x008fca000a7fe4ff */
[----:B------:R-:W-:Y:S01]  /*5ebd0*/  STL [R1+0x12f4], R48 ;  /* 0x0012f43001007387 */ /* 0x000fe20000100800 */
[----:B--2---:R-:W-:-:S03]  /*5ebe0*/  IADD3.X R45, R45, UR6, RZ, P5, !PT ;  /* 0x000000062d2d7c10 */ /* 0x004fc6000affe4ff */
[----:B------:R1:W-:Y:S01]  /*5ebf0*/  STL [R1+0x1300], R12 ;  /* 0x0013000c01007387 */ /* 0x0003e20000100800 */
[----:B------:R-:W-:-:S03]  /*5ec00*/  MOV R3, R48 ;  /* 0x0000003000037202 */ /* 0x000fc60000000f00 */
[----:B------:R-:W-:Y:S04]  /*5ec10*/  STL [R1+0x12fc], R45 ;  /* 0x0012fc2d01007387 */ /* 0x000fe80000100800 */
[----:B------:R-:W2:Y:S04]  /*5ec20*/  LDL.LU R60, [R1+0x14e4] ;  /* 0x0014e400013c7983 */ /* 0x000ea80000300800 */
[----:B------:R-:W3:Y:S04]  /*5ec30*/  LDL.LU R51, [R1+0x14e8] ;  /* 0x0014e80001337983 */ /* 0x000ee80000300800 */
[----:B------:R-:W2:Y:S04]  /*5ec40*/  LDL.LU R50, [R1+0x14ec] ;  /* 0x0014ec0001327983 */ /* 0x000ea80000300800 */
[----:B------:R-:W2:Y:S04]  /*5ec50*/  LDL.LU R49, [R1+0x14f0] ;  /* 0x0014f00001317983 */ /* 0x000ea80000300800 */
[----:B------:R1:W-:Y:S02]  /*5ec60*/  LDGSTS.E [R4+0xb700], [R2.64], P3 ;  /* 0x0b70000002047fae */ /* 0x0003e40009921848 */
[----:B-1----:R-:W-:-:S02]  /*5ec70*/  IMAD.MOV.U32 R2, RZ, RZ, R12 ;  /* 0x000000ffff027224 */ /* 0x002fc400078e000c */
[----:B------:R-:W-:Y:S01]  /*5ec80*/  IMAD.MOV.U32 R3, RZ, RZ, R45 ;  /* 0x000000ffff037224 */ /* 0x000fe200078e002d */
[----:B------:R-:W2:Y:S04]  /*5ec90*/  LDL.LU R12, [R1+0x14f8] ;  /* 0x0014f800010c7983 */ /* 0x000ea80000300800 */
[----:B------:R-:W2:Y:S04]  /*5eca0*/  LDL.LU R46, [R1+0x1500] ;  /* 0x00150000012e7983 */ /* 0x000ea80000300800 */
[----:B------:R1:W-:Y:S01]  /*5ecb0*/  LDGSTS.E [R4+0xb780], [R2.64], P0 ;  /* 0x0b78000002047fae */ /* 0x0003e20008121848 */
[----:B-----5:R-:W-:-:S05]  /*5ecc0*/  IADD3 R13, P4, R13, UR7, RZ ;  /* 0x000000070d0d7c10 */ /* 0x020fca000ff9e0ff */
[----:B------:R5:W-:Y:S01]  /*5ecd0*/  STL [R1+0x13e8], R13 ;  /* 0x0013e80d01007387 */ /* 0x000be20000100800 */
[----:B-1----:R-:W-:Y:S02]  /*5ece0*/  MOV R2, R13 ;  /* 0x0000000d00027202 */ /* 0x002fe40000000f00 */
[----:B----4-:R-:W-:Y:S02]  /*5ecf0*/  IADD3 R16, P5, R16, UR7, RZ ;  /* 0x0000000710107c10 */ /* 0x010fe4000ffbe0ff */
[----:B------:R-:W-:-:S05]  /*5ed00*/  IADD3.X R44, R44, UR6, RZ, P4, !PT ;  /* 0x000000062c2c7c10 */ /* 0x000fca000a7fe4ff */
[----:B------:R1:W-:Y:S01]  /*5ed10*/  STL [R1+0x13e4], R44 ;  /* 0x0013e42c01007387 */ /* 0x0003e20000100800 */
[----:B------:R-:W-:-:S03]  /*5ed20*/  IADD3.X R17, R17, UR6, RZ, P5, !PT ;  /* 0x0000000611117c10 */ /* 0x000fc6000affe4ff */
[----:B------:R4:W-:Y:S04]  /*5ed30*/  STL [R1+0x13f0], R16 ;  /* 0x0013f01001007387 */ /* 0x0009e80000100800 */
[----:B-----5:R-:W5:Y:S04]  /*5ed40*/  LDL.LU R13, [R1+0x14f4] ;  /* 0x0014f400010d7983 */ /* 0x020f680000300800 */
[----:B------:R4:W-:Y:S04]  /*5ed50*/  STL [R1+0x13ec], R17 ;  /* 0x0013ec1101007387 */ /* 0x0009e80000100800 */
[----:B------:R-:W5:Y:S01]  /*5ed60*/  LDL.LU R48, [R1+0x14fc] ;  /* 0x0014fc0001307983 */ /* 0x000f620000300800 */
[----:B------:R-:W-:-:S03]  /*5ed70*/  IMAD.MOV.U32 R3, RZ, RZ, R44 ;  /* 0x000000ffff037224 */ /* 0x000fc600078e002c */
[----:B-1----:R-:W5:Y:S04]  /*5ed80*/  LDL.LU R44, [R1+0x15e8] ;  /* 0x0015e800012c7983 */ /* 0x002f680000300800 */
[----:B------:R1:W-:Y:S01]  /*5ed90*/  LDGSTS.E [R4+0xc600], [R2.64], P1 ;  /* 0x0c60000002047fae */ /* 0x0003e20008921848 */
[----:B------:R-:W-:Y:S01]  /*5eda0*/  IADD3 R7, P4, R7, UR7, RZ ;  /* 0x0000000707077c10 */ /* 0x000fe2000ff9e0ff */
[----:B-1----:R-:W-:Y:S01]  /*5edb0*/  IMAD.MOV.U32 R2, RZ, RZ, R16 ;  /* 0x000000ffff027224 */ /* 0x002fe200078e0010 */
[----:B------:R-:W-:Y:S01]  /*5edc0*/  MOV R3, R17 ;  /* 0x0000001100037202 */ /* 0x000fe20000000f00 */
[----:B----4-:R-:W4:Y:S01]  /*5edd0*/  LDL.LU R16, [R1+0x15f0] ;  /* 0x0015f00001107983 */ /* 0x010f220000300800 */
[----:B------:R-:W-:-:S03]  /*5ede0*/  IADD3 R5, P5, R5, UR7, RZ ;  /* 0x0000000705057c10 */ /* 0x000fc6000ffbe0ff */
[----:B------:R-:W-:Y:S04]  /*5edf0*/  STL [R1+0x13f8], R7 ;  /* 0x0013f80701007387 */ /* 0x000fe80000100800 */
[----:B------:R1:W-:Y:S01]  /*5ee00*/  LDGSTS.E [R4+0xc680], [R2.64], P2 ;  /* 0x0c68000002047fae */ /* 0x0003e20009121848 */
[----:B------:R-:W-:Y:S02]  /*5ee10*/  IADD3.X R14, R14, UR6, RZ, P4, !PT ;  /* 0x000000060e0e7c10 */ /* 0x000fe4000a7fe4ff */
[----:B------:R-:W-:-:S03]  /*5ee20*/  IADD3.X R6, R6, UR6, RZ, P5, !PT ;  /* 0x0000000606067c10 */ /* 0x000fc6000affe4ff */
[----:B------:R1:W-:Y:S04]  /*5ee30*/  STL [R1+0x13f4], R14 ;  /* 0x0013f40e01007387 */ /* 0x0003e80000100800 */
[----:B------:R-:W-:Y:S01]  /*5ee40*/  STL [R1+0x1400], R5 ;  /* 0x0014000501007387 */ /* 0x000fe20000100800 */
[----:B-1----:R-:W-:Y:S02]  /*5ee50*/  IMAD.MOV.U32 R2, RZ, RZ, R7 ;  /* 0x000000ffff027224 */ /* 0x002fe400078e0007 */
[----:B------:R-:W-:Y:S01]  /*5ee60*/  IMAD.MOV.U32 R3, RZ, RZ, R14 ;  /* 0x000000ffff037224 */ /* 0x000fe200078e000e */
[----:B------:R-:W4:Y:S04]  /*5ee70*/  LDL.LU R45, [R1+0x15e4] ;  /* 0x0015e400012d7983 */ /* 0x000f280000300800 */
[----:B------:R1:W-:Y:S04]  /*5ee80*/  STL [R1+0x13fc], R6 ;  /* 0x0013fc0601007387 */ /* 0x0003e80000100800 */
[----:B------:R-:W4:Y:S04]  /*5ee90*/  LDL.LU R17, [R1+0x15ec] ;  /* 0x0015ec0001117983 */ /* 0x000f280000300800 */
[----:B------:R1:W-:Y:S04]  /*5eea0*/  LDGSTS.E [R4+0xc700], [R2.64], P3 ;  /* 0x0c70000002047fae */ /* 0x0003e80009921848 */
[----:B------:R-:W4:Y:S04]  /*5eeb0*/  LDL.LU R14, [R1+0x15f4] ;  /* 0x0015f400010e7983 */ /* 0x000f280000300800 */
[----:B------:R-:W4:Y:S01]  /*5eec0*/  LDL.LU R7, [R1+0x15f8] ;  /* 0x0015f80001077983 */ /* 0x000f220000300800 */
[----:B-1----:R-:W-:Y:S01]  /*5eed0*/  IMAD.MOV.U32 R3, RZ, RZ, R6 ;  /* 0x000000ffff037224 */ /* 0x002fe200078e0006 */
[----:B------:R-:W-:-:S02]  /*5eee0*/  MOV R2, R5 ;  /* 0x0000000500027202 */ /* 0x000fc40000000f00 */
[----:B------:R-:W4:Y:S04]  /*5eef0*/  LDL.LU R6, [R1+0x15fc] ;  /* 0x0015fc0001067983 */ /* 0x000f280000300800 */
[----:B------:R-:W4:Y:S04]  /*5ef00*/  LDL.LU R5, [R1+0x1600] ;  /* 0x0016000001057983 */ /* 0x000f280000300800 */
[----:B------:R1:W-:Y:S01]  /*5ef10*/  LDGSTS.E [R4+0xc780], [R2.64], P0 ;  /* 0x0c78000002047fae */ /* 0x0003e20008121848 */
[----:B---3--:R-:W-:-:S04]  /*5ef20*/  IADD3 R51, P4, R51, UR7, RZ ;  /* 0x0000000733337c10 */ /* 0x008fc8000ff9e0ff */
[----:B--2---:R-:W-:Y:S01]  /*5ef30*/  IADD3.X R60, R60, UR6, RZ, P4, !PT ;  /* 0x000000063c3c7c10 */ /* 0x004fe2000a7fe4ff */
[----:B-1----:R-:W-:Y:S01]  /*5ef40*/  IMAD.MOV.U32 R2, RZ, RZ, R51 ;  /* 0x000000ffff027224 */ /* 0x002fe200078e0033 */
[----:B------:R-:W-:Y:S02]  /*5ef50*/  IADD3 R49, P5, R49, UR7, RZ ;  /* 0x0000000731317c10 */ /* 0x000fe4000ffbe0ff */
[----:B------:R-:W-:Y:S02]  /*5ef60*/  MOV R3, R60 ;  /* 0x0000003c00037202 */ /* 0x000fe40000000f00 */
[----:B------:R-:W-:Y:S01]  /*5ef70*/  IADD3.X R50, R50, UR6, RZ, P5, !PT ;  /* 0x0000000632327c10 */ /* 0x000fe2000affe4ff */
[----:B------:R-:W-:Y:S04]  /*5ef80*/  STL [R1+0x14e8], R51 ;  /* 0x0014e83301007387 */ /* 0x000fe80000100800 */
[----:B------:R1:W-:Y:S04]  /*5ef90*/  LDGSTS.E [R4+0xd600], [R2.64], P1 ;  /* 0x0d60000002047fae */ /* 0x0003e80008921848 */
[----:B------:R-:W-:Y:S01]  /*5efa0*/  STL [R1+0x14e4], R60 ;  /* 0x0014e43c01007387 */ /* 0x000fe20000100800 */
[----:B------:R-:W-:Y:S01]  /*5efb0*/  IADD3 R12, P4, R12, UR7, RZ ;  /* 0x000000070c0c7c10 */ /* 0x000fe2000ff9e0ff */
[----:B-1----:R-:W-:-:S02]  /*5efc0*/  IMAD.MOV.U32 R2, RZ, RZ, R49 ;  /* 0x000000ffff027224 */ /* 0x002fc400078e0031 */
[----:B------:R-:W-:Y:S01]  /*5efd0*/  IMAD.MOV.U32 R3, RZ, RZ, R50 ;  /* 0x000000ffff037224 */ /* 0x000fe200078e0032 */
[----:B------:R-:W-:Y:S01]  /*5efe0*/  IADD3 R46, P5, R46, UR7, RZ ;  /* 0x000000072e2e7c10 */ /* 0x000fe2000ffbe0ff */
[----:B------:R-:W-:Y:S04]  /*5eff0*/  STL [R1+0x14f0], R49 ;  /* 0x0014f03101007387 */ /* 0x000fe80000100800 */
[----:B------:R-:W-:Y:S04]  /*5f000*/  STL [R1+0x14ec], R50 ;  /* 0x0014ec3201007387 */ /* 0x000fe80000100800 */
[----:B------:R-:W-:Y:S04]  /*5f010*/  STL [R1+0x14f8], R12 ;  /* 0x0014f80c01007387 */ /* 0x000fe80000100800 */
[----:B------:R1:W-:Y:S02]  /*5f020*/  LDGSTS.E [R4+0xd680], [R2.64], P2 ;  /* 0x0d68000002047fae */ /* 0x0003e40009121848 */
[----:B-1----:R-:W-:-:S02]  /*5f030*/  MOV R2, R12 ;  /* 0x0000000c00027202 */ /* 0x002fc40000000f00 */
[----:B-----5:R-:W-:-:S05]  /*5f040*/  IADD3.X R13, R13, UR6, RZ, P4, !PT ;  /* 0x000000060d0d7c10 */ /* 0x020fca000a7fe4ff */
[----:B------:R1:W-:Y:S01]  /*5f050*/  STL [R1+0x14f4], R13 ;  /* 0x0014f40d01007387 */ /* 0x0003e20000100800 */
[----:B------:R-:W-:Y:S01]  /*5f060*/  IMAD.MOV.U32 R3, RZ, RZ, R13 ;  /* 0x000000ffff037224 */ /* 0x000fe200078e000d */
[----:B------:R-:W-:Y:S02]  /*5f070*/  IADD3.X R48, R48, UR6, RZ, P5, !PT ;  /* 0x0000000630307c10 */ /* 0x000fe4000affe4ff */
[----:B------:R-:W-:Y:S04]  /*5f080*/  STL [R1+0x1500], R46 ;  /* 0x0015002e01007387 */ /* 0x000fe80000100800 */
[----:B------:R2:W-:Y:S04]  /*5f090*/  LDGSTS.E [R4+0xd700], [R2.64], P3 ;  /* 0x0d70000002047fae */ /* 0x0005e80009921848 */
[----:B-1----:R-:W3:Y:S04]  /*5f0a0*/  LDL.LU.64 R12, [R1+0x530] ;  /* 0x00053000010c7983 */ /* 0x002ee80000300a00 */
[----:B------:R1:W-:Y:S04]  /*5f0b0*/  STL [R1+0x14fc], R48 ;  /* 0x0014fc3001007387 */ /* 0x0003e80000100800 */
[----:B------:R-:W5:Y:S04]  /*5f0c0*/  LDL.LU.64 R80, [R1+0x528] ;  /* 0x0005280001507983 */ /* 0x000f680000300a00 */
[----:B------:R-:W5:Y:S01]  /*5f0d0*/  LDL.LU.64 R62, [R1+0x520] ;  /* 0x00052000013e7983 */ /* 0x000f620000300a00 */
[----:B--2---:R-:W-:-:S02]  /*5f0e0*/  MOV R3, R48 ;  /* 0x0000003000037202 */ /* 0x004fc40000000f00 */
[----:B------:R-:W-:Y:S01]  /*5f0f0*/  IADD3 R44, P4, R44, UR7, RZ ;  /* 0x000000072c2c7c10 */ /* 0x000fe2000ff9e0ff */
[----:B-1----:R-:W2:Y:S01]  /*5f100*/  LDL.LU.64 R48, [R1+0x518] ;  /* 0x0005180001307983 */ /* 0x002ea20000300a00 */
[----:B------:R-:W-:Y:S01]  /*5f110*/  IMAD.MOV.U32 R2, RZ, RZ, R46 ;  /* 0x000000ffff027224 */ /* 0x000fe200078e002e */
[----:B----4-:R-:W-:-:S04]  /*5f120*/  IADD3 R16, P5, R16, UR7, RZ ;  /* 0x0000000710107c10 */ /* 0x010fc8000ffbe0ff */
[----:B------:R1:W-:Y:S04]  /*5f130*/  LDGSTS.E [R4+0xd780], [R2.64], P0 ;  /* 0x0d78000002047fae */ /* 0x0003e80008121848 */
[----:B------:R-:W-:Y:S01]  /*5f140*/  STL [R1+0x15e8], R44 ;  /* 0x0015e82c01007387 */ /* 0x000fe20000100800 */
[----:B-1----:R-:W-:Y:S01]  /*5f150*/  IMAD.MOV.U32 R2, RZ, RZ, R44 ;  /* 0x000000ffff027224 */ /* 0x002fe200078e002c */
[----:B------:R-:W-:-:S05]  /*5f160*/  IADD3.X R45, R45, UR6, RZ, P4, !PT ;  /* 0x000000062d2d7c10 */ /* 0x000fca000a7fe4ff */
[----:B------:R-:W-:Y:S01]  /*5f170*/  IMAD.MOV.U32 R3, RZ, RZ, R45 ;  /* 0x000000ffff037224 */ /* 0x000fe200078e002d */
[----:B------:R-:W-:Y:S01]  /*5f180*/  IADD3.X R17, R17, UR6, RZ, P5, !PT ;  /* 0x0000000611117c10 */ /* 0x000fe2000affe4ff */
[----:B------:R-:W-:Y:S04]  /*5f190*/  STL [R1+0x15e4], R45 ;  /* 0x0015e42d01007387 */ /* 0x000fe80000100800 */
[----:B------:R1:W-:Y:S04]  /*5f1a0*/  STL [R1+0x15f0], R16 ;  /* 0x0015f01001007387 */ /* 0x0003e80000100800 */
[----:B------:R4:W-:Y:S01]  /*5f1b0*/  LDGSTS.E [R4+0xe600], [R2.64], P1 ;  /* 0x0e60000002047fae */ /* 0x0009e20008921848 */
[----:B------:R-:W-:-:S03]  /*5f1c0*/  IADD3 R7, P4, R7, UR7, RZ ;  /* 0x0000000707077c10 */ /* 0x000fc6000ff9e0ff */
[----:B------:R1:W-:Y:S01]  /*5f1d0*/  STL [R1+0x15ec], R17 ;  /* 0x0015ec1101007387 */ /* 0x0003e20000100800 */
[----:B------:R-:W-:Y:S02]  /*5f1e0*/  IADD3.X R14, R14, UR6, RZ, P4, !PT ;  /* 0x000000060e0e7c10 */ /* 0x000fe4000a7fe4ff */
[----:B------:R-:W-:Y:S01]  /*5f1f0*/  IADD3 R5, P5, R5, UR7, RZ ;  /* 0x0000000705057c10 */ /* 0x000fe2000ffbe0ff */
[----:B----4-:R-:W-:Y:S01]  /*5f200*/  IMAD.MOV.U32 R3, RZ, RZ, R17 ;  /* 0x000000ffff037224 */ /* 0x010fe200078e0011 */
[----:B------:R-:W-:Y:S02]  /*5f210*/  MOV R2, R16 ;  /* 0x0000001000027202 */ /* 0x000fe40000000f00 */
[----:B-1----:R-:W4:Y:S01]  /*5f220*/  LDL.LU R16, [R1+0x808] ;  /* 0x0008080001107983 */ /* 0x002f220000300800 */
[----:B------:R-:W-:-:S03]  /*5f230*/  IADD3.X R6, R6, UR6, RZ, P5, !PT ;  /* 0x0000000606067c10 */ /* 0x000fc6000affe4ff */
[----:B------:R-:W4:Y:S04]  /*5f240*/  LDL.LU R17, [R1+0x810] ;  /* 0x0008100001117983 */ /* 0x000f280000300800 */
[----:B------:R3:W-:Y:S04]  /*5f250*/  STL [R1+0x15f8], R7 ;  /* 0x0015f80701007387 */ /* 0x0007e80000100800 */
[----:B------:R-:W-:Y:S04]  /*5f260*/  STL [R1+0x15f4], R14 ;  /* 0x0015f40e01007387 */ /* 0x000fe80000100800 */
[----:B------:R-:W-:Y:S04]  /*5f270*/  STL [R1+0x1600], R5 ;  /* 0x0016000501007387 */ /* 0x000fe80000100800 */
[----:B------:R5:W-:Y:S04]  /*5f280*/  STL [R1+0x15fc], R6 ;  /* 0x0015fc0601007387 */ /* 0x000be80000100800 */
[----:B------:R-:W4:Y:S04]  /*5f290*/  LDL.LU R44, [R1+0x804] ;  /* 0x00080400012c7983 */ /* 0x000f280000300800 */
[----:B------:R-:W4:Y:S04]  /*5f2a0*/  LDL.LU R61, [R1+0x80c] ;  /* 0x00080c00013d7983 */ /* 0x000f280000300800 */
[----:B------:R-:W4:Y:S04]  /*5f2b0*/  LDL.LU R60, [R1+0x814] ;  /* 0x00081400013c7983 */ /* 0x000f280000300800 */
[----:B------:R-:W4:Y:S04]  /*5f2c0*/  LDL.LU R45, [R1+0x818] ;  /* 0x00081800012d7983 */ /* 0x000f280000300800 */
[----:B------:R-:W4:Y:S04]  /*5f2d0*/  LDL.LU R51, [R1+0x81c] ;  /* 0x00081c0001337983 */ /* 0x000f280000300800 */
[----:B------:R-:W4:Y:S04]  /*5f2e0*/  LDL.LU R50, [R1+0x820] ;  /* 0x0008200001327983 */ /* 0x000f280000300800 */
[----:B------:R1:W-:Y:S02]  /*5f2f0*/  LDGSTS.E [R4+0xe680], [R2.64], P2 ;  /* 0x0e68000002047fae */ /* 0x0003e40009121848 */
[----:B-1----:R-:W-:Y:S01]  /*5f300*/  IMAD.MOV.U32 R2, RZ, RZ, R7 ;  /* 0x000000ffff027224 */ /* 0x002fe200078e0007 */
[----:B------:R-:W-:-:S05]  /*5f310*/  MOV R3, R14 ;  /* 0x0000000e00037202 */ /* 0x000fca0000000f00 */
[----:B------:R1:W-:Y:S02]  /*5f320*/  LDGSTS.E [R4+0xe700], [R2.64], P3 ;  /* 0x0e70000002047fae */ /* 0x0003e40009921848 */
[----:B-1----:R-:W-:Y:S02]  /*5f330*/  IMAD.MOV.U32 R2, RZ, RZ, R5 ;  /* 0x000000ffff027224 */ /* 0x002fe400078e0005 */
[----:B------:R-:W-:-:S05]  /*5f340*/  IMAD.MOV.U32 R3, RZ, RZ, R6 ;  /* 0x000000ffff037224 */ /* 0x000fca00078e0006 */
[----:B------:R1:W-:Y:S01]  /*5f350*/  LDGSTS.E [R4+0xe780], [R2.64], P0 ;  /* 0x0e78000002047fae */ /* 0x0003e20008121848 */
[----:B---3--:R-:W-:-:S04]  /*5f360*/  IADD3 R7, P4, R12, UR7, RZ ;  /* 0x000000070c077c10 */ /* 0x008fc8000ff9e0ff */
[----:B------:R-:W-:Y:S02]  /*5f370*/  IADD3.X R12, R13, UR6, RZ, P4, !PT ;  /* 0x000000060d0c7c10 */ /* 0x000fe4000a7fe4ff */
[----:B-----5:R-:W-:-:S04]  /*5f380*/  IADD3 R6, P4, R80, UR7, RZ ;  /* 0x0000000750067c10 */ /* 0x020fc8000ff9e0ff */
[----:B-1----:R-:W-:Y:S02]  /*5f390*/  IADD3.X R2, R81, UR6, RZ, P4, !PT ;  /* 0x0000000651027c10 */ /* 0x002fe4000a7fe4ff */
[----:B------:R-:W-:-:S04]  /*5f3a0*/  IADD3 R5, P4, R62, UR7, RZ ;  /* 0x000000073e057c10 */ /* 0x000fc8000ff9e0ff */
[----:B------:R-:W-:Y:S02]  /*5f3b0*/  IADD3.X R3, R63, UR6, RZ, P4, !PT ;  /* 0x000000063f037c10 */ /* 0x000fe4000a7fe4ff */
[----:B--2---:R-:W-:Y:S01]  /*5f3c0*/  IADD3 R14, P4, R48, UR7, RZ ;  /* 0x00000007300e7c10 */ /* 0x004fe2000ff9e0ff */
[----:B------:R-:W-:Y:S01]  /*5f3d0*/  IMAD.MOV.U32 R83, RZ, RZ, R12 ;  /* 0x000000ffff537224 */ /* 0x000fe200078e000c */
[----:B------:R-:W-:Y:S02]  /*5f3e0*/  MOV R82, R7 ;  /* 0x0000000700527202 */ /* 0x000fe40000000f00 */
[----:B------:R-:W-:Y:S01]  /*5f3f0*/  IADD3.X R13, R49, UR6, RZ, P4, !PT ;  /* 0x00000006310d7c10 */ /* 0x000fe2000a7fe4ff */
[----:B------:R-:W-:Y:S01]  /*5f400*/  IMAD.MOV.U32 R80, RZ, RZ, R6 ;  /* 0x000000ffff507224 */ /* 0x000fe200078e0006 */
[----:B------:R-:W-:Y:S01]  /*5f410*/  MOV R81, R2 ;  /* 0x0000000200517202 */ /* 0x000fe20000000f00 */
[----:B------:R-:W-:Y:S01]  /*5f420*/  IMAD.MOV.U32 R62, RZ, RZ, R5 ;  /* 0x000000ffff3e7224 */ /* 0x000fe200078e0005 */
[----:B------:R-:W-:Y:S01]  /*5f430*/  MOV R48, R14 ;  /* 0x0000000e00307202 */ /* 0x000fe20000000f00 */
[----:B------:R-:W-:Y:S01]  /*5f440*/  IMAD.MOV.U32 R63, RZ, RZ, R3 ;  /* 0x000000ffff3f7224 */ /* 0x000fe200078e0003 */
[----:B------:R1:W-:Y:S01]  /*5f450*/  LDGSTS.E [R4+0xf600], [R82.64], P1 ;  /* 0x0f60000052047fae */ /* 0x0003e20008921848 */
[----:B------:R-:W-:-:S03]  /*5f460*/  IMAD.MOV.U32 R49, RZ, RZ, R13 ;  /* 0x000000ffff317224 */ /* 0x000fc600078e000d */
[----:B------:R-:W-:Y:S04]  /*5f470*/  STL.64 [R1+0x530], R82 ;  /* 0x0005305201007387 */ /* 0x000fe80000100a00 */
[----:B------:R-:W-:Y:S04]  /*5f480*/  STL.64 [R1+0x528], R80 ;  /* 0x0005285001007387 */ /* 0x000fe80000100a00 */
[----:B------:R-:W-:Y:S04]  /*5f490*/  STL.64 [R1+0x520], R62 ;  /* 0x0005203e01007387 */ /* 0x000fe80000100a00 */
[----:B------:R2:W-:Y:S04]  /*5f4a0*/  STL.64 [R1+0x518], R48 ;  /* 0x0005183001007387 */ /* 0x0005e80000100a00 */
[----:B------:R-:W3:Y:S04]  /*5f4b0*/  LDL.LU R46, [R1+0x904] ;  /* 0x00090400012e7983 */ /* 0x000ee80000300800 */
[----:B------:R-:W5:Y:S04]  /*5f4c0*/  LDL.LU R14, [R1+0x908] ;  /* 0x00090800010e7983 */ /* 0x000f680000300800 */
[----:B------:R1:W-:Y:S04]  /*5f4d0*/  LDGSTS.E [R4+0xf680], [R80.64], P2 ;  /* 0x0f68000050047fae */ /* 0x0003e80009121848 */
[----:B------:R1:W-:Y:S04]  /*5f4e0*/  LDGSTS.E [R4+0xf700], [R62.64], P3 ;  /* 0x0f7000003e047fae */ /* 0x0003e80009921848 */
[----:B------:R2:W-:Y:S01]  /*5f4f0*/  LDGSTS.E [R4+0xf780], [R48.64], P0 ;  /* 0x0f78000030047fae */ /* 0x0005e20008121848 */
[----:B------:R-:W-:Y:S01]  /*5f500*/  IMAD.U32 R3, RZ, RZ, UR5 ;  /* 0x00000005ff037e24 */ /* 0x000fe2000f8e00ff */
[----:B----4-:R-:W-:-:S02]  /*5f510*/  IADD3 R16, P4, R16, UR7, RZ ;  /* 0x0000000710107c10 */ /* 0x010fc4000ff9e0ff */
[----:B--2---:R-:W2:Y:S01]  /*5f520*/  LDL.LU R49, [R1+0x90c] ;  /* 0x00090c0001317983 */ /* 0x004ea20000300800 */
[----:B------:R-:W-:-:S03]  /*5f530*/  IADD3 R17, P5, R17, UR7, RZ ;  /* 0x0000000711117c10 */ /* 0x000fc6000ffbe0ff */
[----:B------:R-:W4:Y:S04]  /*5f540*/  LDL.LU R48, [R1+0x910] ;  /* 0x0009100001307983 */ /* 0x000f280000300800 */
[----:B------:R1:W-:Y:S04]  /*5f550*/  STL [R1+0x808], R16 ;  /* 0x0008081001007387 */ /* 0x0003e80000100800 */
[----:B------:R-:W-:Y:S01]  /*5f560*/  STL [R1+0x810], R17 ;  /* 0x0008101101007387 */ /* 0x000fe20000100800 */
[----:B------:R-:W-:Y:S01]  /*5f570*/  LEA R3, R3, R19, 0x10 ;  /* 0x0000001303037211 */ /* 0x000fe200078e80ff */
[----:B-1----:R-:W-:Y:S01]  /*5f580*/  IMAD.MOV.U32 R4, RZ, RZ, R16 ;  /* 0x000000ffff047224 */ /* 0x002fe200078e0010 */
[----:B------:R-:W-:-:S05]  /*5f590*/  IADD3.X R44, R44, UR6, RZ, P4, !PT ;  /* 0x000000062c2c7c10 */ /* 0x000fca000a7fe4ff */
[----:B------:R1:W-:Y:S04]  /*5f5a0*/  STL [R1+0x804], R44 ;  /* 0x0008042c01007387 */ /* 0x0003e80000100800 */
[----:B------:R-:W2:Y:S04]  /*5f5b0*/  LDL.LU R12, [R1+0x918] ;  /* 0x00091800010c7983 */ /* 0x000ea80000300800 */
[----:B------:R-:W2:Y:S04]  /*5f5c0*/  LDL.LU R19, [R1+0x920] ;  /* 0x0009200001137983 */ /* 0x000ea80000300800 */
[----:B------:R-:W2:Y:S01]  /*5f5d0*/  LDL.LU R16, [R1+0x914] ;  /* 0x0009140001107983 */ /* 0x000ea20000300800 */
[----:B------:R-:W-:-:S03]  /*5f5e0*/  IMAD.MOV.U32 R5, RZ, RZ, R44 ;  /* 0x000000ffff057224 */ /* 0x000fc600078e002c */
[----:B-1----:R-:W2:Y:S01]  /*5f5f0*/  LDL.LU R44, [R1+0x91c] ;  /* 0x00091c00012c7983 */ /* 0x002ea20000300800 */
[----:B------:R-:W-:Y:S02]  /*5f600*/  IADD3.X R61, R61, UR6, RZ, P5, !PT ;  /* 0x000000063d3d7c10 */ /* 0x000fe4000affe4ff */
[----:B------:R-:W-:Y:S01]  /*5f610*/  IADD3 R45, P4, R45, UR7, RZ ;  /* 0x000000072d2d7c10 */ /* 0x000fe2000ff9e0ff */
[----:B------:R1:W-:Y:S01]  /*5f620*/  LDGSTS.E [R3+0x800], [R4.64], P1 ;  /* 0x0080000004037fae */ /* 0x0003e20008921848 */
[----:B------:R-:W-:Y:S02]  /*5f630*/  IADD3 R50, P5, R50, UR7, RZ ;  /* 0x0000000732327c10 */ /* 0x000fe4000ffbe0ff */
[----:B------:R-:W-:Y:S01]  /*5f640*/  IADD3.X R60, R60, UR6, RZ, P4, !PT ;  /* 0x000000063c3c7c10 */ /* 0x000fe2000a7fe4ff */
[----:B------:R-:W-:Y:S01]  /*5f650*/  STL [R1+0x80c], R61 ;  /* 0x00080c3d01007387 */ /* 0x000fe20000100800 */
[----:B------:R-:W-:-:S03]  /*5f660*/  IADD3.X R51, R51, UR6, RZ, P5, !PT ;  /* 0x0000000633337c10 */ /* 0x000fc6000affe4ff */
[----:B------:R-:W2:Y:S01]  /*5f670*/  LDL.LU R2, [R1+0xa08] ;  /* 0x000a080001027983 */ /* 0x000ea20000300800 */
[----:B-1----:R-:W-:Y:S01]  /*5f680*/  MOV R4, R17 ;  /* 0x0000001100047202 */ /* 0x002fe20000000f00 */
[----:B------:R-:W-:Y:S02]  /*5f690*/  IMAD.MOV.U32 R5, RZ, RZ, R61 ;  /* 0x000000ffff057224 */ /* 0x000fe400078e003d */
[----:B------:R-:W2:Y:S04]  /*5f6a0*/  LDL.LU R17, [R1+0xa10] ;  /* 0x000a100001117983 */ /* 0x000ea80000300800 */
[----:B------:R1:W-:Y:S04]  /*5f6b0*/  STL [R1+0x818], R45 ;  /* 0x0008182d01007387 */ /* 0x0003e80000100800 */
[----:B------:R-:W-:Y:S04]  /*5f6c0*/  STL [R1+0x814], R60 ;  /* 0x0008143c01007387 */ /* 0x000fe80000100800 */
[----:B------:R-:W-:Y:S04]  /*5f6d0*/  STL [R1+0x820], R50 ;  /* 0x0008203201007387 */ /* 0x000fe80000100800 */
[----:B------:R-:W2:Y:S04]  /*5f6e0*/  LDL.LU R13, [R1+0xa04] ;  /* 0x000a0400010d7983 */ /* 0x000ea80000300800 */
[----:B------:R1:W-:Y:S04]  /*5f6f0*/  LDGSTS.E [R3+0x880], [R4.64], P2 ;  /* 0x0088000004037fae */ /* 0x0003e80009121848 */
[----:B------:R-:W-:Y:S01]  /*5f700*/  STL [R1+0x81c], R51 ;  /* 0x00081c3301007387 */ /* 0x000fe20000100800 */
[----:B-1----:R-:W-:-:S03]  /*5f710*/  IMAD.MOV.U32 R4, RZ, RZ, R45 ;  /* 0x000000ffff047224 */ /* 0x002fc600078e002d */
[----:B------:R-:W2:Y:S01]  /*5f720*/  LDL.LU R45, [R1+0xa0c] ;  /* 0x000a0c00012d7983 */ /* 0x000ea20000300800 */
[----:B------:R-:W-:-:S03]  /*5f730*/  MOV R5, R60 ;  /* 0x0000003c00057202 */ /* 0x000fc60000000f00 */
[----:B------:R-:W2:Y:S04]  /*5f740*/  LDL.LU R6, [R1+0xa18] ;  /* 0x000a180001067983 */ /* 0x000ea80000300800 */
[----:B------:R1:W-:Y:S04]  /*5f750*/  LDGSTS.E [R3+0x900], [R4.64], P3 ;  /* 0x0090000004037fae */ /* 0x0003e80009921848 */
[----:B------:R-:W2:Y:S01]  /*5f760*/  LDL.LU R7, [R1+0xa20] ;  /* 0x000a200001077983 */ /* 0x000ea20000300800 */
[----:B-1----:R-:W-:Y:S02]  /*5f770*/  IMAD.MOV.U32 R4, RZ, RZ, R50 ;  /* 0x000000ffff047224 */ /* 0x002fe400078e0032 */
[----:B------:R-:W-:-:S05]  /*5f780*/  IMAD.MOV.U32 R5, RZ, RZ, R51 ;  /* 0x000000ffff057224 */ /* 0x000fca00078e0033 */
[----:B------:R1:W-:Y:S01]  /*5f790*/  LDGSTS.E [R3+0x980], [R4.64], P0 ;  /* 0x0098000004037fae */ /* 0x0003e20008121848 */
[----:B-----5:R-:W-:-:S04]  /*5f7a0*/  IADD3 R14, P4, R14, UR7, RZ ;  /* 0x000000070e0e7c10 */ /* 0x020fc8000ff9e0ff */
[----:B---3--:R-:W-:Y:S01]  /*5f7b0*/  IADD3.X R46, R46, UR6, RZ, P4, !PT ;  /* 0x000000062e2e7c10 */ /* 0x008fe2000a7fe4ff */
[----:B------:R-:W-:Y:S01]  /*5f7c0*/  STL [R1+0x908], R14 ;  /* 0x0009080e01007387 */ /* 0x000fe20000100800 */
[----:B-1----:R-:W-:-:S03]  /*5f7d0*/  MOV R4, R14 ;  /* 0x0000000e00047202 */ /* 0x002fc60000000f00 */
[----:B------:R-:W-:Y:S01]  /*5f7e0*/  IMAD.MOV.U32 R5, RZ, RZ, R46 ;  /* 0x000000ffff057224 */ /* 0x000fe200078e002e */
[----:B------:R1:W-:Y:S04]  /*5f7f0*/  STL [R1+0x904], R46 ;  /* 0x0009042e01007387 */ /* 0x0003e80000100800 */
[----:B------:R3:W-:Y:S01]  /*5f800*/  LDGSTS.E [R3+0x1800], [R4.64], P1 ;  /* 0x0180000004037fae */ /* 0x0007e20008921848 */
[----:B----4-:R-:W-:-:S04]  /*5f810*/  IADD3 R48, P5, R48, UR7, RZ ;  /* 0x0000000730307c10 */ /* 0x010fc8000ffbe0ff */
[----:B--2---:R-:W-:Y:S01]  /*5f820*/  IADD3.X R49, R49, UR6, RZ, P5, !PT ;  /* 0x0000000631317c10 */ /* 0x004fe2000affe4ff */
[----:B------:R-:W-:Y:S01]  /*5f830*/  STL [R1+0x910], R48 ;  /* 0x0009103001007387 */ /* 0x000fe20000100800 */
[----:B---3--:R-:W-:-:S03]  /*5f840*/  IMAD.MOV.U32 R4, RZ, RZ, R48 ;  /* 0x000000ffff047224 */ /* 0x008fc600078e0030 */
[----:B-1----:R-:W2:Y:S01]  /*5f850*/  LDL.LU R46, [R1+0xa14] ;  /* 0x000a1400012e7983 */ /* 0x002ea20000300800 */
[----:B------:R-:W-:-:S03]  /*5f860*/  MOV R5, R49 ;  /* 0x0000003100057202 */ /* 0x000fc60000000f00 */
[----:B------:R-:W-:Y:S04]  /*5f870*/  STL [R1+0x90c], R49 ;  /* 0x00090c3101007387 */ /* 0x000fe80000100800 */
[----:B------:R-:W3:Y:S04]  /*5f880*/  LDL.LU R14, [R1+0xa1c] ;  /* 0x000a1c00010e7983 */ /* 0x000ee80000300800 */
[----:B------:R1:W-:Y:S01]  /*5f890*/  LDGSTS.E [R3+0x1880], [R4.64], P2 ;  /* 0x0188000004037fae */ /* 0x0003e20009121848 */
[----:B------:R-:W-:Y:S02]  /*5f8a0*/  IADD3 R12, P4, R12, UR7, RZ ;  /* 0x000000070c0c7c10 */ /* 0x000fe4000ff9e0ff */
[----:B------:R-:W-:-:S02]  /*5f8b0*/  IADD3 R19, P5, R19, UR7, RZ ;  /* 0x0000000713137c10 */ /* 0x000fc4000ffbe0ff */
[----:B------:R-:W-:Y:S01]  /*5f8c0*/  IADD3.X R16, R16, UR6, RZ, P4, !PT ;  /* 0x0000000610107c10 */ /* 0x000fe2000a7fe4ff */
[----:B------:R-:W-:Y:S01]  /*5f8d0*/  STL [R1+0x918], R12 ;  /* 0x0009180c01007387 */ /* 0x000fe20000100800 */
[----:B-1----:R-:W-:Y:S01]  /*5f8e0*/  IMAD.MOV.U32 R4, RZ, RZ, R12 ;  /* 0x000000ffff047224 */ /* 0x002fe200078e000c */
[----:B------:R-:W-:Y:S02]  /*5f8f0*/  IADD3.X R44, R44, UR6, RZ, P5, !PT ;  /* 0x000000062c2c7c10 */ /* 0x000fe4000affe4ff */
[----:B------:R-:W-:Y:S01]  /*5f900*/  IMAD.MOV.U32 R5, RZ, RZ, R16 ;  /* 0x000000ffff057224 */ /* 0x000fe200078e0010 */
[----:B------:R1:W-:Y:S04]  /*5f910*/  STL [R1+0x914], R16 ;  /* 0x0009141001007387 */ /* 0x0003e80000100800 */
[----:B------:R4:W-:Y:S04]  /*5f920*/  STL [R1+0x920], R19 ;  /* 0x0009201301007387 */ /* 0x0009e80000100800 */
[----:B------:R5:W-:Y:S04]  /*5f930*/  LDGSTS.E [R3+0x1900], [R4.64], P3 ;  /* 0x0190000004037fae */ /* 0x000be80009921848 */
[----:B-1----:R-:W3:Y:S04]  /*5f940*/  LDL.LU R16, [R1+0xb08] ;  /* 0x000b080001107983 */ /* 0x002ee80000300800 */
[----:B------:R1:W-:Y:S04]  /*5f950*/  STL [R1+0x91c], R44 ;  /* 0x00091c2c01007387 */ /* 0x0003e80000100800 */
[----:B------:R-:W3:Y:S01]  /*5f960*/  LDL.LU R12, [R1+0xb10] ;  /* 0x000b1000010c7983 */ /* 0x000ee20000300800 */
[----:B-----5:R-:W-:-:S03]  /*5f970*/  MOV R4, R19 ;  /* 0x0000001300047202 */ /* 0x020fc60000000f00 */
[----:B----4-:R-:W4:Y:S01]  /*5f980*/  LDL.LU R19, [R1+0xb04] ;  /* 0x000b040001137983 */ /* 0x010f220000300800 */
[----:B------:R-:W-:-:S03]  /*5f990*/  IMAD.MOV.U32 R5, RZ, RZ, R44 ;  /* 0x000000ffff057224 */ /* 0x000fc600078e002c */
[----:B-1----:R-:W5:Y:S01]  /*5f9a0*/  LDL.LU R44, [R1+0xb0c] ;  /* 0x000b0c00012c7983 */ /* 0x002f620000300800 */
[----:B------:R-:W-:Y:S02]  /*5f9b0*/  IADD3 R2, P4, R2, UR7, RZ ;  /* 0x0000000702027c10 */ /* 0x000fe4000ff9e0ff */
[----:B------:R-:W-:Y:S01]  /*5f9c0*/  IADD3 R17, P5, R17, UR7, RZ ;  /* 0x0000000711117c10 */ /* 0x000fe2000ffbe0ff */
[----:B------:R1:W-:Y:S01]  /*5f9d0*/  LDGSTS.E [R3+0x1980], [R4.64], P0 ;  /* 0x0198000004037fae */ /* 0x0003e20008121848 */
[----:B------:R-:W-:-:S03]  /*5f9e0*/  IADD3.X R13, R13, UR6, RZ, P4, !PT ;  /* 0x000000060d0d7c10 */ /* 0x000fc6000a7fe4ff */
[----:B------:R-:W-:Y:S04]  /*5f9f0*/  STL [R1+0xa08], R2 ;  /* 0x000a080201007387 */ /* 0x000fe80000100800 */
[----:B------:R1:W-:Y:S02]  /*5fa00*/  STL [R1+0xa04], R13 ;  /* 0x000a040d01007387 */ /* 0x0003e40000100800 */
[----:B-1----:R-:W-:Y:S01]  /*5fa10*/  IMAD.MOV.U32 R4, RZ, RZ, R2 ;  /* 0x000000ffff047224 */ /* 0x002fe200078e0002 */
[----:B------:R-:W-:Y:S01]  /*5fa20*/  MOV R5, R13 ;  /* 0x0000000d00057202 */ /* 0x000fe20000000f00 */
        /* <DEDUP_REMOVED lines=16> */
[----:B------:R1:W-:Y:S01]  /*5fb30*/  STL [R1+0xa14], R46 ;  /* 0x000a142e01007387 */ /* 0x0003e20000100800 */
[----:B---3--:R-:W-:-:S03]  /*5fb40*/  IADD3.X R14, R14, UR6, RZ, P5, !PT ;  /* 0x000000060e0e7c10 */ /* 0x008fc6000affe4ff */
[----:B------:R2:W-:Y:S01]  /*5fb50*/  STL [R1+0xa20], R7 ;  /* 0x000a200701007387 */ /* 0x0005e20000100800 */
[----:B------:R-:W-:-:S03]  /*5fb60*/  IMAD.MOV.U32 R5, RZ, RZ, R46 ;  /* 0x000000ffff057224 */ /* 0x000fc600078e002e */
[----:B------:R-:W3:Y:S04]  /*5fb70*/  LDL.LU R6, [R1+0xc08] ;  /* 0x000c080001067983 */ /* 0x000ee80000300800 */
[----:B------:R2:W-:Y:S04]  /*5fb80*/  STL [R1+0xa1c], R14 ;  /* 0x000a1c0e01007387 */ /* 0x0005e80000100800 */
[----:B------:R-:W3:Y:S04]  /*5fb90*/  LDL.LU R48, [R1+0xc10] ;  /* 0x000c100001307983 */ /* 0x000ee80000300800 */
[----:B-1----:R-:W3:Y:S04]  /*5fba0*/  LDL.LU R46, [R1+0xc04] ;  /* 0x000c0400012e7983 */ /* 0x002ee80000300800 */
[----:B------:R1:W-:Y:S04]  /*5fbb0*/  LDGSTS.E [R3+0x2900], [R4.64], P3 ;  /* 0x0290000004037fae */ /* 0x0003e80009921848 */
[----:B------:R-:W3:Y:S01]  /*5fbc0*/  LDL.LU R49, [R1+0xc0c] ;  /* 0x000c0c0001317983 */ /* 0x000ee20000300800 */
[----:B-1----:R-:W-:Y:S01]  /*5fbd0*/  IMAD.MOV.U32 R4, RZ, RZ, R7 ;  /* 0x000000ffff047224 */ /* 0x002fe200078e0007 */
[----:B------:R-:W-:-:S02]  /*5fbe0*/  IADD3 R16, P4, R16, UR7, RZ ;  /* 0x0000000710107c10 */ /* 0x000fc4000ff9e0ff */
[----:B--2---:R-:W2:Y:S01]  /*5fbf0*/  LDL.LU R7, [R1+0xc18] ;  /* 0x000c180001077983 */ /* 0x004ea20000300800 */
[----:B------:R-:W-:-:S03]  /*5fc00*/  MOV R5, R14 ;  /* 0x0000000e00057202 */ /* 0x000fc60000000f00 */
[----:B------:R-:W2:Y:S01]  /*5fc10*/  LDL.LU R14, [R1+0xc20] ;  /* 0x000c2000010e7983 */ /* 0x000ea20000300800 */
[----:B------:R-:W-:Y:S02]  /*5fc20*/  IADD3 R12, P5, R12, UR7, RZ ;  /* 0x000000070c0c7c10 */ /* 0x000fe4000ffbe0ff */
[----:B----4-:R-:W-:Y:S01]  /*5fc30*/  IADD3.X R19, R19, UR6, RZ, P4, !PT ;  /* 0x0000000613137c10 */ /* 0x010fe2000a7fe4ff */
[----:B------:R1:W-:Y:S01]  /*5fc40*/  STL [R1+0xb08], R16 ;  /* 0x000b081001007387 */ /* 0x0003e20000100800 */
[----:B-----5:R-:W-:-:S03]  /*5fc50*/  IADD3.X R44, R44, UR6, RZ, P5, !PT ;  /* 0x000000062c2c7c10 */ /* 0x020fc6000affe4ff */
[----:B------:R4:W-:Y:S04]  /*5fc60*/  LDGSTS.E [R3+0x2980], [R4.64], P0 ;  /* 0x0298000004037fae */ /* 0x0009e80008121848 */
[----:B------:R5:W-:Y:S04]  /*5fc70*/  STL [R1+0xb04], R19 ;  /* 0x000b041301007387 */ /* 0x000be80000100800 */
[----:B------:R5:W-:Y:S01]  /*5fc80*/  STL [R1+0xb10], R12 ;  /* 0x000b100c01007387 */ /* 0x000be20000100800 */
[----:B----4-:R-:W-:-:S03]  /*5fc90*/  IMAD.MOV.U32 R4, RZ, RZ, R16 ;  /* 0x000000ffff047224 */ /* 0x010fc600078e0010 */
[----:B-1----:R-:W4:Y:S01]  /*5fca0*/  LDL.LU R16, [R1+0xc14] ;  /* 0x000c140001107983 */ /* 0x002f220000300800 */
[----:B------:R-:W-:-:S03]  /*5fcb0*/  IMAD.MOV.U32 R5, RZ, RZ, R19 ;  /* 0x000000ffff057224 */ /* 0x000fc600078e0013 */
[----:B------:R1:W-:Y:S04]  /*5fcc0*/  STL [R1+0xb0c], R44 ;  /* 0x000b0c2c01007387 */ /* 0x0003e80000100800 */
[----:B-----5:R-:W4:Y:S01]  /*5fcd0*/  LDL.LU R19, [R1+0xc1c] ;  /* 0x000c1c0001137983 */ /* 0x020f220000300800 */
[----:B------:R-:W-:-:S03]  /*5fce0*/  IADD3 R13, P4, R13, UR7, RZ ;  /* 0x000000070d0d7c10 */ /* 0x000fc6000ff9e0ff */
[----:B------:R1:W-:Y:S01]  /*5fcf0*/  LDGSTS.E [R3+0x3800], [R4.64], P1 ;  /* 0x0380000004037fae */ /* 0x0003e20008921848 */
[----:B------:R-:W-:Y:S02]  /*5fd00*/  IADD3 R2, P5, R2, UR7, RZ ;  /* 0x0000000702027c10 */ /* 0x000fe4000ffbe0ff */
[----:B-1----:R-:W-:Y:S01]  /*5fd10*/  MOV R4, R12 ;  /* 0x0000000c00047202 */ /* 0x002fe20000000f00 */
[----:B------:R-:W-:Y:S01]  /*5fd20*/  IMAD.MOV.U32 R5, RZ, RZ, R44 ;  /* 0x000000ffff057224 */ /* 0x000fe200078e002c */
[----:B------:R-:W4:Y:S01]  /*5fd30*/  LDL.LU R12, [R1+0xd08] ;  /* 0x000d0800010c7983 */ /* 0x000f220000300800 */
[----:B------:R-:W-:-:S03]  /*5fd40*/  IADD3.X R45, R45, UR6, RZ, P4, !PT ;  /* 0x000000062d2d7c10 */ /* 0x000fc6000a7fe4ff */
[----:B------:R-:W4:Y:S01]  /*5fd50*/  LDL.LU R44, [R1+0xd10] ;  /* 0x000d1000012c7983 */ /* 0x000f220000300800 */
[----:B------:R-:W-:-:S03]  /*5fd60*/  IADD3.X R17, R17, UR6, RZ, P5, !PT ;  /* 0x0000000611117c10 */ /* 0x000fc6000affe4ff */
[----:B------:R1:W-:Y:S04]  /*5fd70*/  STL [R1+0xb18], R13 ;  /* 0x000b180d01007387 */ /* 0x0003e80000100800 */
[----:B------:R1:W-:Y:S04]  /*5fd80*/  LDGSTS.E [R3+0x3880], [R4.64], P2 ;  /* 0x0388000004037fae */ /* 0x0003e80009121848 */
[----:B------:R1:W-:Y:S04]  /*5fd90*/  STL [R1+0xb14], R45 ;  /* 0x000b142d01007387 */ /* 0x0003e80000100800 */
[----:B------:R-:W-:Y:S01]  /*5fda0*/  STL [R1+0xb20], R2 ;  /* 0x000b200201007387 */ /* 0x000fe20000100800 */
[----:B-1----:R-:W-:-:S03]  /*5fdb0*/  IMAD.MOV.U32 R4, RZ, RZ, R13 ;  /* 0x000000ffff047224 */ /* 0x002fc600078e000d */
[----:B------:R-:W4:Y:S01]  /*5fdc0*/  LDL.LU R13, [R1+0xd04] ;  /* 0x000d0400010d7983 */ /* 0x000f220000300800 */
[----:B------:R-:W-:-:S03]  /*5fdd0*/  MOV R5, R45 ;  /* 0x0000002d00057202 */ /* 0x000fc60000000f00 */
[----:B------:R1:W-:Y:S04]  /*5fde0*/  STL [R1+0xb1c], R17 ;  /* 0x000b1c1101007387 */ /* 0x0003e80000100800 */
[----:B------:R-:W4:Y:S04]  /*5fdf0*/  LDL.LU R45, [R1+0xd0c] ;  /* 0x000d0c00012d7983 */ /* 0x000f280000300800 */
[----:B------:R1:W-:Y:S02]  /*5fe00*/  LDGSTS.E [R3+0x3900], [R4.64], P3 ;  /* 0x0390000004037fae */ /* 0x0003e40009921848 */
[----:B-1----:R-:W-:-:S02]  /*5fe10*/  IMAD.MOV.U32 R4, RZ, RZ, R2 ;  /* 0x000000ffff047224 */ /* 0x002fc400078e0002 */
[----:B------:R-:W-:Y:S02]  /*5fe20*/  IMAD.MOV.U32 R5, RZ, RZ, R17 ;  /* 0x000000ffff057224 */ /* 0x000fe400078e0011 */
[----:B------:R-:W4:Y:S04]  /*5fe30*/  LDL.LU R17, [R1+0xd18] ;  /* 0x000d180001117983 */ /* 0x000f280000300800 */
[----:B------:R-:W4:Y:S04]  /*5fe40*/  LDL.LU R2, [R1+0xd20] ;  /* 0x000d200001027983 */ /* 0x000f280000300800 */
        /* <DEDUP_REMOVED lines=12> */
[----:B--2---:R-:W-:-:S03]  /*5ff10*/  IADD3 R7, P4, R7, UR7, RZ ;  /* 0x0000000707077c10 */ /* 0x004fc6000ff9e0ff */
[----:B------:R-:W-:Y:S01]  /*5ff20*/  STL [R1+0xc0c], R49 ;  /* 0x000c0c3101007387 */ /* 0x000fe20000100800 */
[----:B---3--:R-:W-:Y:S01]  /*5ff30*/  IMAD.MOV.U32 R4, RZ, RZ, R48 ;  /* 0x000000ffff047224 */ /* 0x008fe200078e0030 */
[----:B------:R-:W-:Y:S02]  /*5ff40*/  MOV R5, R49 ;  /* 0x0000003100057202 */ /* 0x000fe40000000f00 */
[----:B------:R-:W2:Y:S01]  /*5ff50*/  LDL.LU R6, [R1+0xd1c] ;  /* 0x000d1c0001067983 */ /* 0x000ea20000300800 */
[----:B------:R-:W-:-:S03]  /*5ff60*/  IADD3 R14, P5, R14, UR7, RZ ;  /* 0x000000070e0e7c10 */ /* 0x000fc6000ffbe0ff */
[----:B------:R1:W-:Y:S04]  /*5ff70*/  LDGSTS.E [R3+0x4880], [R4.64], P2 ;  /* 0x0488000004037fae */ /* 0x0003e80009121848 */
[----:B------:R-:W-:Y:S01]  /*5ff80*/  STL [R1+0xc18], R7 ;  /* 0x000c180701007387 */ /* 0x000fe20000100800 */
[----:B-1----:R-:W-:Y:S01]  /*5ff90*/  IMAD.MOV.U32 R4, RZ, RZ, R7 ;  /* 0x000000ffff047224 */ /* 0x002fe200078e0007 */
[----:B----4-:R-:W-:-:S05]  /*5ffa0*/  IADD3.X R16, R16, UR6, RZ, P4, !PT ;  /* 0x0000000610107c10 */ /* 0x010fca000a7fe4ff */
        /* <DEDUP_REMOVED lines=12> */
[----:B------:R-:W-:Y:S02]  /*60070*/  IADD3 R12, P4, R12, UR7, RZ ;  /* 0x000000070c0c7c10 */ /* 0x000fe4000ff9e0ff */
[----:B------:R-:W-:Y:S01]  /*60080*/  IADD3 R44, P5, R44, UR7, RZ ;  /* 0x000000072c2c7c10 */ /* 0x000fe2000ffbe0ff */
[----:B------:R1:W-:Y:S04]  /*60090*/  LDGSTS.E [R3+0x4980], [R4.64], P0 ;  /* 0x0498000004037fae */ /* 0x0003e80008121848 */
[----:B------:R1:W-:Y:S01]  /*600a0*/  STL [R1+0xd08], R12 ;  /* 0x000d080c01007387 */ /* 0x0003e20000100800 */
[----:B------:R-:W-:Y:S01]  /*600b0*/  IADD3.X R13, R13, UR6, RZ, P4, !PT ;  /* 0x000000060d0d7c10 */ /* 0x000fe2000a7fe4ff */
[----:B-1----:R-:W-:-:S03]  /*600c0*/  IMAD.MOV.U32 R4, RZ, RZ, R12 ;  /* 0x000000ffff047224 */ /* 0x002fc600078e000c */
[----:B------:R-:W-:Y:S01]  /*600d0*/  MOV R5, R13 ;  /* 0x0000000d00057202 */ /* 0x000fe20000000f00 */
[----:B------:R1:W-:Y:S01]  /*600e0*/  STL [R1+0xd04], R13 ;  /* 0x000d040d01007387 */ /* 0x0003e20000100800 */
[----:B------:R-:W-:-:S03]  /*600f0*/  IADD3.X R45, R45, UR6, RZ, P5, !PT ;  /* 0x000000062d2d7c10 */ /* 0x000fc6000affe4ff */
[----:B------:R-:W-:Y:S04]  /*60100*/  STL [R1+0xd10], R44 ;  /* 0x000d102c01007387 */ /* 0x000fe80000100800 */
[----:B------:R-:W3:Y:S04]  /*60110*/  LDL.LU R12, [R1+0xe18] ;  /* 0x000e1800010c7983 */ /* 0x000ee80000300800 */
[----:B------:R1:W-:Y:S04]  /*60120*/  STL [R1+0xd0c], R45 ;  /* 0x000d0c2d01007387 */ /* 0x0003e80000100800 */
[----:B------:R1:W-:Y:S04]  /*60130*/  LDGSTS.E [R3+0x5800], [R4.64], P1 ;  /* 0x0580000004037fae */ /* 0x0003e80008921848 */
[----:B-1----:R-:W3:Y:S01]  /*60140*/  LDL.LU R13, [R1+0xe20] ;  /* 0x000e2000010d7983 */ /* 0x002ee20000300800 */
[----:B------:R-:W-:-:S03]  /*60150*/  IMAD.MOV.U32 R5, RZ, RZ, R45 ;  /* 0x000000ffff057224 */ /* 0x000fc600078e002d */
[----:B------:R-:W3:Y:S01]  /*60160*/  LDL.LU R45, [R1+0xe14] ;  /* 0x000e1400012d7983 */ /* 0x000ee20000300800 */
[----:B------:R-:W-:-:S03]  /*60170*/  IMAD.MOV.U32 R4, RZ, RZ, R44 ;  /* 0x000000ffff047224 */ /* 0x000fc600078e002c */
[----:B------:R-:W3:Y:S01]  /*60180*/  LDL.LU R44, [R1+0xe1c] ;  /* 0x000e1c00012c7983 */ /* 0x000ee20000300800 */
[----:B------:R-:W-:Y:S02]  /*60190*/  IADD3 R17, P4, R17, UR7, RZ ;  /* 0x0000000711117c10 */ /* 0x000fe4000ff9e0ff */
[----:B------:R-:W-:Y:S01]  /*601a0*/  IADD3 R2, P5, R2, UR7, RZ ;  /* 0x0000000702027c10 */ /* 0x000fe2000ffbe0ff */
[----:B------:R1:W-:Y:S04]  /*601b0*/  LDGSTS.E [R3+0x5880], [R4.64], P2 ;  /* 0x0588000004037fae */ /* 0x0003e80009121848 */
[----:B------:R2:W-:Y:S01]  /*601c0*/  STL [R1+0xd18], R17 ;  /* 0x000d181101007387 */ /* 0x0005e20000100800 */
[----:B-1----:R-:W-:Y:S02]  /*601d0*/  MOV R4, R17 ;  /* 0x0000001100047202 */ /* 0x002fe40000000f00 */
[----:B-----5:R-:W-:-:S05]  /*601e0*/  IADD3.X R46, R46, UR6, RZ, P4, !PT ;  /* 0x000000062e2e7c10 */ /* 0x020fca000a7fe4ff */
[----:B------:R1:W-:Y:S01]  /*601f0*/  STL [R1+0xd14], R46 ;  /* 0x000d142e01007387 */ /* 0x0003e20000100800 */
[----:B--2---:R-:W-:-:S03]  /*60200*/  IADD3.X R6, R6, UR6, RZ, P5, !PT ;  /* 0x0000000606067c10 */ /* 0x004fc6000affe4ff */
        /* <DEDUP_REMOVED lines=8> */
[----:B-1----:R-:W-:Y:S01]  /*60290*/  IMAD.MOV.U32 R4, RZ, RZ, R2 ;  /* 0x000000ffff047224 */ /* 0x002fe200078e0002 */
[----:B------:R-:W-:-:S02]  /*602a0*/  MOV R5, R6 ;  /* 0x0000000600057202 */ /* 0x000fc40000000f00 */
[----:B--2---:R-:W2:Y:S04]  /*602b0*/  LDL.LU R2, [R1+0xf18] ;  /* 0x000f180001027983 */ /* 0x004ea80000300800 */
[----:B------:R-:W2:Y:S01]  /*602c0*/  LDL.LU R6, [R1+0xf20] ;  /* 0x000f200001067983 */ /* 0x000ea20000300800 */
[----:B----4-:R-:W-:-:S03]  /*602d0*/  IADD3 R16, P4, R16, UR7, RZ ;  /* 0x0000000710107c10 */ /* 0x010fc6000ff9e0ff */
[----:B------:R1:W-:Y:S01]  /*602e0*/  LDGSTS.E [R3+0x5980], [R4.64], P0 ;  /* 0x0598000004037fae */ /* 0x0003e20008121848 */
[----:B------:R-:W-:-:S03]  /*602f0*/  IADD3 R7, P5, R7, UR7, RZ ;  /* 0x0000000707077c10 */ /* 0x000fc6000ffbe0ff */
[----:B------:R4:W-:Y:S01]  /*60300*/  STL [R1+0xe08], R16 ;  /* 0x000e081001007387 */ /* 0x0009e20000100800 */
[----:B---3--:R-:W-:Y:S01]  /*60310*/  IADD3.X R19, R19, UR6, RZ, P4, !PT ;  /* 0x0000000613137c10 */ /* 0x008fe2000a7fe4ff */
[----:B-1----:R-:W-:Y:S01]  /*60320*/  IMAD.MOV.U32 R4, RZ, RZ, R16 ;  /* 0x000000ffff047224 */ /* 0x002fe200078e0010 */
[----:B------:R-:W-:-:S03]  /*60330*/  IADD3.X R14, R14, UR6, RZ, P5, !PT ;  /* 0x000000060e0e7c10 */ /* 0x000fc6000affe4ff */
[----:B------:R1:W-:Y:S04]  /*60340*/  STL [R1+0xe04], R19 ;  /* 0x000e041301007387 */ /* 0x0003e80000100800 */
[----:B------:R3:W-:Y:S04]  /*60350*/  STL [R1+0xe10], R7 ;  /* 0x000e100701007387 */ /* 0x0007e80000100800 */
[----:B----4-:R-:W4:Y:S01]  /*60360*/  LDL.LU R16, [R1+0xf14] ;  /* 0x000f140001107983 */ /* 0x010f220000300800 */
[----:B------:R-:W-:-:S03]  /*60370*/  IMAD.MOV.U32 R5, RZ, RZ, R19 ;  /* 0x000000ffff057224 */ /* 0x000fc600078e0013 */
[----:B------:R3:W-:Y:S04]  /*60380*/  STL [R1+0xe0c], R14 ;  /* 0x000e0c0e01007387 */ /* 0x0007e80000100800 */
[----:B-1----:R-:W4:Y:S04]  /*60390*/  LDL.LU R19, [R1+0xf1c] ;  /* 0x000f1c0001137983 */ /* 0x002f280000300800 */
[----:B------:R1:W-:Y:S01]  /*603a0*/  LDGSTS.E [R3+0x6800], [R4.64], P1 ;  /* 0x0680000004037fae */ /* 0x0003e20008921848 */
[----:B------:R-:W-:Y:S02]  /*603b0*/  IADD3 R12, P4, R12, UR7, RZ ;  /* 0x000000070c0c7c10 */ /* 0x000fe4000ff9e0ff */
[----:B-1----:R-:W-:Y:S01]  /*603c0*/  MOV R4, R7 ;  /* 0x0000000700047202 */ /* 0x002fe20000000f00 */
[----:B------:R-:W-:Y:S01]  /*603d0*/  IMAD.MOV.U32 R5, RZ, RZ, R14 ;  /* 0x000000ffff057224 */ /* 0x000fe200078e000e */
[----:B---3--:R-:W4:Y:S04]  /*603e0*/  LDL.LU R7, [R1+0x1008] ;  /* 0x0010080001077983 */ /* 0x008f280000300800 */
[----:B------:R-:W4:Y:S01]  /*603f0*/  LDL.LU R14, [R1+0x1010] ;  /* 0x00101000010e7983 */ /* 0x000f220000300800 */
[----:B------:R-:W-:-:S03]  /*60400*/  IADD3 R13, P5, R13, UR7, RZ ;  /* 0x000000070d0d7c10 */ /* 0x000fc6000ffbe0ff */
[----:B------:R1:W-:Y:S04]  /*60410*/  STL [R1+0xe18], R12 ;  /* 0x000e180c01007387 */ /* 0x0003e80000100800 */
[----:B------:R1:W-:Y:S01]  /*60420*/  LDGSTS.E [R3+0x6880], [R4.64], P2 ;  /* 0x0688000004037fae */ /* 0x0003e20009121848 */
[----:B------:R-:W-:Y:S02]  /*60430*/  IADD3.X R45, R45, UR6, RZ, P4, !PT ;  /* 0x000000062d2d7c10 */ /* 0x000fe4000a7fe4ff */
[----:B------:R-:W-:-:S03]  /*60440*/  IADD3.X R44, R44, UR6, RZ, P5, !PT ;  /* 0x000000062c2c7c10 */ /* 0x000fc6000affe4ff */
[----:B------:R1:W-:Y:S02]  /*60450*/  STL [R1+0xe14], R45 ;  /* 0x000e142d01007387 */ /* 0x0003e40000100800 */
[----:B-1----:R-:W-:Y:S02]  /*60460*/  IMAD.MOV.U32 R4, RZ, RZ, R12 ;  /* 0x000000ffff047224 */ /* 0x002fe400078e000c */
[----:B------:R-:W-:Y:S01]  /*60470*/  STL [R1+0xe20], R13 ;  /* 0x000e200d01007387 */ /* 0x000fe20000100800 */
[----:B------:R-:W-:-:S03]  /*60480*/  MOV R5, R45 ;  /* 0x0000002d00057202 */ /* 0x000fc60000000f00 */
[----:B------:R-:W4:Y:S04]  /*60490*/  LDL.LU R12, [R1+0x1004] ;  /* 0x00100400010c7983 */ /* 0x000f280000300800 */
        /* <DEDUP_REMOVED lines=8> */
[----:B-----5:R-:W-:-:S04]  /*60520*/  IADD3 R17, P4, R17, UR7, RZ ;  /* 0x0000000711117c10 */ /* 0x020fc8000ff9e0ff */
        /* <DEDUP_REMOVED lines=9> */
[----:B-1----:R-:W3:Y:S01]  /*605c0*/  LDL.LU R46, [R1+0x1014] ;  /* 0x00101400012e7983 */ /* 0x002ee20000300800 */
[----:B--2---:R-:W-:-:S03]  /*605d0*/  IADD3 R2, P4, R2, UR7, RZ ;  /* 0x0000000702027c10 */ /* 0x004fc6000ff9e0ff */
[----:B------:R-:W-:Y:S01]  /*605e0*/  STL [R1+0xf0c], R49 ;  /* 0x000f0c3101007387 */ /* 0x000fe20000100800 */
[----:B------:R-:W-:Y:S01]  /*605f0*/  IADD3 R6, P5, R6, UR7, RZ ;  /* 0x0000000706067c10 */ /* 0x000fe2000ffbe0ff */
[----:B-----5:R-:W-:Y:S01]  /*60600*/  IMAD.MOV.U32 R4, RZ, RZ, R48 ;  /* 0x000000ffff047224 */ /* 0x020fe200078e0030 */
[----:B------:R-:W-:Y:S01]  /*60610*/  MOV R5, R49 ;  /* 0x0000003100057202 */ /* 0x000fe20000000f00 */
[----:B------:R-:W2:Y:S04]  /*60620*/  LDL.LU R17, [R1+0x101c] ;  /* 0x00101c0001117983 */ /* 0x000ea80000300800 */
        /* <DEDUP_REMOVED lines=12> */
[----:B----4-:R-:W-:-:S03]  /*606f0*/  IMAD.MOV.U32 R5, RZ, RZ, R19 ;  /* 0x000000ffff057224 */ /* 0x010fc600078e0013 */
[----:B-1----:R-:W4:Y:S01]  /*60700*/  LDL.LU R19, [R1+0x1104] ;  /* 0x0011040001137983 */ /* 0x002f220000300800 */
[----:B------:R-:W-:-:S03]  /*60710*/  MOV R4, R6 ;  /* 0x0000000600047202 */ /* 0x000fc60000000f00 */
[----:B------:R-:W4:Y:S01]  /*60720*/  LDL.LU R6, [R1+0x110c] ;  /* 0x00110c0001067983 */ /* 0x000f220000300800 */
[----:B------:R-:W-:Y:S02]  /*60730*/  IADD3 R7, P4, R7, UR7, RZ ;  /* 0x0000000707077c10 */ /* 0x000fe4000ff9e0ff */
[----:B------:R-:W-:Y:S01]  /*60740*/  IADD3 R14, P5, R14, UR7, RZ ;  /* 0x000000070e0e7c10 */ /* 0x000fe2000ffbe0ff */
[----:B------:R1:W-:Y:S04]  /*60750*/  LDGSTS.E [R3+0x7980], [R4.64], P0 ;  /* 0x0798000004037fae */ /* 0x0003e80008121848 */
[----:B------:R1:W-:Y:S02]  /*60760*/  STL [R1+0x1008], R7 ;  /* 0x0010080701007387 */ /* 0x0003e40000100800 */
[----:B-1----:R-:W-:Y:S01]  /*60770*/  IMAD.MOV.U32 R4, RZ, RZ, R7 ;  /* 0x000000ffff047224 */ /* 0x002fe200078e0007 */
[----:B------:R-:W-:-:S04]  /*60780*/  IADD3.X R12, R12, UR6, RZ, P4, !PT ;  /* 0x000000060c0c7c10 */ /* 0x000fc8000a7fe4ff */
        /* <DEDUP_REMOVED lines=8> */
[----:B------:R-:W-:-:S03]  /*60810*/  IMAD.MOV.U32 R4, RZ, RZ, R14 ;  /* 0x000000ffff047224 */ /* 0x000fc600078e000e */
[----:B------:R-:W4:Y:S01]  /*60820*/  LDL.LU R14, [R1+0x1114] ;  /* 0x00111400010e7983 */ /* 0x000f220000300800 */
[----:B------:R-:W-:-:S03]  /*60830*/  IMAD.MOV.U32 R5, RZ, RZ, R45 ;  /* 0x000000ffff057224 */ /* 0x000fc600078e002d */
[----:B------:R-:W4:Y:S01]  /*60840*/  LDL.LU R45, [R1+0x111c] ;  /* 0x00111c00012d7983 */ /* 0x000f220000300800 */
[----:B------:R-:W-:Y:S02]  /*60850*/  IADD3 R44, P4, R44, UR7, RZ ;  /* 0x000000072c2c7c10 */ /* 0x000fe4000ff9e0ff */
[----:B------:R-:W-:Y:S01]  /*60860*/  IADD3 R13, P5, R13, UR7, RZ ;  /* 0x000000070d0d7c10 */ /* 0x000fe2000ffbe0ff */
[----:B------:R1:W-:Y:S04]  /*60870*/  LDGSTS.E [R3+0x8880], [R4.64], P2 ;  /* 0x0888000004037fae */ /* 0x0003e80009121848 */
[----:B------:R2:W-:Y:S01]  /*60880*/  STL [R1+0x1018], R44 ;  /* 0x0010182c01007387 */ /* 0x0005e20000100800 */
[----:B-1----:R-:W-:Y:S02]  /*60890*/  MOV R4, R44 ;  /* 0x0000002c00047202 */ /* 0x002fe40000000f00 */
[----:B---3--:R-:W-:-:S05]  /*608a0*/  IADD3.X R46, R46, UR6, RZ, P4, !PT ;  /* 0x000000062e2e7c10 */ /* 0x008fca000a7fe4ff */
[----:B------:R1:W-:Y:S01]  /*608b0*/  STL [R1+0x1014], R46 ;  /* 0x0010142e01007387 */ /* 0x0003e20000100800 */
[----:B--2---:R-:W-:-:S03]  /*608c0*/  IADD3.X R17, R17, UR6, RZ, P5, !PT ;  /* 0x0000000611117c10 */ /* 0x004fc6000affe4ff */
[----:B------:R2:W-:Y:S01]  /*608d0*/  STL [R1+0x1020], R13 ;  /* 0x0010200d01007387 */ /* 0x0005e20000100800 */
[----:B------:R-:W-:-:S03]  /*608e0*/  IMAD.MOV.U32 R5, RZ, RZ, R46 ;  /* 0x000000ffff057224 */ /* 0x000fc600078e002e */
[----:B------:R-:W3:Y:S04]  /*608f0*/  LDL.LU R44, [R1+0x1208] ;  /* 0x00120800012c7983 */ /* 0x000ee80000300800 */
[----:B------:R2:W-:Y:S04]  /*60900*/  STL [R1+0x101c], R17 ;  /* 0x00101c1101007387 */ /* 0x0005e80000100800 */
[----:B------:R-:W3:Y:S04]  /*60910*/  LDL.LU R48, [R1+0x1210] ;  /* 0x0012100001307983 */ /* 0x000ee80000300800 */
[----:B-1----:R-:W3:Y:S04]  /*60920*/  LDL.LU R46, [R1+0x1204] ;  /* 0x00120400012e7983 */ /* 0x002ee80000300800 */
[----:B------:R-:W3:Y:S04]  /*60930*/  LDL.LU R49, [R1+0x120c] ;  /* 0x00120c0001317983 */ /* 0x000ee80000300800 */
[----:B------:R1:W-:Y:S02]  /*60940*/  LDGSTS.E [R3+0x8900], [R4.64], P3 ;  /* 0x0890000004037fae */ /* 0x0003e40009921848 */
[----:B-1----:R-:W-:Y:S01]  /*60950*/  IMAD.MOV.U32 R4, RZ, RZ, R13 ;  /* 0x000000ffff047224 */ /* 0x002fe200078e000d */
[----:B-----5:R-:W-:Y:S01]  /*60960*/  IADD3 R16, P4, R16, UR7, RZ ;  /* 0x0000000710107c10 */ /* 0x020fe2000ff9e0ff */
[----:B--2---:R-:W2:Y:S01]  /*60970*/  LDL.LU R13, [R1+0x1218] ;  /* 0x00121800010d7983 */ /* 0x004ea20000300800 */
[----:B------:R-:W-:-:S03]  /*60980*/  MOV R5, R17 ;  /* 0x0000001100057202 */ /* 0x000fc60000000f00 */
[----:B------:R-:W5:Y:S01]  /*60990*/  LDL.LU R17, [R1+0x1220] ;  /* 0x0012200001117983 */ /* 0x000f620000300800 */
[----:B------:R-:W-:-:S03]  /*609a0*/  IADD3 R2, P5, R2, UR7, RZ ;  /* 0x0000000702027c10 */ /* 0x000fc6000ffbe0ff */
[----:B------:R1:W-:Y:S04]  /*609b0*/  STL [R1+0x1108], R16 ;  /* 0x0011081001007387 */ /* 0x0003e80000100800 */
[----:B------:R1:W-:Y:S01]  /*609c0*/  LDGSTS.E [R3+0x8980], [R4.64], P0 ;  /* 0x0898000004037fae */ /* 0x0003e20008121848 */
[----:B----4-:R-:W-:Y:S02]  /*609d0*/  IADD3.X R19, R19, UR6, RZ, P4, !PT ;  /* 0x0000000613137c10 */ /* 0x010fe4000a7fe4ff */
[----:B------:R-:W-:-:S03]  /*609e0*/  IADD3.X R6, R6, UR6, RZ, P5, !PT ;  /* 0x0000000606067c10 */ /* 0x000fc6000affe4ff */
[----:B------:R4:W-:Y:S04]  /*609f0*/  STL [R1+0x1104], R19 ;  /* 0x0011041301007387 */ /* 0x0009e80000100800 */
[----:B------:R4:W-:Y:S01]  /*60a00*/  STL [R1+0x1110], R2 ;  /* 0x0011100201007387 */ /* 0x0009e20000100800 */
[----:B-1----:R-:W-:-:S03]  /*60a10*/  IMAD.MOV.U32 R4, RZ, RZ, R16 ;  /* 0x000000ffff047224 */ /* 0x002fc600078e0010 */
[----:B------:R-:W5:Y:S01]  /*60a20*/  LDL.LU R16, [R1+0x1214] ;  /* 0x0012140001107983 */ /* 0x000f620000300800 */
[----:B------:R-:W-:-:S03]  /*60a30*/  IMAD.MOV.U32 R5, RZ, RZ, R19 ;  /* 0x000000ffff057224 */ /* 0x000fc600078e0013 */
[----:B------:R1:W-:Y:S04]  /*60a40*/  STL [R1+0x110c], R6 ;  /* 0x00110c0601007387 */ /* 0x0003e80000100800 */
[----:B----4-:R-:W5:Y:S04]  /*60a50*/  LDL.LU R19, [R1+0x121c] ;  /* 0x00121c0001137983 */ /* 0x010f680000300800 */
[----:B------:R1:W-:Y:S01]  /*60a60*/  LDGSTS.E [R3+0x9800], [R4.64], P1 ;  /* 0x0980000004037fae */ /* 0x0003e20008921848 */
[----:B------:R-:W-:Y:S01]  /*60a70*/  IADD3 R7, P4, R7, UR7, RZ ;  /* 0x0000000707077c10 */ /* 0x000fe2000ff9e0ff */
[----:B-1----:R-:W-:Y:S01]  /*60a80*/  IMAD.MOV.U32 R5, RZ, RZ, R6 ;  /* 0x000000ffff057224 */ /* 0x002fe200078e0006 */
[----:B------:R-:W-:-:S02]  /*60a90*/  MOV R4, R2 ;  /* 0x0000000200047202 */ /* 0x000fc40000000f00 */
[----:B------:R-:W5:Y:S04]  /*60aa0*/  LDL.LU R2, [R1+0x1308] ;  /* 0x0013080001027983 */ /* 0x000f680000300800 */
        /* <DEDUP_REMOVED lines=10> */
[----:B------:R-:W5:Y:S04]  /*60b50*/  LDL.LU R7, [R1+0x1304] ;  /* 0x0013040001077983 */ /* 0x000f680000300800 */
[----:B------:R1:W-:Y:S04]  /*60b60*/  STL [R1+0x111c], R45 ;  /* 0x00111c2d01007387 */ /* 0x0003e80000100800 */
[----:B------:R-:W5:Y:S04]  /*60b70*/  LDL.LU R14, [R1+0x130c] ;  /* 0x00130c00010e7983 */ /* 0x000f680000300800 */
[----:B------:R1:W-:Y:S02]  /*60b80*/  LDGSTS.E [R3+0x9900], [R4.64], P3 ;  /* 0x0990000004037fae */ /* 0x0003e40009921848 */
[----:B-1----:R-:W-:-:S02]  /*60b90*/  IMAD.MOV.U32 R4, RZ, RZ, R12 ;  /* 0x000000ffff047224 */ /* 0x002fc400078e000c */
[----:B------:R-:W-:Y:S02]  /*60ba0*/  IMAD.MOV.U32 R5, RZ, RZ, R45 ;  /* 0x000000ffff057224 */ /* 0x000fe400078e002d */
[----:B------:R-:W5:Y:S04]  /*60bb0*/  LDL.LU R45, [R1+0x1318] ;  /* 0x00131800012d7983 */ /* 0x000f680000300800 */
[----:B------:R-:W5:Y:S04]  /*60bc0*/  LDL.LU R12, [R1+0x1320] ;  /* 0x00132000010c7983 */ /* 0x000f680000300800 */
[----:B------:R1:W-:Y:S01]  /*60bd0*/  LDGSTS.E [R3+0x9980], [R4.64], P0 ;  /* 0x0998000004037fae */ /* 0x0003e20008121848 */
[----:B---3--:R-:W-:-:S02]  /*60be0*/  IADD3 R44, P4, R44, UR7, RZ ;  /* 0x000000072c2c7c10 */ /* 0x008fc4000ff9e0ff */
[----:B------:R-:W-:Y:S02]  /*60bf0*/  IADD3 R48, P5, R48, UR7, RZ ;  /* 0x0000000730307c10 */ /* 0x000fe4000ffbe0ff */
[----:B------:R-:W-:Y:S01]  /*60c00*/  IADD3.X R46, R46, UR6, RZ, P4, !PT ;  /* 0x000000062e2e7c10 */ /* 0x000fe2000a7fe4ff */
[----:B------:R-:W-:Y:S01]  /*60c10*/  STL [R1+0x1208], R44 ;  /* 0x0012082c01007387 */ /* 0x000fe20000100800 */
[----:B-1----:R-:W-:Y:S02]  /*60c20*/  MOV R4, R44 ;  /* 0x0000002c00047202 */ /* 0x002fe40000000f00 */
[----:B------:R-:W-:Y:S01]  /*60c30*/  IADD3.X R49, R49, UR6, RZ, P5, !PT ;  /* 0x0000000631317c10 */ /* 0x000fe2000affe4ff */
[----:B------:R1:W-:Y:S01]  /*60c40*/  STL [R1+0x1204], R46 ;  /* 0x0012042e01007387 */ /* 0x0003e20000100800 */
[----:B------:R-:W-:-:S03]  /*60c50*/  IMAD.MOV.U32 R5, RZ, RZ, R46 ;  /* 0x000000ffff057224 */ /* 0x000fc600078e002e */
[----:B------:R-:W-:Y:S04]  /*60c60*/  STL [R1+0x1210], R48 ;  /* 0x0012103001007387 */ /* 0x000fe80000100800 */
[----:B------:R3:W-:Y:S04]  /*60c70*/  LDGSTS.E [R3+0xa800], [R4.64], P1 ;  /* 0x0a80000004037fae */ /* 0x0007e80008921848 */
[----:B-1----:R-:W4:Y:S04]  /*60c80*/  LDL.LU R46, [R1+0x1314] ;  /* 0x00131400012e7983 */ /* 0x002f280000300800 */
[----:B------:R-:W-:Y:S01]  /*60c90*/  STL [R1+0x120c], R49 ;  /* 0x00120c3101007387 */ /* 0x000fe20000100800 */
[----:B--2---:R-:W-:-:S03]  /*60ca0*/  IADD3 R13, P4, R13, UR7, RZ ;  /* 0x000000070d0d7c10 */ /* 0x004fc6000ff9e0ff */
[----:B------:R-:W2:Y:S01]  /*60cb0*/  LDL.LU R44, [R1+0x131c] ;  /* 0x00131c00012c7983 */ /* 0x000ea20000300800 */
[----:B---3--:R-:W-:Y:S01]  /*60cc0*/  IMAD.MOV.U32 R4, RZ, RZ, R48 ;  /* 0x000000ffff047224 */ /* 0x008fe200078e0030 */
[----:B------:R-:W-:Y:S02]  /*60cd0*/  MOV R5, R49 ;  /* 0x0000003100057202 */ /* 0x000fe40000000f00 */
[----:B-----5:R-:W-:Y:S01]  /*60ce0*/  IADD3 R17, P5, R17, UR7, RZ ;  /* 0x0000000711117c10 */ /* 0x020fe2000ffbe0ff */
[----:B------:R1:W-:Y:S04]  /*60cf0*/  STL [R1+0x1218], R13 ;  /* 0x0012180d01007387 */ /* 0x0003e80000100800 */
[----:B------:R3:W-:Y:S01]  /*60d00*/  LDGSTS.E [R3+0xa880], [R4.64], P2 ;  /* 0x0a88000004037fae */ /* 0x0007e20009121848 */
[----:B------:R-:W-:Y:S01]  /*60d10*/  IADD3.X R16, R16, UR6, RZ, P4, !PT ;  /* 0x0000000610107c10 */ /* 0x000fe2000a7fe4ff */
[----:B---3--:R-:W-:-:S04]  /*60d20*/  IMAD.MOV.U32 R4, RZ, RZ, R13 ;  /* 0x000000ffff047224 */ /* 0x008fc800078e000d */
[----:B------:R-:W-:Y:S01]  /*60d30*/  IMAD.MOV.U32 R5, RZ, RZ, R16 ;  /* 0x000000ffff057224 */ /* 0x000fe200078e0010 */
[----:B------:R3:W-:Y:S01]  /*60d40*/  STL [R1+0x1214], R16 ;  /* 0x0012141001007387 */ /* 0x0007e20000100800 */
[----:B------:R-:W-:-:S03]  /*60d50*/  IADD3.X R19, R19, UR6, RZ, P5, !PT ;  /* 0x0000000613137c10 */ /* 0x000fc6000affe4ff */
[----:B------:R-:W-:Y:S04]  /*60d60*/  STL [R1+0x1220], R17 ;  /* 0x0012201101007387 */ /* 0x000fe80000100800 */
[----:B-1----:R-:W5:Y:S04]  /*60d70*/  LDL.LU R13, [R1+0x1408] ;  /* 0x00140800010d7983 */ /* 0x002f680000300800 */
[----:B------:R1:W-:Y:S04]  /*60d80*/  STL [R1+0x121c], R19 ;  /* 0x00121c1301007387 */ /* 0x0003e80000100800 */
[----:B------:R1:W-:Y:S04]  /*60d90*/  LDGSTS.E [R3+0xa900], [R4.64], P3 ;  /* 0x0a90000004037fae */ /* 0x0003e80009921848 */
[----:B---3--:R-:W3:Y:S01]  /*60da0*/  LDL.LU R16, [R1+0x1410] ;  /* 0x0014100001107983 */ /* 0x008ee20000300800 */
[----:B-1----:R-:W-:-:S03]  /*60db0*/  IMAD.MOV.U32 R5, RZ, RZ, R19 ;  /* 0x000000ffff057224 */ /* 0x002fc600078e0013 */
[----:B------:R-:W3:Y:S01]  /*60dc0*/  LDL.LU R19, [R1+0x1404] ;  /* 0x0014040001137983 */ /* 0x000ee20000300800 */
[----:B------:R-:W-:-:S03]  /*60dd0*/  MOV R4, R17 ;  /* 0x0000001100047202 */ /* 0x000fc60000000f00 */
[----:B------:R-:W3:Y:S01]  /*60de0*/  LDL.LU R17, [R1+0x140c] ;  /* 0x00140c0001117983 */ /* 0x000ee20000300800 */
[----:B------:R-:W-:Y:S02]  /*60df0*/  IADD3 R2, P4, R2, UR7, RZ ;  /* 0x0000000702027c10 */ /* 0x000fe4000ff9e0ff */
[----:B------:R-:W-:Y:S01]  /*60e00*/  IADD3 R6, P5, R6, UR7, RZ ;  /* 0x0000000706067c10 */ /* 0x000fe2000ffbe0ff */
[----:B------:R1:W-:Y:S04]  /*60e10*/  LDGSTS.E [R3+0xa980], [R4.64], P0 ;  /* 0x0a98000004037fae */ /* 0x0003e80008121848 */
[----:B------:R-:W-:Y:S01]  /*60e20*/  STL [R1+0x1308], R2 ;  /* 0x0013080201007387 */ /* 0x000fe20000100800 */
        /* <DEDUP_REMOVED lines=10> */
[----:B------:R-:W-:-:S02]  /*60ed0*/  IMAD.MOV.U32 R5, RZ, RZ, R14 ;  /* 0x000000ffff057224 */ /* 0x000fc400078e000e */
[----:B------:R-:W-:Y:S01]  /*60ee0*/  IMAD.MOV.U32 R4, RZ, RZ, R6 ;  /* 0x000000ffff047224 */ /* 0x000fe200078e0006 */
[----:B-1----:R-:W3:Y:S04]  /*60ef0*/  LDL.LU R14, [R1+0x1414] ;  /* 0x00141400010e7983 */ /* 0x002ee80000300800 */
[----:B------:R-:W3:Y:S01]  /*60f00*/  LDL.LU R6, [R1+0x141c] ;  /* 0x00141c0001067983 */ /* 0x000ee20000300800 */
[----:B------:R-:W-:Y:S02]  /*60f10*/  IADD3 R45, P4, R45, UR7, RZ ;  /* 0x000000072d2d7c10 */ /* 0x000fe4000ff9e0ff */
[----:B------:R-:W-:Y:S01]  /*60f20*/  IADD3 R12, P5, R12, UR7, RZ ;  /* 0x000000070c0c7c10 */ /* 0x000fe2000ffbe0ff */
[----:B------:R1:W-:Y:S04]  /*60f30*/  LDGSTS.E [R3+0xb880], [R4.64], P2 ;  /* 0x0b88000004037fae */ /* 0x0003e80009121848 */
[----:B------:R-:W-:Y:S01]  /*60f40*/  STL [R1+0x1318], R45 ;  /* 0x0013182d01007387 */ /* 0x000fe20000100800 */
[----:B-1----:R-:W-:-:S02]  /*60f50*/  MOV R4, R45 ;  /* 0x0000002d00047202 */ /* 0x002fc40000000f00 */
[----:B----4-:R-:W-:-:S05]  /*60f60*/  IADD3.X R46, R46, UR6, RZ, P4, !PT ;  /* 0x000000062e2e7c10 */ /* 0x010fca000a7fe4ff */
[----:B------:R-:W-:Y:S01]  /*60f70*/  STL [R1+0x1314], R46 ;  /* 0x0013142e01007387 */ /* 0x000fe20000100800 */
[----:B--2---:R-:W-:-:S03]  /*60f80*/  IADD3.X R44, R44, UR6, RZ, P5, !PT ;  /* 0x000000062c2c7c10 */ /* 0x004fc6000affe4ff */
[----:B------:R1:W-:Y:S04]  /*60f90*/  STL [R1+0x1320], R12 ;  /* 0x0013200c01007387 */ /* 0x0003e80000100800 */
[----:B------:R-:W-:Y:S01]  /*60fa0*/  STL [R1+0x131c], R44 ;  /* 0x00131c2c01007387 */ /* 0x000fe20000100800 */
[----:B------:R-:W-:-:S03]  /*60fb0*/  IMAD.MOV.U32 R5, RZ, RZ, R46 ;  /* 0x000000ffff057224 */ /* 0x000fc600078e002e */
[----:B------:R-:W2:Y:S04]  /*60fc0*/  LDL.LU R51, [R1+0x1504] ;  /* 0x0015040001337983 */ /* 0x000ea80000300800 */
[----:B------:R-:W4:Y:S04]  /*60fd0*/  LDL.LU R50, [R1+0x1508] ;  /* 0x0015080001327983 */ /* 0x000f280000300800 */
[----:B------:R-:W2:Y:S04]  /*60fe0*/  LDL.LU R49, [R1+0x150c] ;  /* 0x00150c0001317983 */ /* 0x000ea80000300800 */
[----:B------:R1:W-:Y:S04]  /*60ff0*/  LDGSTS.E [R3+0xb900], [R4.64], P3 ;  /* 0x0b90000004037fae */ /* 0x0003e80009921848 */
[----:B------:R-:W2:Y:S01]  /*61000*/  LDL.LU R48, [R1+0x1510] ;  /* 0x0015100001307983 */ /* 0x000ea20000300800 */
[----:B-1----:R-:W-:Y:S01]  /*61010*/  IMAD.MOV.U32 R4, RZ, RZ, R12 ;  /* 0x000000ffff047224 */ /* 0x002fe200078e000c */
[----:B------:R-:W-:-:S02]  /*61020*/  MOV R5, R44 ;  /* 0x0000002c00057202 */ /* 0x000fc40000000f00 */
[----:B------:R-:W2:Y:S01]  /*61030*/  LDL.LU R12, [R1+0x1518] ;  /* 0x00151800010c7983 */ /* 0x000ea20000300800 */
[----:B-----5:R-:W-:-:S03]  /*61040*/  IADD3 R13, P4, R13, UR7, RZ ;  /* 0x000000070d0d7c10 */ /* 0x020fc6000ff9e0ff */
[----:B------:R-:W5:Y:S04]  /*61050*/  LDL.LU R45, [R1+0x1520] ;  /* 0x00152000012d7983 */ /* 0x000f680000300800 */
[----:B------:R1:W-:Y:S04]  /*61060*/  STL [R1+0x1408], R13 ;  /* 0x0014080d01007387 */ /* 0x0003e80000100800 */
[----:B------:R1:W-:Y:S01]  /*61070*/  LDGSTS.E [R3+0xb980], [R4.64], P0 ;  /* 0x0b98000004037fae */ /* 0x0003e20008121848 */
[----:B---3--:R-:W-:Y:S02]  /*61080*/  IADD3 R16, P5, R16, UR7, RZ ;  /* 0x0000000710107c10 */ /* 0x008fe4000ffbe0ff */
[----:B------:R-:W-:Y:S01]  /*61090*/  IADD3.X R19, R19, UR6, RZ, P4, !PT ;  /* 0x0000000613137c10 */ /* 0x000fe2000a7fe4ff */
[----:B-1----:R-:W-:-:S04]  /*610a0*/  IMAD.MOV.U32 R4, RZ, RZ, R13 ;  /* 0x000000ffff047224 */ /* 0x002fc800078e000d */
[----:B------:R1:W-:Y:S01]  /*610b0*/  STL [R1+0x1404], R19 ;  /* 0x0014041301007387 */ /* 0x0003e20000100800 */
[----:B------:R-:W-:-:S03]  /*610c0*/  IADD3.X R17, R17, UR6, RZ, P5, !PT ;  /* 0x0000000611117c10 */ /* 0x000fc6000affe4ff */
[----:B------:R3:W-:Y:S04]  /*610d0*/  STL [R1+0x1410], R16 ;  /* 0x0014101001007387 */ /* 0x0007e80000100800 */
[----:B------:R-:W5:Y:S04]  /*610e0*/  LDL.LU R13, [R1+0x1514] ;  /* 0x00151400010d7983 */ /* 0x000f680000300800 */
[----:B------:R3:W-:Y:S04]  /*610f0*/  STL [R1+0x140c], R17 ;  /* 0x00140c1101007387 */ /* 0x0007e80000100800 */
[----:B------:R-:W5:Y:S01]  /*61100*/  LDL.LU R46, [R1+0x151c] ;  /* 0x00151c00012e7983 */ /* 0x000f620000300800 */
[----:B------:R-:W-:-:S03]  /*61110*/  IMAD.MOV.U32 R5, RZ, RZ, R19 ;  /* 0x000000ffff057224 */ /* 0x000fc600078e0013 */
[----:B-1----:R-:W5:Y:S04]  /*61120*/  LDL.LU R19, [R1+0x1608] ;  /* 0x0016080001137983 */ /* 0x002f680000300800 */
[----:B------:R1:W-:Y:S01]  /*61130*/  LDGSTS.E [R3+0xc800], [R4.64], P1 ;  /* 0x0c80000004037fae */ /* 0x0003e20008921848 */
[----:B------:R-:W-:Y:S01]  /*61140*/  IADD3 R7, P4, R7, UR7, RZ ;  /* 0x0000000707077c10 */ /* 0x000fe2000ff9e0ff */
[----:B-1----:R-:W-:Y:S01]  /*61150*/  IMAD.MOV.U32 R5, RZ, RZ, R17 ;  /* 0x000000ffff057224 */ /* 0x002fe200078e0011 */
[----:B------:R-:W-:Y:S02]  /*61160*/  MOV R4, R16 ;  /* 0x0000001000047202 */ /* 0x000fe40000000f00 */
[----:B---3--:R-:W3:Y:S01]  /*61170*/  LDL.LU R16, [R1+0x1610] ;  /* 0x0016100001107983 */ /* 0x008ee20000300800 */
[----:B------:R-:W-:-:S03]  /*61180*/  IADD3 R2, P5, R2, UR7, RZ ;  /* 0x0000000702027c10 */ /* 0x000fc6000ffbe0ff */
[----:B------:R-:W-:Y:S04]  /*61190*/  STL [R1+0x1418], R7 ;  /* 0x0014180701007387 */ /* 0x000fe80000100800 */
[----:B------:R1:W-:Y:S01]  /*611a0*/  LDGSTS.E [R3+0xc880], [R4.64], P2 ;  /* 0x0c88000004037fae */ /* 0x0003e20009121848 */
[----:B------:R-:W-:Y:S02]  /*611b0*/  IADD3.X R14, R14, UR6, RZ, P4, !PT ;  /* 0x000000060e0e7c10 */ /* 0x000fe4000a7fe4ff */
[----:B------:R-:W-:-:S03]  /*611c0*/  IADD3.X R6, R6, UR6, RZ, P5, !PT ;  /* 0x0000000606067c10 */ /* 0x000fc6000affe4ff */
[----:B------:R1:W-:Y:S04]  /*611d0*/  STL [R1+0x1414], R14 ;  /* 0x0014140e01007387 */ /* 0x0003e80000100800 */
[----:B------:R-:W-:Y:S01]  /*611e0*/  STL [R1+0x1420], R2 ;  /* 0x0014200201007387 */ /* 0x000fe20000100800 */
[----:B-1----:R-:W-:Y:S01]  /*611f0*/  IMAD.MOV.U32 R4, RZ, RZ, R7 ;  /* 0x000000ffff047224 */ /* 0x002fe200078e0007 */
[----:B------:R-:W-:Y:S02]  /*61200*/  MOV R5, R14 ;  /* 0x0000000e00057202 */ /* 0x000fe40000000f00 */
[----:B------:R-:W3:Y:S04]  /*61210*/  LDL.LU R44, [R1+0x1604] ;  /* 0x00160400012c7983 */ /* 0x000ee80000300800 */
[----:B------:R1:W-:Y:S04]  /*61220*/  STL [R1+0x141c], R6 ;  /* 0x00141c0601007387 */ /* 0x0003e80000100800 */
[----:B------:R-:W3:Y:S04]  /*61230*/  LDL.LU R17, [R1+0x160c] ;  /* 0x00160c0001117983 */ /* 0x000ee80000300800 */
[----:B------:R1:W-:Y:S04]  /*61240*/  LDGSTS.E [R3+0xc900], [R4.64], P3 ;  /* 0x0c90000004037fae */ /* 0x0003e80009921848 */
[----:B------:R-:W3:Y:S04]  /*61250*/  LDL.LU R14, [R1+0x1614] ;  /* 0x00161400010e7983 */ /* 0x000ee80000300800 */
[----:B------:R-:W3:Y:S01]  /*61260*/  LDL.LU R7, [R1+0x1618] ;  /* 0x0016180001077983 */ /* 0x000ee20000300800 */
[----:B-1----:R-:W-:-:S02]  /*61270*/  IMAD.MOV.U32 R5, RZ, RZ, R6 ;  /* 0x000000ffff057224 */ /* 0x002fc400078e0006 */
[----:B------:R-:W-:Y:S01]  /*61280*/  IMAD.MOV.U32 R4, RZ, RZ, R2 ;  /* 0x000000ffff047224 */ /* 0x000fe200078e0002 */
[----:B------:R-:W3:Y:S04]  /*61290*/  LDL.LU R6, [R1+0x161c] ;  /* 0x00161c0001067983 */ /* 0x000ee80000300800 */
[----:B------:R-:W3:Y:S04]  /*612a0*/  LDL.LU R2, [R1+0x1620] ;  /* 0x0016200001027983 */ /* 0x000ee80000300800 */
[----:B------:R1:W-:Y:S01]  /*612b0*/  LDGSTS.E [R3+0xc980], [R4.64], P0 ;  /* 0x0c98000004037fae */ /* 0x0003e20008121848 */
[----:B----4-:R-:W-:-:S04]  /*612c0*/  IADD3 R50, P4, R50, UR7, RZ ;  /* 0x0000000732327c10 */ /* 0x010fc8000ff9e0ff */
[----:B--2---:R-:W-:Y:S02]  /*612d0*/  IADD3.X R51, R51, UR6, RZ, P4, !PT ;  /* 0x0000000633337c10 */ /* 0x004fe4000a7fe4ff */
[----:B-1----:R-:W-:-:S03]  /*612e0*/  MOV R4, R50 ;  /* 0x0000003200047202 */ /* 0x002fc60000000f00 */
[----:B------:R-:W-:Y:S01]  /*612f0*/  IMAD.MOV.U32 R5, RZ, RZ, R51 ;  /* 0x000000ffff057224 */ /* 0x000fe200078e0033 */
[----:B------:R-:W-:Y:S01]  /*61300*/  IADD3 R48, P5, R48, UR7, RZ ;  /* 0x0000000730307c10 */ /* 0x000fe2000ffbe0ff */
[----:B------:R-:W-:Y:S03]  /*61310*/  STL [R1+0x1508], R50 ;  /* 0x0015083201007387 */ /* 0x000fe60000100800 */
[----:B------:R-:W-:Y:S01]  /*61320*/  IADD3.X R49, R49, UR6, RZ, P5, !PT ;  /* 0x0000000631317c10 */ /* 0x000fe2000affe4ff */
[----:B------:R1:W-:Y:S01]  /*61330*/  LDGSTS.E [R3+0xd800], [R4.64], P1 ;  /* 0x0d80000004037fae */ /* 0x0003e20008921848 */
[----:B------:R-:W-:-:S03]  /*61340*/  IADD3 R12, P4, R12, UR7, RZ ;  /* 0x000000070c0c7c10 */ /* 0x000fc6000ff9e0ff */
[----:B------:R-:W-:Y:S01]  /*61350*/  STL [R1+0x1504], R51 ;  /* 0x0015043301007387 */ /* 0x000fe20000100800 */
[----:B-----5:R-:W-:Y:S01]  /*61360*/  IADD3 R45, P5, R45, UR7, RZ ;  /* 0x000000072d2d7c10 */ /* 0x020fe2000ffbe0ff */
[----:B-1----:R-:W-:Y:S01]  /*61370*/  IMAD.MOV.U32 R4, RZ, RZ, R48 ;  /* 0x000000ffff047224 */ /* 0x002fe200078e0030 */
[----:B------:R-:W-:Y:S01]  /*61380*/  MOV R5, R49 ;  /* 0x0000003100057202 */ /* 0x000fe20000000f00 */
[----:B------:R-:W-:Y:S04]  /*61390*/  STL [R1+0x1510], R48 ;  /* 0x0015103001007387 */ /* 0x000fe80000100800 */
[----:B------:R-:W-:Y:S04]  /*613a0*/  STL [R1+0x150c], R49 ;  /* 0x00150c3101007387 */ /* 0x000fe80000100800 */
[----:B------:R-:W-:Y:S04]  /*613b0*/  STL [R1+0x1518], R12 ;  /* 0x0015180c01007387 */ /* 0x000fe80000100800 */
[----:B------:R1:W-:Y:S02]  /*613c0*/  LDGSTS.E [R3+0xd880], [R4.64], P2 ;  /* 0x0d88000004037fae */ /* 0x0003e40009121848 */
[----:B-1----:R-:W-:Y:S01]  /*613d0*/  IMAD.MOV.U32 R4, RZ, RZ, R12 ;  /* 0x000000ffff047224 */ /* 0x002fe200078e000c */
[----:B------:R-:W-:-:S05]  /*613e0*/  IADD3.X R13, R13, UR6, RZ, P4, !PT ;  /* 0x000000060d0d7c10 */ /* 0x000fca000a7fe4ff */
[----:B------:R1:W-:Y:S01]  /*613f0*/  STL [R1+0x1514], R13 ;  /* 0x0015140d01007387 */ /* 0x0003e20000100800 */
[----:B------:R-:W-:Y:S01]  /*61400*/  IMAD.MOV.U32 R5, RZ, RZ, R13 ;  /* 0x000000ffff057224 */ /* 0x000fe200078e000d */
[----:B------:R-:W-:Y:S02]  /*61410*/  IADD3.X R46, R46, UR6, RZ, P5, !PT ;  /* 0x000000062e2e7c10 */ /* 0x000fe4000affe4ff */
[----:B------:R-:W-:Y:S01]  /*61420*/  STL [R1+0x1520], R45 ;  /* 0x0015202d01007387 */ /* 0x000fe20000100800 */
[----:B------:R-:W-:-:S03]  /*61430*/  IADD3 R19, P4, R19, UR7, RZ ;  /* 0x0000000713137c10 */ /* 0x000fc6000ff9e0ff */
[----:B------:R2:W-:Y:S04]  /*61440*/  LDGSTS.E [R3+0xd900], [R4.64], P3 ;  /* 0x0d90000004037fae */ /* 0x0005e80009921848 */
[----:B-1----:R-:W4:Y:S04]  /*61450*/  LDL.LU.64 R12, [R1+0x4f8] ;  /* 0x0004f800010c7983 */ /* 0x002f280000300a00 */
[----:B------:R-:W-:Y:S04]  /*61460*/  STL [R1+0x151c], R46 ;  /* 0x00151c2e01007387 */ /* 0x000fe80000100800 */
[----:B------:R-:W5:Y:S04]  /*61470*/  LDL.LU.64 R80, [R1+0x510] ;  /* 0x0005100001507983 */ /* 0x000f680000300a00 */
[----:B------:R-:W5:Y:S01]  /*61480*/  LDL.LU.64 R62, [R1+0x508] ;  /* 0x00050800013e7983 */ /* 0x000f620000300a00 */
[----:B--2---:R-:W-:-:S03]  /*61490*/  MOV R4, R45 ;  /* 0x0000002d00047202 */ /* 0x004fc60000000f00 */
[----:B------:R-:W2:Y:S01]  /*614a0*/  LDL.LU.64 R48, [R1+0x500] ;  /* 0x0005000001307983 */ /* 0x000ea20000300a00 */
[----:B------:R-:W-:Y:S01]  /*614b0*/  IMAD.MOV.U32 R5, RZ, RZ, R46 ;  /* 0x000000ffff057224 */ /* 0x000fe200078e002e */
[----:B---3--:R-:W-:-:S04]  /*614c0*/  IADD3 R16, P5, R16, UR7, RZ ;  /* 0x0000000710107c10 */ /* 0x008fc8000ffbe0ff */
[----:B------:R1:W-:Y:S04]  /*614d0*/  LDGSTS.E [R3+0xd980], [R4.64], P0 ;  /* 0x0d98000004037fae */ /* 0x0003e80008121848 */
[----:B------:R-:W-:Y:S01]  /*614e0*/  STL [R1+0x1608], R19 ;  /* 0x0016081301007387 */ /* 0x000fe20000100800 */
[----:B------:R-:W-:Y:S01]  /*614f0*/  IADD3.X R44, R44, UR6, RZ, P4, !PT ;  /* 0x000000062c2c7c10 */ /* 0x000fe2000a7fe4ff */
[----:B-1----:R-:W-:-:S03]  /*61500*/  IMAD.MOV.U32 R4, RZ, RZ, R19 ;  /* 0x000000ffff047224 */ /* 0x002fc600078e0013 */
[----:B------:R-:W-:Y:S01]  /*61510*/  MOV R5, R44 ;  /* 0x0000002c00057202 */ /* 0x000fe20000000f00 */
[----:B------:R-:W-:Y:S01]  /*61520*/  STL [R1+0x1604], R44 ;  /* 0x0016042c01007387 */ /* 0x000fe20000100800 */
[----:B------:R-:W-:-:S03]  /*61530*/  IADD3.X R17, R17, UR6, RZ, P5, !PT ;  /* 0x0000000611117c10 */ /* 0x000fc6000affe4ff */
[----:B------:R1:W-:Y:S04]  /*61540*/  STL [R1+0x1610], R16 ;  /* 0x0016101001007387 */ /* 0x0003e80000100800 */
[----:B------:R3:W-:Y:S01]  /*61550*/  LDGSTS.E [R3+0xe800], [R4.64], P1 ;  /* 0x0e80000004037fae */ /* 0x0007e20008921848 */
[----:B------:R-:W-:-:S03]  /*61560*/  IADD3 R7, P4, R7, UR7, RZ ;  /* 0x0000000707077c10 */ /* 0x000fc6000ff9e0ff */
[----:B------:R3:W-:Y:S01]  /*61570*/  STL [R1+0x160c], R17 ;  /* 0x00160c1101007387 */ /* 0x0007e20000100800 */
[----:B------:R-:W-:Y:S01]  /*61580*/  IADD3.X R14, R14, UR6, RZ, P4, !PT ;  /* 0x000000060e0e7c10 */ /* 0x000fe2000a7fe4ff */
[----:B---3--:R-:W-:Y:S02]  /*61590*/  IMAD.MOV.U32 R4, RZ, RZ, R16 ;  /* 0x000000ffff047224 */ /* 0x008fe400078e0010 */
[----:B------:R-:W-:Y:S01]  /*615a0*/  IMAD.MOV.U32 R5, RZ, RZ, R17 ;  /* 0x000000ffff057224 */ /* 0x000fe200078e0011 */
[----:B-1----:R-:W3:Y:S01]  /*615b0*/  LDL.LU R16, [R1+0x828] ;  /* 0x0008280001107983 */ /* 0x002ee20000300800 */
[----:B------:R-:W-:-:S03]  /*615c0*/  IADD3 R2, P5, R2, UR7, RZ ;  /* 0x0000000702027c10 */ /* 0x000fc6000ffbe0ff */
[----:B------:R-:W3:Y:S01]  /*615d0*/  LDL.LU R17, [R1+0x830] ;  /* 0x0008300001117983 */ /* 0x000ee20000300800 */
[----:B------:R-:W-:-:S03]  /*615e0*/  IADD3.X R6, R6, UR6, RZ, P5, !PT ;  /* 0x0000000606067c10 */ /* 0x000fc6000affe4ff */
[----:B------:R4:W-:Y:S04]  /*615f0*/  STL [R1+0x1618], R7 ;  /* 0x0016180701007387 */ /* 0x0009e80000100800 */
[----:B------:R-:W-:Y:S04]  /*61600*/  STL [R1+0x1614], R14 ;  /* 0x0016140e01007387 */ /* 0x000fe80000100800 */
[----:B------:R-:W-:Y:S04]  /*61610*/  STL [R1+0x1620], R2 ;  /* 0x0016200201007387 */ /* 0x000fe80000100800 */
[----:B------:R5:W-:Y:S04]  /*61620*/  STL [R1+0x161c], R6 ;  /* 0x00161c0601007387 */ /* 0x000be80000100800 */
[----:B------:R-:W3:Y:S04]  /*61630*/  LDL.LU R44, [R1+0x824] ;  /* 0x00082400012c7983 */ /* 0x000ee80000300800 */
[----:B------:R-:W3:Y:S04]  /*61640*/  LDL.LU R61, [R1+0x82c] ;  /* 0x00082c00013d7983 */ /* 0x000ee80000300800 */
[----:B------:R-:W3:Y:S04]  /*61650*/  LDL.LU R60, [R1+0x834] ;  /* 0x00083400013c7983 */ /* 0x000ee80000300800 */
[----:B------:R-:W3:Y:S04]  /*61660*/  LDL.LU R45, [R1+0x838] ;  /* 0x00083800012d7983 */ /* 0x000ee80000300800 */
[----:B------:R-:W3:Y:S04]  /*61670*/  LDL.LU R51, [R1+0x83c] ;  /* 0x00083c0001337983 */ /* 0x000ee80000300800 */
[----:B------:R-:W3:Y:S04]  /*61680*/  LDL.LU R50, [R1+0x840] ;  /* 0x0008400001327983 */ /* 0x000ee80000300800 */
[----:B------:R1:W-:Y:S02]  /*61690*/  LDGSTS.E [R3+0xe880], [R4.64], P2 ;  /* 0x0e88000004037fae */ /* 0x0003e40009121848 */
[----:B-1----:R-:W-:Y:S01]  /*616a0*/  MOV R4, R7 ;  /* 0x0000000700047202 */ /* 0x002fe20000000f00 */
[----:B------:R-:W-:-:S05]  /*616b0*/  IMAD.MOV.U32 R5, RZ, RZ, R14 ;  /* 0x000000ffff057224 */ /* 0x000fca00078e000e */
[----:B------:R1:W-:Y:S02]  /*616c0*/  LDGSTS.E [R3+0xe900], [R4.64], P3 ;  /* 0x0e90000004037fae */ /* 0x0003e40009921848 */
[----:B-1----:R-:W-:Y:S01]  /*616d0*/  IMAD.MOV.U32 R4, RZ, RZ, R2 ;  /* 0x000000ffff047224 */ /* 0x002fe200078e0002 */
[----:B------:R-:W-:-:S05]  /*616e0*/  MOV R5, R6 ;  /* 0x0000000600057202 */ /* 0x000fca0000000f00 */
[----:B------:R1:W-:Y:S01]  /*616f0*/  LDGSTS.E [R3+0xe980], [R4.64], P0 ;  /* 0x0e98000004037fae */ /* 0x0003e20008121848 */
[----:B------:R-:W-:Y:S02]  /*61700*/  LOP3.LUT R19, R181, 0x50, RZ, 0x3c, !PT ;  /* 0x00000050b5137812 */ /* 0x000fe400078e3cff */
[----:B----4-:R-:W-:-:S04]  /*61710*/  IADD3 R7, P4, R12, UR7, RZ ;  /* 0x000000070c077c10 */ /* 0x010fc8000ff9e0ff */
[----:B------:R-:W-:Y:S02]  /*61720*/  IADD3.X R12, R13, UR6, RZ, P4, !PT ;  /* 0x000000060d0c7c10 */ /* 0x000fe4000a7fe4ff */
[----:B-----5:R-:W-:-:S04]  /*61730*/  IADD3 R6, P4, R80, UR7, RZ ;  /* 0x0000000750067c10 */ /* 0x020fc8000ff9e0ff */
[----:B-1----:R-:W-:Y:S02]  /*61740*/  IADD3.X R4, R81, UR6, RZ, P4, !PT ;  /* 0x0000000651047c10 */ /* 0x002fe4000a7fe4ff */
[----:B------:R-:W-:-:S04]  /*61750*/  IADD3 R5, P4, R62, UR7, RZ ;  /* 0x000000073e057c10 */ /* 0x000fc8000ff9e0ff */
[----:B------:R-:W-:Y:S02]  /*61760*/  IADD3.X R2, R63, UR6, RZ, P4, !PT ;  /* 0x000000063f027c10 */ /* 0x000fe4000a7fe4ff */
[----:B--2---:R-:W-:Y:S01]  /*61770*/  IADD3 R14, P4, R48, UR7, RZ ;  /* 0x00000007300e7c10 */ /* 0x004fe2000ff9e0ff */
[----:B------:R-:W-:-:S03]  /*61780*/  IMAD.MOV.U32 R48, RZ, RZ, R7 ;  /* 0x000000ffff307224 */ /* 0x000fc600078e0007 */
[----:B------:R-:W-:Y:S01]  /*61790*/  IADD3.X R13, R49, UR6, RZ, P4, !PT ;  /* 0x00000006310d7c10 */ /* 0x000fe2000a7fe4ff */
[----:B------:R-:W-:Y:S01]  /*617a0*/  IMAD.MOV.U32 R49, RZ, RZ, R12 ;  /* 0x000000ffff317224 */ /* 0x000fe200078e000c */
[----:B------:R-:W-:Y:S01]  /*617b0*/  MOV R82, R6 ;  /* 0x0000000600527202 */ /* 0x000fe20000000f00 */
[----:B------:R-:W-:Y:S01]  /*617c0*/  IMAD.MOV.U32 R83, RZ, RZ, R4 ;  /* 0x000000ffff537224 */ /* 0x000fe200078e0004 */
[----:B------:R-:W-:Y:S01]  /*617d0*/  MOV R81, R2 ;  /* 0x0000000200517202 */ /* 0x000fe20000000f00 */
[----:B------:R-:W-:Y:S02]  /*617e0*/  IMAD.MOV.U32 R80, RZ, RZ, R5 ;  /* 0x000000ffff507224 */ /* 0x000fe400078e0005 */
[----:B------:R-:W-:Y:S02]  /*617f0*/  IMAD.MOV.U32 R62, RZ, RZ, R14 ;  /* 0x000000ffff3e7224 */ /* 0x000fe400078e000e */
[----:B------:R-:W-:Y:S01]  /*61800*/  IMAD.MOV.U32 R63, RZ, RZ, R13 ;  /* 0x000000ffff3f7224 */ /* 0x000fe200078e000d */
[----:B------:R1:W-:Y:S04]  /*61810*/  STL.64 [R1+0x4f8], R48 ;  /* 0x0004f83001007387 */ /* 0x0003e80000100a00 */
[----:B------:R-:W-:Y:S04]  /*61820*/  STL.64 [R1+0x510], R82 ;  /* 0x0005105201007387 */ /* 0x000fe80000100a00 */
[----:B------:R-:W-:Y:S04]  /*61830*/  STL.64 [R1+0x508], R80 ;  /* 0x0005085001007387 */ /* 0x000fe80000100a00 */
[----:B------:R-:W-:Y:S04]  /*61840*/  STL.64 [R1+0x500], R62 ;  /* 0x0005003e01007387 */ /* 0x000fe80000100a00 */
[----:B------:R-:W2:Y:S04]  /*61850*/  LDL.LU R46, [R1+0x924] ;  /* 0x00092400012e7983 */ /* 0x000ea80000300800 */
[----:B------:R-:W4:Y:S04]  /*61860*/  LDL.LU R14, [R1+0x928] ;  /* 0x00092800010e7983 */ /* 0x000f280000300800 */
[----:B------:R5:W-:Y:S04]  /*61870*/  LDGSTS.E [R3+0xf800], [R82.64], P1 ;  /* 0x0f80000052037fae */ /* 0x000be80008921848 */
[----:B------:R5:W-:Y:S01]  /*61880*/  LDGSTS.E [R3+0xf880], [R80.64], P2 ;  /* 0x0f88000050037fae */ /* 0x000be20009121848 */
[----:B---3--:R-:W-:-:S03]  /*61890*/  IADD3 R16, P4, R16, UR7, RZ ;  /* 0x0000000710107c10 */ /* 0x008fc6000ff9e0ff */
[----:B------:R5:W-:Y:S01]  /*618a0*/  LDGSTS.E [R3+0xf900], [R62.64], P3 ;  /* 0x0f9000003e037fae */ /* 0x000be20009921848 */
[----:B------:R-:W-:-:S03]  /*618b0*/  IADD3 R17, P5, R17, UR7, RZ ;  /* 0x0000000711117c10 */ /* 0x000fc6000ffbe0ff */
[----:B------:R1:W-:Y:S01]  /*618c0*/  LDGSTS.E [R3+0xf980], [R48.64], P0 ;  /* 0x0f98000030037fae */ /* 0x0003e20008121848 */
[----:B------:R-:W-:-:S03]  /*618d0*/  MOV R2, UR5 ;  /* 0x0000000500027c02 */ /* 0x000fc60008000f00 */
[----:B-1----:R-:W3:Y:S04]  /*618e0*/  LDL.LU R49, [R1+0x92c] ;  /* 0x00092c0001317983 */ /* 0x002ee80000300800 */
[----:B------:R-:W3:Y:S01]  /*618f0*/  LDL.LU R48, [R1+0x930] ;  /* 0x0009300001307983 */ /* 0x000ee20000300800 */
[----:B------:R-:W-:-:S03]  /*61900*/  IADD3.X R44, R44, UR6, RZ, P4, !PT ;  /* 0x000000062c2c7c10 */ /* 0x000fc6000a7fe4ff */
[----:B------:R1:W-:Y:S04]  /*61910*/  STL [R1+0x828], R16 ;  /* 0x0008281001007387 */ /* 0x0003e80000100800 */
[----:B------:R-:W-:Y:S01]  /*61920*/  STL [R1+0x830], R17 ;  /* 0x0008301101007387 */ /* 0x000fe20000100800 */
[----:B------:R-:W-:-:S03]  /*61930*/  IMAD R4, R2, 0x10000, R19 ;  /* 0x0001000002047824 */ /* 0x000fc600078e0213 */
[----:B------:R1:W-:Y:S01]  /*61940*/  STL [R1+0x824], R44 ;  /* 0x0008242c01007387 */ /* 0x0003e20000100800 */
[----:B------:R-:W-:-:S03]  /*61950*/  IMAD.MOV.U32 R2, RZ, RZ, R16 ;  /* 0x000000ffff027224 */ /* 0x000fc600078e0010 */
[----:B------:R-:W3:Y:S04]  /*61960*/  LDL.LU R12, [R1+0x938] ;  /* 0x00093800010c7983 */ /* 0x000ee80000300800 */
[----:B------:R-:W3:Y:S04]  /*61970*/  LDL.LU R19, [R1+0x940] ;  /* 0x0009400001137983 */ /* 0x000ee80000300800 */
[----:B-1----:R-:W3:Y:S01]  /*61980*/  LDL.LU R16, [R1+0x934] ;  /* 0x0009340001107983 */ /* 0x002ee20000300800 */
[----:B-----5:R-:W-:-:S03]  /*61990*/  MOV R3, R44 ;  /* 0x0000002c00037202 */ /* 0x020fc60000000f00 */
[----:B------:R-:W5:Y:S01]  /*619a0*/  LDL.LU R44, [R1+0x93c] ;  /* 0x00093c00012c7983 */ /* 0x000f620000300800 */
[----:B------:R-:W-:Y:S02]  /*619b0*/  IADD3.X R61, R61, UR6, RZ, P5, !PT ;  /* 0x000000063d3d7c10 */ /* 0x000fe4000affe4ff */
[----:B------:R-:W-:Y:S01]  /*619c0*/  IADD3 R45, P4, R45, UR7, RZ ;  /* 0x000000072d2d7c10 */ /* 0x000fe2000ff9e0ff */
[----:B------:R1:W-:Y:S01]  /*619d0*/  LDGSTS.E [R4+0xa00], [R2.64], P1 ;  /* 0x00a0000002047fae */ /* 0x0003e20008921848 */
[----:B------:R-:W-:Y:S02]  /*619e0*/  IADD3 R50, P5, R50, UR7, RZ ;  /* 0x0000000732327c10 */ /* 0x000fe4000ffbe0ff */
[----:B------:R-:W-:Y:S01]  /*619f0*/  IADD3.X R60, R60, UR6, RZ, P4, !PT ;  /* 0x000000063c3c7c10 */ /* 0x000fe2000a7fe4ff */
[----:B------:R-:W-:Y:S04]  /*61a00*/  STL [R1+0x82c], R61 ;  /* 0x00082c3d01007387 */ /* 0x000fe80000100800 */
[----:B------:R-:W5:Y:S01]  /*61a10*/  LDL.LU R5, [R1+0xa28] ;  /* 0x000a280001057983 */ /* 0x000f620000300800 */
[----:B-1----:R-:W-:-:S03]  /*61a20*/  IMAD.MOV.U32 R2, RZ, RZ, R17 ;  /* 0x000000ffff027224 */ /* 0x002fc600078e0011 */
[----:B------:R-:W5:Y:S01]  /*61a30*/  LDL.LU R17, [R1+0xa30] ;  /* 0x000a300001117983 */ /* 0x000f620000300800 */
[----:B------:R-:W-:Y:S01]  /*61a40*/  IMAD.MOV.U32 R3, RZ, RZ, R61 ;  /* 0x000000ffff037224 */ /* 0x000fe200078e003d */
[----:B------:R-:W-:Y:S02]  /*61a50*/  IADD3.X R51, R51, UR6, RZ, P5, !PT ;  /* 0x0000000633337c10 */ /* 0x000fe4000affe4ff */
[----:B------:R1:W-:Y:S04]  /*61a60*/  STL [R1+0x838], R45 ;  /* 0x0008382d01007387 */ /* 0x0003e80000100800 */
[----:B------:R-:W-:Y:S04]  /*61a70*/  STL [R1+0x834], R60 ;  /* 0x0008343c01007387 */ /* 0x000fe80000100800 */
[----:B------:R-:W-:Y:S04]  /*61a80*/  STL [R1+0x840], R50 ;  /* 0x0008403201007387 */ /* 0x000fe80000100800 */
[----:B------:R-:W5:Y:S04]  /*61a90*/  LDL.LU R13, [R1+0xa24] ;  /* 0x000a2400010d7983 */ /* 0x000f680000300800 */
[----:B------:R1:W-:Y:S04]  /*61aa0*/  LDGSTS.E [R4+0xa80], [R2.64], P2 ;  /* 0x00a8000002047fae */ /* 0x0003e80009121848 */
[----:B------:R-:W-:Y:S01]  /*61ab0*/  STL [R1+0x83c], R51 ;  /* 0x00083c3301007387 */ /* 0x000fe20000100800 */
[----:B-1----:R-:W-:-:S03]  /*61ac0*/  MOV R2, R45 ;  /* 0x0000002d00027202 */ /* 0x002fc60000000f00 */
[----:B------:R-:W5:Y:S01]  /*61ad0*/  LDL.LU R45, [R1+0xa2c] ;  /* 0x000a2c00012d7983 */ /* 0x000f620000300800 */
[----:B------:R-:W-:-:S03]  /*61ae0*/  IMAD.MOV.U32 R3, RZ, RZ, R60 ;  /* 0x000000ffff037224 */ /* 0x000fc600078e003c */
[----:B------:R-:W5:Y:S04]  /*61af0*/  LDL.LU R6, [R1+0xa38] ;  /* 0x000a380001067983 */ /* 0x000f680000300800 */
[----:B------:R1:W-:Y:S04]  /*61b00*/  LDGSTS.E [R4+0xb00], [R2.64], P3 ;  /* 0x00b0000002047fae */ /* 0x0003e80009921848 */
[----:B------:R-:W5:Y:S01]  /*61b10*/  LDL.LU R7, [R1+0xa40] ;  /* 0x000a400001077983 */ /* 0x000f620000300800 */
[----:B-1----:R-:W-:Y:S01]  /*61b20*/  IMAD.MOV.U32 R2, RZ, RZ, R50 ;  /* 0x000000ffff027224 */ /* 0x002fe200078e0032 */
[----:B------:R-:W-:-:S05]  /*61b30*/  MOV R3, R51 ;  /* 0x0000003300037202 */ /* 0x000fca0000000f00 */
[----:B------:R1:W-:Y:S01]  /*61b40*/  LDGSTS.E [R4+0xb80], [R2.64], P0 ;  /* 0x00b8000002047fae */ /* 0x0003e20008121848 */
[----:B----4-:R-:W-:-:S04]  /*61b50*/  IADD3 R14, P4, R14, UR7, RZ ;  /* 0x000000070e0e7c10 */ /* 0x010fc8000ff9e0ff */
[----:B--2---:R-:W-:Y:S01]  /*61b60*/  IADD3.X R46, R46, UR6, RZ, P4, !PT ;  /* 0x000000062e2e7c10 */ /* 0x004fe2000a7fe4ff */
[----:B------:R-:W-:Y:S01]  /*61b70*/  STL [R1+0x928], R14 ;  /* 0x0009280e01007387 */ /* 0x000fe20000100800 */
[----:B-1----:R-:W-:-:S03]  /*61b80*/  IMAD.MOV.U32 R2, RZ, RZ, R14 ;  /* 0x000000ffff027224 */ /* 0x002fc600078e000e */
[----:B------:R-:W-:Y:S01]  /*61b90*/  IMAD.MOV.U32 R3, RZ, RZ, R46 ;  /* 0x000000ffff037224 */ /* 0x000fe200078e002e */
[----:B------:R1:W-:Y:S04]  /*61ba0*/  STL [R1+0x924], R46 ;  /* 0x0009242e01007387 */ /* 0x0003e80000100800 */
[----:B------:R2:W-:Y:S01]  /*61bb0*/  LDGSTS.E [R4+0x1a00], [R2.64], P1 ;  /* 0x01a0000002047fae */ /* 0x0005e20008921848 */
[----:B---3--:R-:W-:-:S04]  /*61bc0*/  IADD3 R48, P5, R48, UR7, RZ ;  /* 0x0000000730307c10 */ /* 0x008fc8000ffbe0ff */
[----:B------:R-:W-:Y:S01]  /*61bd0*/  IADD3.X R49, R49, UR6, RZ, P5, !PT ;  /* 0x0000000631317c10 */ /* 0x000fe2000affe4ff */
[----:B------:R-:W-:Y:S01]  /*61be0*/  STL [R1+0x930], R48 ;  /* 0x0009303001007387 */ /* 0x000fe20000100800 */
[----:B--2---:R-:W-:-:S03]  /*61bf0*/  MOV R2, R48 ;  /* 0x0000003000027202 */ /* 0x004fc60000000f00 */
[----:B-1----:R-:W2:Y:S01]  /*61c00*/  LDL.LU R46, [R1+0xa34] ;  /* 0x000a3400012e7983 */ /* 0x002ea20000300800 */
[----:B------:R-:W-:-:S03]  /*61c10*/  IMAD.MOV.U32 R3, RZ, RZ, R49 ;  /* 0x000000ffff037224 */ /* 0x000fc600078e0031 */
[----:B------:R-:W-:Y:S01]  /*61c20*/  STL [R1+0x92c], R49 ;  /* 0x00092c3101007387 */ /* 0x000fe20000100800 */
[----:B------:R-:W-:-:S03]  /*61c30*/  IADD3 R12, P4, R12, UR7, RZ ;  /* 0x000000070c0c7c10 */ /* 0x000fc6000ff9e0ff */
[----:B------:R-:W3:Y:S01]  /*61c40*/  LDL.LU R14, [R1+0xa3c] ;  /* 0x000a3c00010e7983 */ /* 0x000ee20000300800 */
[----:B------:R-:W-:-:S03]  /*61c50*/  IADD3 R19, P5, R19, UR7, RZ ;  /* 0x0000000713137c10 */ /* 0x000fc6000ffbe0ff */
[----:B------:R1:W-:Y:S01]  /*61c60*/  LDGSTS.E [R4+0x1a80], [R2.64], P2 ;  /* 0x01a8000002047fae */ /* 0x0003e20009121848 */
[----:B------:R-:W-:-:S03]  /*61c70*/  IADD3.X R16, R16, UR6, RZ, P4, !PT ;  /* 0x0000000610107c10 */ /* 0x000fc6000a7fe4ff */
[----:B------:R-:W-:Y:S01]  /*61c80*/  STL [R1+0x938], R12 ;  /* 0x0009380c01007387 */ /* 0x000fe20000100800 */
[----:B-----5:R-:W-:-:S03]  /*61c90*/  IADD3.X R44, R44, UR6, RZ, P5, !PT ;  /* 0x000000062c2c7c10 */ /* 0x020fc6000affe4ff */
[----:B------:R4:W-:Y:S01]  /*61ca0*/  STL [R1+0x934], R16 ;  /* 0x0009341001007387 */ /* 0x0009e20000100800 */
[----:B-1----:R-:W-:Y:S01]  /*61cb0*/  MOV R2, R12 ;  /* 0x0000000c00027202 */ /* 0x002fe20000000f00 */
[----:B------:R-:W-:Y:S02]  /*61cc0*/  IMAD.MOV.U32 R3, RZ, RZ, R16 ;  /* 0x000000ffff037224 */ /* 0x000fe400078e0010 */
[----:B------:R1:W-:Y:S04]  /*61cd0*/  STL [R1+0x940], R19 ;  /* 0x0009401301007387 */ /* 0x0003e80000100800 */
[----:B----4-:R-:W4:Y:S04]  /*61ce0*/  LDL.LU R16, [R1+0xb28] ;  /* 0x000b280001107983 */ /* 0x010f280000300800 */
[----:B------:R5:W-:Y:S04]  /*61cf0*/  STL [R1+0x93c], R44 ;  /* 0x00093c2c01007387 */ /* 0x000be80000100800 */
[----:B------:R1:W-:Y:S04]  /*61d00*/  LDGSTS.E [R4+0x1b00], [R2.64], P3 ;  /* 0x01b0000002047fae */ /* 0x0003e80009921848 */
[----:B------:R-:W4:Y:S01]  /*61d10*/  LDL.LU R12, [R1+0xb30] ;  /* 0x000b3000010c7983 */ /* 0x000f220000300800 */
[----:B-1----:R-:W-:-:S03]  /*61d20*/  MOV R2, R19 ;  /* 0x0000001300027202 */ /* 0x002fc60000000f00 */
[----:B------:R-:W4:Y:S01]  /*61d30*/  LDL.LU R19, [R1+0xb24] ;  /* 0x000b240001137983 */ /* 0x000f220000300800 */
[----:B------:R-:W-:-:S03]  /*61d40*/  IMAD.MOV.U32 R3, RZ, RZ, R44 ;  /* 0x000000ffff037224 */ /* 0x000fc600078e002c */
[----:B-----5:R-:W5:Y:S01]  /*61d50*/  LDL.LU R44, [R1+0xb2c] ;  /* 0x000b2c00012c7983 */ /* 0x020f620000300800 */
[----:B------:R-:W-:Y:S02]  /*61d60*/  IADD3 R5, P4, R5, UR7, RZ ;  /* 0x0000000705057c10 */ /* 0x000fe4000ff9e0ff */
[----:B------:R-:W-:Y:S01]  /*61d70*/  IADD3 R17, P5, R17, UR7, RZ ;  /* 0x0000000711117c10 */ /* 0x000fe2000ffbe0ff */
[----:B------:R1:W-:Y:S01]  /*61d80*/  LDGSTS.E [R4+0x1b80], [R2.64], P0 ;  /* 0x01b8000002047fae */ /* 0x0003e20008121848 */
[----:B------:R-:W-:-:S03]  /*61d90*/  IADD3.X R13, R13, UR6, RZ, P4, !PT ;  /* 0x000000060d0d7c10 */ /* 0x000fc6000a7fe4ff */
[----:B------:R-:W-:Y:S04]  /*61da0*/  STL [R1+0xa28], R5 ;  /* 0x000a280501007387 */ /* 0x000fe80000100800 */
[----:B------:R1:W-:Y:S01]  /*61db0*/  STL [R1+0xa24], R13 ;  /* 0x000a240d01007387 */ /* 0x0003e20000100800 */
[----:B------:R-:W-:Y:S01]  /*61dc0*/  IADD3.X R45, R45, UR6, RZ, P5, !PT ;  /* 0x000000062d2d7c10 */ /* 0x000fe2000affe4ff */
[----:B-1----:R-:W-:Y:S01]  /*61dd0*/  IMAD.MOV.U32 R3, RZ, RZ, R13 ;  /* 0x000000ffff037224 */ /* 0x002fe200078e000d */
[----:B------:R-:W-:Y:S01]  /*61de0*/  MOV R2, R5 ;  /* 0x0000000500027202 */ /* 0x000fe20000000f00 */
[----:B------:R-:W-:Y:S04]  /*61df0*/  STL [R1+0xa30], R17 ;  /* 0x000a301101007387 */ /* 0x000fe80000100800 */
        /* <DEDUP_REMOVED lines=22> */
[----:B------:R1:W-:Y:S01]  /*61f60*/  LDGSTS.E [R4+0x2b00], [R2.64], P3 ;  /* 0x02b0000002047fae */ /* 0x0003e20009921848 */
[----:B----4-:R-:W-:-:S03]  /*61f70*/  IADD3 R16, P4, R16, UR7, RZ ;  /* 0x0000000710107c10 */ /* 0x010fc6000ff9e0ff */
[----:B------:R-:W4:Y:S01]  /*61f80*/  LDL.LU R49, [R1+0xc2c] ;  /* 0x000c2c0001317983 */ /* 0x000f220000300800 */
[----:B-1----:R-:W-:Y:S01]  /*61f90*/  MOV R2, R7 ;  /* 0x0000000700027202 */ /* 0x002fe20000000f00 */
[----:B------:R-:W-:Y:S01]  /*61fa0*/  IMAD.MOV.U32 R3, RZ, RZ, R14 ;  /* 0x000000ffff037224 */ /* 0x000fe200078e000e */
[----:B------:R-:W-:Y:S01]  /*61fb0*/  IADD3 R12, P5, R12, UR7, RZ ;  /* 0x000000070c0c7c10 */ /* 0x000fe2000ffbe0ff */
[----:B--2---:R-:W2:Y:S04]  /*61fc0*/  LDL.LU R7, [R1+0xc38] ;  /* 0x000c380001077983 */ /* 0x004ea80000300800 */
[----:B------:R-:W2:Y:S01]  /*61fd0*/  LDL.LU R14, [R1+0xc40] ;  /* 0x000c4000010e7983 */ /* 0x000ea20000300800 */
[----:B------:R-:W-:-:S03]  /*61fe0*/  IADD3.X R19, R19, UR6, RZ, P4, !PT ;  /* 0x0000000613137c10 */ /* 0x000fc6000a7fe4ff */
[----:B------:R1:W-:Y:S01]  /*61ff0*/  STL [R1+0xb28], R16 ;  /* 0x000b281001007387 */ /* 0x0003e20000100800 */
[----:B-----5:R-:W-:-:S03]  /*62000*/  IADD3.X R44, R44, UR6, RZ, P5, !PT ;  /* 0x000000062c2c7c10 */ /* 0x020fc6000affe4ff */
[----:B------:R5:W-:Y:S04]  /*62010*/  LDGSTS.E [R4+0x2b80], [R2.64], P0 ;  /* 0x02b8000002047fae */ /* 0x000be80008121848 */
[----:B------:R1:W-:Y:S04]  /*62020*/  STL [R1+0xb24], R19 ;  /* 0x000b241301007387 */ /* 0x0003e80000100800 */
[----:B------:R5:W-:Y:S02]  /*62030*/  STL [R1+0xb30], R12 ;  /* 0x000b300c01007387 */ /* 0x000be40000100800 */
[----:B-----5:R-:W-:-:S02]  /*62040*/  MOV R2, R16 ;  /* 0x0000001000027202 */ /* 0x020fc40000000f00 */
[----:B-1----:R-:W5:Y:S01]  /*62050*/  LDL.LU R16, [R1+0xc34] ;  /* 0x000c340001107983 */ /* 0x002f620000300800 */
[----:B------:R-:W-:-:S03]  /*62060*/  IMAD.MOV.U32 R3, RZ, RZ, R19 ;  /* 0x000000ffff037224 */ /* 0x000fc600078e0013 */
[----:B------:R1:W-:Y:S04]  /*62070*/  STL [R1+0xb2c], R44 ;  /* 0x000b2c2c01007387 */ /* 0x0003e80000100800 */
[----:B------:R-:W5:Y:S01]  /*62080*/  LDL.LU R19, [R1+0xc3c] ;  /* 0x000c3c0001137983 */ /* 0x000f620000300800 */
[----:B------:R-:W-:-:S03]  /*62090*/  IADD3 R13, P4, R13, UR7, RZ ;  /* 0x000000070d0d7c10 */ /* 0x000fc6000ff9e0ff */
[----:B------:R1:W-:Y:S01]  /*620a0*/  LDGSTS.E [R4+0x3a00], [R2.64], P1 ;  /* 0x03a0000002047fae */ /* 0x0003e20008921848 */
[----:B------:R-:W-:Y:S02]  /*620b0*/  IADD3 R5, P5, R5, UR7, RZ ;  /* 0x0000000705057c10 */ /* 0x000fe4000ffbe0ff */
[----:B-1----:R-:W-:Y:S01]  /*620c0*/  MOV R2, R12 ;  /* 0x0000000c00027202 */ /* 0x002fe20000000f00 */
[----:B------:R-:W-:Y:S01]  /*620d0*/  IMAD.MOV.U32 R3, RZ, RZ, R44 ;  /* 0x000000ffff037224 */ /* 0x000fe200078e002c */
[----:B------:R-:W5:Y:S01]  /*620e0*/  LDL.LU R12, [R1+0xd28] ;  /* 0x000d2800010c7983 */ /* 0x000f620000300800 */
[----:B------:R-:W-:-:S03]  /*620f0*/  IADD3.X R45, R45, UR6, RZ, P4, !PT ;  /* 0x000000062d2d7c10 */ /* 0x000fc6000a7fe4ff */
[----:B------:R-:W5:Y:S04]  /*62100*/  LDL.LU R44, [R1+0xd30] ;  /* 0x000d3000012c7983 */ /* 0x000f680000300800 */
[----:B------:R1:W-:Y:S01]  /*62110*/  STL [R1+0xb38], R13 ;  /* 0x000b380d01007387 */ /* 0x0003e20000100800 */
[----:B------:R-:W-:-:S03]  /*62120*/  IADD3.X R17, R17, UR6, RZ, P5, !PT ;  /* 0x0000000611117c10 */ /* 0x000fc6000affe4ff */
[----:B------:R1:W-:Y:S04]  /*62130*/  LDGSTS.E [R4+0x3a80], [R2.64], P2 ;  /* 0x03a8000002047fae */ /* 0x0003e80009121848 */
[----:B------:R1:W-:Y:S04]  /*62140*/  STL [R1+0xb34], R45 ;  /* 0x000b342d01007387 */ /* 0x0003e80000100800 */
[----:B------:R-:W-:Y:S01]  /*62150*/  STL [R1+0xb40], R5 ;  /* 0x000b400501007387 */ /* 0x000fe20000100800 */
[----:B-1----:R-:W-:-:S03]  /*62160*/  MOV R2, R13 ;  /* 0x0000000d00027202 */ /* 0x002fc60000000f00 */
        /* <DEDUP_REMOVED lines=17> */
[----:B----4-:R-:W-:-:S03]  /*62280*/  IADD3.X R49, R49, UR6, RZ, P5, !PT ;  /* 0x0000000631317c10 */ /* 0x010fc6000affe4ff */
[----:B------:R-:W-:Y:S04]  /*62290*/  STL [R1+0xc30], R48 ;  /* 0x000c303001007387 */ /* 0x000fe80000100800 */
[----:B------:R3:W-:Y:S04]  /*622a0*/  LDGSTS.E [R4+0x4a00], [R2.64], P1 ;  /* 0x04a0000002047fae */ /* 0x0007e80008921848 */
[----:B-1----:R-:W4:Y:S01]  /*622b0*/  LDL.LU R46, [R1+0xd34] ;  /* 0x000d3400012e7983 */ /* 0x002f220000300800 */
[----:B--2---:R-:W-:-:S03]  /*622c0*/  IADD3 R7, P4, R7, UR7, RZ ;  /* 0x0000000707077c10 */ /* 0x004fc6000ff9e0ff */
[----:B------:R-:W-:Y:S01]  /*622d0*/  STL [R1+0xc2c], R49 ;  /* 0x000c2c3101007387 */ /* 0x000fe20000100800 */
[----:B------:R-:W-:Y:S02]  /*622e0*/  IADD3 R14, P5, R14, UR7, RZ ;  /* 0x000000070e0e7c10 */ /* 0x000fe4000ffbe0ff */
[----:B---3--:R-:W-:Y:S01]  /*622f0*/  MOV R2, R48 ;  /* 0x0000003000027202 */ /* 0x008fe20000000f00 */
[----:B------:R-:W-:Y:S01]  /*62300*/  IMAD.MOV.U32 R3, RZ, RZ, R49 ;  /* 0x000000ffff037224 */ /* 0x000fe200078e0031 */
[----:B------:R-:W2:Y:S04]  /*62310*/  LDL.LU R6, [R1+0xd3c] ;  /* 0x000d3c0001067983 */ /* 0x000ea80000300800 */
[----:B------:R1:W-:Y:S04]  /*62320*/  LDGSTS.E [R4+0x4a80], [R2.64], P2 ;  /* 0x04a8000002047fae */ /* 0x0003e80009121848 */
[----:B------:R-:W-:Y:S01]  /*62330*/  STL [R1+0xc38], R7 ;  /* 0x000c380701007387 */ /* 0x000fe20000100800 */
[----:B-----5:R-:W-:-:S02]  /*62340*/  IADD3.X R16, R16, UR6, RZ, P4, !PT ;  /* 0x0000000610107c10 */ /* 0x020fc4000a7fe4ff */
[----:B-1----:R-:W-:-:S03]  /*62350*/  MOV R2, R7 ;  /* 0x0000000700027202 */ /* 0x002fc60000000f00 */
        /* <DEDUP_REMOVED lines=16> */
[----:B------:R-:W-:Y:S02]  /*62460*/  IADD3.X R13, R13, UR6, RZ, P4, !PT ;  /* 0x000000060d0d7c10 */ /* 0x000fe4000a7fe4ff */
[----:B-1----:R-:W-:-:S03]  /*62470*/  MOV R2, R12 ;  /* 0x0000000c00027202 */ /* 0x002fc60000000f00 */
[----:B------:R-:W-:Y:S01]  /*62480*/  IMAD.MOV.U32 R3, RZ, RZ, R13 ;  /* 0x000000ffff037224 */ /* 0x000fe200078e000d */
        /* <DEDUP_REMOVED lines=9> */
[----:B------:R-:W-:-:S03]  /*62520*/  MOV R2, R44 ;  /* 0x0000002c00027202 */ /* 0x000fc60000000f00 */
[----:B------:R-:W3:Y:S01]  /*62530*/  LDL.LU R44, [R1+0xe3c] ;  /* 0x000e3c00012c7983 */ /* 0x000ee20000300800 */
[----:B------:R-:W-:Y:S02]  /*62540*/  IADD3 R17, P4, R17, UR7, RZ ;  /* 0x0000000711117c10 */ /* 0x000fe4000ff9e0ff */
[----:B------:R-:W-:Y:S01]  /*62550*/  IADD3 R5, P5, R5, UR7, RZ ;  /* 0x0000000705057c10 */ /* 0x000fe2000ffbe0ff */
[----:B------:R1:W-:Y:S04]  /*62560*/  LDGSTS.E [R4+0x5a80], [R2.64], P2 ;  /* 0x05a8000002047fae */ /* 0x0003e80009121848 */
[----:B------:R2:W-:Y:S01]  /*62570*/  STL [R1+0xd38], R17 ;  /* 0x000d381101007387 */ /* 0x0005e20000100800 */
[----:B-1----:R-:W-:Y:S02]  /*62580*/  MOV R2, R17 ;  /* 0x0000001100027202 */ /* 0x002fe40000000f00 */
[----:B----4-:R-:W-:-:S05]  /*62590*/  IADD3.X R46, R46, UR6, RZ, P4, !PT ;  /* 0x000000062e2e7c10 */ /* 0x010fca000a7fe4ff */
[----:B------:R1:W-:Y:S01]  /*625a0*/  STL [R1+0xd34], R46 ;  /* 0x000d342e01007387 */ /* 0x0003e20000100800 */
[----:B--2---:R-:W-:-:S03]  /*625b0*/  IADD3.X R6, R6, UR6, RZ, P5, !PT ;  /* 0x0000000606067c10 */ /* 0x004fc6000affe4ff */
[----:B------:R2:W-:Y:S01]  /*625c0*/  STL [R1+0xd40], R5 ;  /* 0x000d400501007387 */ /* 0x0005e20000100800 */
[----:B------:R-:W-:-:S03]  /*625d0*/  IMAD.MOV.U32 R3, RZ, RZ, R46 ;  /* 0x000000ffff037224 */ /* 0x000fc600078e002e */
[----:B------:R-:W4:Y:S04]  /*625e0*/  LDL.LU R17, [R1+0xf28] ;  /* 0x000f280001117983 */ /* 0x000f280000300800 */
[----:B------:R2:W-:Y:S04]  /*625f0*/  STL [R1+0xd3c], R6 ;  /* 0x000d3c0601007387 */ /* 0x0005e80000100800 */
[----:B------:R-:W4:Y:S04]  /*62600*/  LDL.LU R48, [R1+0xf30] ;  /* 0x000f300001307983 */ /* 0x000f280000300800 */
[----:B-1----:R-:W4:Y:S04]  /*62610*/  LDL.LU R46, [R1+0xf24] ;  /* 0x000f2400012e7983 */ /* 0x002f280000300800 */
[----:B------:R1:W-:Y:S04]  /*62620*/  LDGSTS.E [R4+0x5b00], [R2.64], P3 ;  /* 0x05b0000002047fae */ /* 0x0003e80009921848 */
[----:B------:R-:W4:Y:S01]  /*62630*/  LDL.LU R49, [R1+0xf2c] ;  /* 0x000f2c0001317983 */ /* 0x000f220000300800 */
[----:B-----5:R-:W-:Y:S01]  /*62640*/  IADD3 R16, P4, R16, UR7, RZ ;  /* 0x0000000710107c10 */ /* 0x020fe2000ff9e0ff */
[----:B-1----:R-:W-:Y:S01]  /*62650*/  IMAD.MOV.U32 R3, RZ, RZ, R6 ;  /* 0x000000ffff037224 */ /* 0x002fe200078e0006 */
[----:B------:R-:W-:-:S02]  /*62660*/  MOV R2, R5 ;  /* 0x0000000500027202 */ /* 0x000fc40000000f00 */
[----:B--2---:R-:W2:Y:S01]  /*62670*/  LDL.LU R5, [R1+0xf38] ;  /* 0x000f380001057983 */ /* 0x004ea20000300800 */
[----:B------:R-:W-:-:S03]  /*62680*/  IADD3 R7, P5, R7, UR7, RZ ;  /* 0x0000000707077c10 */ /* 0x000fc6000ffbe0ff */
[----:B------:R-:W5:Y:S01]  /*62690*/  LDL.LU R6, [R1+0xf40] ;  /* 0x000f400001067983 */ /* 0x000f620000300800 */
[----:B---3--:R-:W-:-:S03]  /*626a0*/  IADD3.X R19, R19, UR6, RZ, P4, !PT ;  /* 0x0000000613137c10 */ /* 0x008fc6000a7fe4ff */
[----:B------:R1:W-:Y:S01]  /*626b0*/  STL [R1+0xe28], R16 ;  /* 0x000e281001007387 */ /* 0x0003e20000100800 */
[----:B------:R-:W-:-:S03]  /*626c0*/  IADD3.X R14, R14, UR6, RZ, P5, !PT ;  /* 0x000000060e0e7c10 */ /* 0x000fc6000affe4ff */
[----:B------:R3:W-:Y:S04]  /*626d0*/  LDGSTS.E [R4+0x5b80], [R2.64], P0 ;  /* 0x05b8000002047fae */ /* 0x0007e80008121848 */
[----:B------:R1:W-:Y:S04]  /*626e0*/  STL [R1+0xe24], R19 ;  /* 0x000e241301007387 */ /* 0x0003e80000100800 */
[----:B------:R3:W-:Y:S02]  /*626f0*/  STL [R1+0xe30], R7 ;  /* 0x000e300701007387 */ /* 0x0007e40000100800 */
[----:B---3--:R-:W-:-:S02]  /*62700*/  MOV R2, R16 ;  /* 0x0000001000027202 */ /* 0x008fc40000000f00 */
[----:B-1----:R-:W5:Y:S01]  /*62710*/  LDL.LU R16, [R1+0xf34] ;  /* 0x000f340001107983 */ /* 0x002f620000300800 */
[----:B------:R-:W-:-:S03]  /*62720*/  IMAD.MOV.U32 R3, RZ, RZ, R19 ;  /* 0x000000ffff037224 */ /* 0x000fc600078e0013 */
[----:B------:R1:W-:Y:S04]  /*62730*/  STL [R1+0xe2c], R14 ;  /* 0x000e2c0e01007387 */ /* 0x0003e80000100800 */
[----:B------:R-:W5:Y:S04]  /*62740*/  LDL.LU R19, [R1+0xf3c] ;  /* 0x000f3c0001137983 */ /* 0x000f680000300800 */
[----:B------:R1:W-:Y:S01]  /*62750*/  LDGSTS.E [R4+0x6a00], [R2.64], P1 ;  /* 0x06a0000002047fae */ /* 0x0003e20008921848 */
[----:B------:R-:W-:Y:S02]  /*62760*/  IADD3 R12, P4, R12, UR7, RZ ;  /* 0x000000070c0c7c10 */ /* 0x000fe4000ff9e0ff */
[----:B-1----:R-:W-:Y:S01]  /*62770*/  MOV R2, R7 ;  /* 0x0000000700027202 */ /* 0x002fe20000000f00 */
[----:B------:R-:W-:Y:S01]  /*62780*/  IMAD.MOV.U32 R3, RZ, RZ, R14 ;  /* 0x000000ffff037224 */ /* 0x000fe200078e000e */
[----:B------:R-:W5:Y:S01]  /*62790*/  LDL.LU R7, [R1+0x1028] ;  /* 0x0010280001077983 */ /* 0x000f620000300800 */
        /* <DEDUP_REMOVED lines=19> */
[----:B----4-:R-:W-:-:S04]  /*628d0*/  IADD3 R17, P4, R17, UR7, RZ ;  /* 0x0000000711117c10 */ /* 0x010fc8000ff9e0ff */
        /* <DEDUP_REMOVED lines=12> */
[----:B----4-:R-:W-:Y:S01]  /*629a0*/  MOV R2, R48 ;  /* 0x0000003000027202 */ /* 0x010fe20000000f00 */
[----:B------:R-:W-:Y:S02]  /*629b0*/  IMAD.MOV.U32 R3, RZ, RZ, R49 ;  /* 0x000000ffff037224 */ /* 0x000fe400078e0031 */
[----:B------:R-:W2:Y:S01]  /*629c0*/  LDL.LU R17, [R1+0x103c] ;  /* 0x00103c0001117983 */ /* 0x000ea20000300800 */
[----:B-----5:R-:W-:-:S03]  /*629d0*/  IADD3 R6, P5, R6, UR7, RZ ;  /* 0x0000000706067c10 */ /* 0x020fc6000ffbe0ff */
[----:B------:R1:W-:Y:S04]  /*629e0*/  LDGSTS.E [R4+0x7a80], [R2.64], P2 ;  /* 0x07a8000002047fae */ /* 0x0003e80009121848 */
        /* <DEDUP_REMOVED lines=29> */
[----:B------:R-:W-:-:S03]  /*62bc0*/  MOV R2, R14 ;  /* 0x0000000e00027202 */ /* 0x000fc60000000f00 */
        /* <DEDUP_REMOVED lines=19> */
[----:B-1----:R-:W-:Y:S01]  /*62d00*/  MOV R2, R13 ;  /* 0x0000000d00027202 */ /* 0x002fe20000000f00 */
[----:B------:R-:W-:Y:S01]  /*62d10*/  IMAD.MOV.U32 R3, RZ, RZ, R17 ;  /* 0x000000ffff037224 */ /* 0x000fe200078e0011 */
[----:B--2---:R-:W2:Y:S01]  /*62d20*/  LDL.LU R13, [R1+0x1238] ;  /* 0x00123800010d7983 */ /* 0x004ea20000300800 */
[----:B-----5:R-:W-:-:S03]  /*62d30*/  IADD3 R16, P4, R16, UR7, RZ ;  /* 0x0000000710107c10 */ /* 0x020fc6000ff9e0ff */
[----:B------:R-:W5:Y:S04]  /*62d40*/  LDL.LU R17, [R1+0x1240] ;  /* 0x0012400001117983 */ /* 0x000f680000300800 */
[----:B------:R1:W-:Y:S01]  /*62d50*/  STL [R1+0x1128], R16 ;  /* 0x0011281001007387 */ /* 0x0003e20000100800 */
[----:B------:R-:W-:-:S03]  /*62d60*/  IADD3 R5, P5, R5, UR7, RZ ;  /* 0x0000000705057c10 */ /* 0x000fc6000ffbe0ff */
[----:B------:R1:W-:Y:S01]  /*62d70*/  LDGSTS.E [R4+0x8b80], [R2.64], P0 ;  /* 0x08b8000002047fae */ /* 0x0003e20008121848 */
[----:B----4-:R-:W-:Y:S02]  /*62d80*/  IADD3.X R19, R19, UR6, RZ, P4, !PT ;  /* 0x0000000613137c10 */ /* 0x010fe4000a7fe4ff */
[----:B------:R-:W-:-:S03]  /*62d90*/  IADD3.X R6, R6, UR6, RZ, P5, !PT ;  /* 0x0000000606067c10 */ /* 0x000fc6000affe4ff */
[----:B------:R4:W-:Y:S01]  /*62da0*/  STL [R1+0x1124], R19 ;  /* 0x0011241301007387 */ /* 0x0009e20000100800 */
[----:B-1----:R-:W-:-:S03]  /*62db0*/  MOV R2, R16 ;  /* 0x0000001000027202 */ /* 0x002fc60000000f00 */
[----:B------:R1:W-:Y:S04]  /*62dc0*/  STL [R1+0x1130], R5 ;  /* 0x0011300501007387 */ /* 0x0003e80000100800 */
        /* <DEDUP_REMOVED lines=16> */
[----:B-1----:R-:W-:Y:S02]  /*62ed0*/  MOV R2, R7 ;  /* 0x0000000700027202 */ /* 0x002fe40000000f00 */
        /* <DEDUP_REMOVED lines=11> */
[----:B---3--:R-:W-:Y:S02]  /*62f90*/  IADD3 R44, P4, R44, UR7, RZ ;  /* 0x000000072c2c7c10 */ /* 0x008fe4000ff9e0ff */
[----:B------:R-:W-:-:S02]  /*62fa0*/  IADD3 R48, P5, R48, UR7, RZ ;  /* 0x0000000730307c10 */ /* 0x000fc4000ffbe0ff */
        /* <DEDUP_REMOVED lines=12> */
[----:B---3--:R-:W-:Y:S01]  /*63070*/  MOV R2, R48 ;  /* 0x0000003000027202 */ /* 0x008fe20000000f00 */
[----:B------:R-:W-:Y:S01]  /*63080*/  IMAD.MOV.U32 R3, RZ, RZ, R49 ;  /* 0x000000ffff037224 */ /* 0x000fe200078e0031 */
[----:B-----5:R-:W-:Y:S01]  /*63090*/  IADD3 R17, P5, R17, UR7, RZ ;  /* 0x0000000711117c10 */ /* 0x020fe2000ffbe0ff */
[----:B------:R1:W-:Y:S04]  /*630a0*/  STL [R1+0x1238], R13 ;  /* 0x0012380d01007387 */ /* 0x0003e80000100800 */
[----:B------:R3:W-:Y:S02]  /*630b0*/  LDGSTS.E [R4+0xaa80], [R2.64], P2 ;  /* 0x0aa8000002047fae */ /* 0x0007e40009121848 */
[----:B---3--:R-:W-:-:S02]  /*630c0*/  MOV R2, R13 ;  /* 0x0000000d00027202 */ /* 0x008fc40000000f00 */
[----:B------:R-:W-:-:S05]  /*630d0*/  IADD3.X R16, R16, UR6, RZ, P4, !PT ;  /* 0x0000000610107c10 */ /* 0x000fca000a7fe4ff */
        /* <DEDUP_REMOVED lines=16> */
[----:B------:R-:W-:Y:S02]  /*631e0*/  IADD3.X R7, R7, UR6, RZ, P4, !PT ;  /* 0x0000000607077c10 */ /* 0x000fe4000a7fe4ff */
[----:B-1----:R-:W-:-:S03]  /*631f0*/  MOV R2, R5 ;  /* 0x0000000500027202 */ /* 0x002fc60000000f00 */
        /* <DEDUP_REMOVED lines=8> */
[----:B------:R-:W-:Y:S01]  /*63280*/  IMAD.MOV.U32 R3, RZ, RZ, R14 ;  /* 0x000000ffff037224 */ /* 0x000fe200078e000e */
[----:B------:R-:W-:-:S02]  /*63290*/  MOV R2, R6 ;  /* 0x0000000600027202 */ /* 0x000fc40000000f00 */
        /* <DEDUP_REMOVED lines=16> */
[----:B------:R-:W2:Y:S04]  /*633a0*/  LDL.LU R48, [R1+0x1530] ;  /* 0x0015300001307983 */ /* 0x000ea80000300800 */
[----:B------:R1:W-:Y:S02]  /*633b0*/  LDGSTS.E [R4+0xbb00], [R2.64], P3 ;  /* 0x0bb0000002047fae */ /* 0x0003e40009921848 */
[----:B-1----:R-:W-:-:S02]  /*633c0*/  MOV R2, R12 ;  /* 0x0000000c00027202 */ /* 0x002fc40000000f00 */
[----:B-----5:R-:W-:Y:S01]  /*633d0*/  IADD3 R13, P4, R13, UR7, RZ ;  /* 0x000000070d0d7c10 */ /* 0x020fe2000ff9e0ff */
[----:B------:R-:W-:Y:S01]  /*633e0*/  IMAD.MOV.U32 R3, RZ, RZ, R44 ;  /* 0x000000ffff037224 */ /* 0x000fe200078e002c */
[----:B------:R-:W5:Y:S04]  /*633f0*/  LDL.LU R12, [R1+0x1538] ;  /* 0x00153800010c7983 */ /* 0x000f680000300800 */
[----:B------:R-:W5:Y:S01]  /*63400*/  LDL.LU R45, [R1+0x1540] ;  /* 0x00154000012d7983 */ /* 0x000f620000300800 */
[----:B---3--:R-:W-:-:S03]  /*63410*/  IADD3 R16, P5, R16, UR7, RZ ;  /* 0x0000000710107c10 */ /* 0x008fc6000ffbe0ff */
[----:B------:R1:W-:Y:S04]  /*63420*/  STL [R1+0x1428], R13 ;  /* 0x0014280d01007387 */ /* 0x0003e80000100800 */
[----:B------:R3:W-:Y:S01]  /*63430*/  LDGSTS.E [R4+0xbb80], [R2.64], P0 ;  /* 0x0bb8000002047fae */ /* 0x0007e20008121848 */
[----:B------:R-:W-:-:S05]  /*63440*/  IADD3.X R19, R19, UR6, RZ, P4, !PT ;  /* 0x0000000613137c10 */ /* 0x000fca000a7fe4ff */
[----:B------:R3:W-:Y:S01]  /*63450*/  STL [R1+0x1424], R19 ;  /* 0x0014241301007387 */ /* 0x0007e20000100800 */
[----:B------:R-:W-:Y:S02]  /*63460*/  IADD3.X R17, R17, UR6, RZ, P5, !PT ;  /* 0x0000000611117c10 */ /* 0x000fe4000affe4ff */
[----:B---3--:R-:W-:Y:S01]  /*63470*/  MOV R2, R13 ;  /* 0x0000000d00027202 */ /* 0x008fe20000000f00 */
[----:B------:R3:W-:Y:S04]  /*63480*/  STL [R1+0x1430], R16 ;  /* 0x0014301001007387 */ /* 0x0007e80000100800 */
[----:B-1----:R-:W5:Y:S04]  /*63490*/  LDL.LU R13, [R1+0x1534] ;  /* 0x00153400010d7983 */ /* 0x002f680000300800 */
[----:B------:R1:W-:Y:S04]  /*634a0*/  STL [R1+0x142c], R17 ;  /* 0x00142c1101007387 */ /* 0x0003e80000100800 */
[----:B------:R-:W5:Y:S01]  /*634b0*/  LDL.LU R46, [R1+0x153c] ;  /* 0x00153c00012e7983 */ /* 0x000f620000300800 */
[----:B------:R-:W-:-:S03]  /*634c0*/  IMAD.MOV.U32 R3, RZ, RZ, R19 ;  /* 0x000000ffff037224 */ /* 0x000fc600078e0013 */
[----:B------:R-:W5:Y:S04]  /*634d0*/  LDL.LU R19, [R1+0x1628] ;  /* 0x0016280001137983 */ /* 0x000f680000300800 */
        /* <DEDUP_REMOVED lines=12> */
[----:B-1----:R-:W-:Y:S01]  /*635a0*/  MOV R2, R7 ;  /* 0x0000000700027202 */ /* 0x002fe20000000f00 */
[----:B------:R-:W-:Y:S02]  /*635b0*/  IMAD.MOV.U32 R3, RZ, RZ, R14 ;  /* 0x000000ffff037224 */ /* 0x000fe400078e000e */
[----:B------:R-:W3:Y:S04]  /*635c0*/  LDL.LU R44, [R1+0x1624] ;  /* 0x00162400012c7983 */ /* 0x000ee80000300800 */
[----:B------:R1:W-:Y:S04]  /*635d0*/  STL [R1+0x143c], R6 ;  /* 0x00143c0601007387 */ /* 0x0003e80000100800 */
[----:B------:R-:W3:Y:S04]  /*635e0*/  LDL.LU R17, [R1+0x162c] ;  /* 0x00162c0001117983 */ /* 0x000ee80000300800 */
[----:B------:R1:W-:Y:S04]  /*635f0*/  LDGSTS.E [R4+0xcb00], [R2.64], P3 ;  /* 0x0cb0000002047fae */ /* 0x0003e80009921848 */
[----:B------:R-:W3:Y:S04]  /*63600*/  LDL.LU R14, [R1+0x1634] ;  /* 0x00163400010e7983 */ /* 0x000ee80000300800 */
[----:B------:R-:W3:Y:S01]  /*63610*/  LDL.LU R7, [R1+0x1638] ;  /* 0x0016380001077983 */ /* 0x000ee20000300800 */
[----:B-1----:R-:W-:Y:S01]  /*63620*/  IMAD.MOV.U32 R3, RZ, RZ, R6 ;  /* 0x000000ffff037224 */ /* 0x002fe200078e0006 */
[----:B------:R-:W-:-:S02]  /*63630*/  MOV R2, R5 ;  /* 0x0000000500027202 */ /* 0x000fc40000000f00 */
[----:B------:R-:W3:Y:S04]  /*63640*/  LDL.LU R6, [R1+0x163c] ;  /* 0x00163c0001067983 */ /* 0x000ee80000300800 */
[----:B------:R-:W3:Y:S04]  /*63650*/  LDL.LU R5, [R1+0x1640] ;  /* 0x0016400001057983 */ /* 0x000ee80000300800 */
[----:B------:R1:W-:Y:S01]  /*63660*/  LDGSTS.E [R4+0xcb80], [R2.64], P0 ;  /* 0x0cb8000002047fae */ /* 0x0003e20008121848 */
[----:B----4-:R-:W-:-:S04]  /*63670*/  IADD3 R50, P4, R50, UR7, RZ ;  /* 0x0000000732327c10 */ /* 0x010fc8000ff9e0ff */
[----:B--2---:R-:W-:Y:S02]  /*63680*/  IADD3.X R51, R51, UR6, RZ, P4, !PT ;  /* 0x0000000633337c10 */ /* 0x004fe4000a7fe4ff */
[----:B------:R-:W-:-:S03]  /*63690*/  IADD3 R48, P5, R48, UR7, RZ ;  /* 0x0000000730307c10 */ /* 0x000fc6000ffbe0ff */
[----:B-1----:R-:W-:Y:S01]  /*636a0*/  IMAD.MOV.U32 R3, RZ, RZ, R51 ;  /* 0x000000ffff037224 */ /* 0x002fe200078e0033 */
[----:B------:R-:W-:Y:S02]  /*636b0*/  MOV R2, R50 ;  /* 0x0000003200027202 */ /* 0x000fe40000000f00 */
[----:B------:R-:W-:Y:S01]  /*636c0*/  IADD3.X R49, R49, UR6, RZ, P5, !PT ;  /* 0x0000000631317c10 */ /* 0x000fe2000affe4ff */
[----:B------:R-:W-:Y:S04]  /*636d0*/  STL [R1+0x1528], R50 ;  /* 0x0015283201007387 */ /* 0x000fe80000100800 */
[----:B------:R1:W-:Y:S04]  /*636e0*/  LDGSTS.E [R4+0xda00], [R2.64], P1 ;  /* 0x0da0000002047fae */ /* 0x0003e80008921848 */
[----:B------:R-:W-:Y:S01]  /*636f0*/  STL [R1+0x1524], R51 ;  /* 0x0015243301007387 */ /* 0x000fe20000100800 */
[----:B-----5:R-:W-:Y:S01]  /*63700*/  IADD3 R12, P4, R12, UR7, RZ ;  /* 0x000000070c0c7c10 */ /* 0x020fe2000ff9e0ff */
[----:B-1----:R-:W-:Y:S01]  /*63710*/  IMAD.MOV.U32 R3, RZ, RZ, R49 ;  /* 0x000000ffff037224 */ /* 0x002fe200078e0031 */
[----:B------:R-:W-:Y:S01]  /*63720*/  MOV R2, R48 ;  /* 0x0000003000027202 */ /* 0x000fe20000000f00 */
[----:B------:R-:W-:Y:S01]  /*63730*/  STL [R1+0x1530], R48 ;  /* 0x0015303001007387 */ /* 0x000fe20000100800 */
[----:B------:R-:W-:-:S03]  /*63740*/  IADD3 R45, P5, R45, UR7, RZ ;  /* 0x000000072d2d7c10 */ /* 0x000fc6000ffbe0ff */
[----:B------:R-:W-:Y:S04]  /*63750*/  STL [R1+0x152c], R49 ;  /* 0x00152c3101007387 */ /* 0x000fe80000100800 */
[----:B------:R-:W-:Y:S04]  /*63760*/  STL [R1+0x1538], R12 ;  /* 0x0015380c01007387 */ /* 0x000fe80000100800 */
[----:B------:R1:W-:Y:S02]  /*63770*/  LDGSTS.E [R4+0xda80], [R2.64], P2 ;  /* 0x0da8000002047fae */ /* 0x0003e40009121848 */
[----:B-1----:R-:W-:-:S02]  /*63780*/  MOV R2, R12 ;  /* 0x0000000c00027202 */ /* 0x002fc40000000f00 */
        /* <DEDUP_REMOVED lines=17> */
[----:B-1----:R-:W-:Y:S02]  /*638a0*/  MOV R2, R19 ;  /* 0x0000001300027202 */ /* 0x002fe40000000f00 */
        /* <DEDUP_REMOVED lines=10> */
[----:B---3--:R-:W-:Y:S01]  /*63950*/  IMAD.MOV.U32 R3, RZ, RZ, R17 ;  /* 0x000000ffff037224 */ /* 0x008fe200078e0011 */
[----:B------:R-:W-:Y:S02]  /*63960*/  MOV R2, R16 ;  /* 0x0000001000027202 */ /* 0x000fe40000000f00 */
[----:B-1----:R-:W3:Y:S01]  /*63970*/  LDL.LU R16, [R1+0x848] ;  /* 0x0008480001107983 */ /* 0x002ee20000300800 */
[----:B------:R-:W-:-:S03]  /*63980*/  IADD3.X R6, R6, UR6, RZ, P5, !PT ;  /* 0x0000000606067c10 */ /* 0x000fc6000affe4ff */
[----:B------:R-:W3:Y:S04]  /*63990*/  LDL.LU R17, [R1+0x850] ;  /* 0x0008500001117983 */ /* 0x000ee80000300800 */
[----:B------:R4:W-:Y:S04]  /*639a0*/  STL [R1+0x1638], R7 ;  /* 0x0016380701007387 */ /* 0x0009e80000100800 */
[----:B------:R-:W-:Y:S04]  /*639b0*/  STL [R1+0x1634], R14 ;  /* 0x0016340e01007387 */ /* 0x000fe80000100800 */
[----:B------:R-:W-:Y:S04]  /*639c0*/  STL [R1+0x1640], R5 ;  /* 0x0016400501007387 */ /* 0x000fe80000100800 */
[----:B------:R5:W-:Y:S04]  /*639d0*/  STL [R1+0x163c], R6 ;  /* 0x00163c0601007387 */ /* 0x000be80000100800 */
[----:B------:R-:W3:Y:S04]  /*639e0*/  LDL.LU R19, [R1+0x844] ;  /* 0x0008440001137983 */ /* 0x000ee80000300800 */
[----:B------:R1:W-:Y:S04]  /*639f0*/  LDGSTS.E [R4+0xea80], [R2.64], P2 ;  /* 0x0ea8000002047fae */ /* 0x0003e80009121848 */
[----:B------:R-:W3:Y:S04]  /*63a00*/  LDL.LU R60, [R1+0x84c] ;  /* 0x00084c00013c7983 */ /* 0x000ee80000300800 */
[----:B------:R-:W3:Y:S01]  /*63a10*/  LDL.LU R51, [R1+0x854] ;  /* 0x0008540001337983 */ /* 0x000ee20000300800 */
[----:B-1----:R-:W-:Y:S01]  /*63a20*/  MOV R2, R7 ;  /* 0x0000000700027202 */ /* 0x002fe20000000f00 */
[----:B------:R-:W-:-:S02]  /*63a30*/  IMAD.MOV.U32 R3, RZ, RZ, R14 ;  /* 0x000000ffff037224 */ /* 0x000fc400078e000e */
[----:B------:R-:W3:Y:S04]  /*63a40*/  LDL.LU R44, [R1+0x858] ;  /* 0x00085800012c7983 */ /* 0x000ee80000300800 */
[----:B------:R1:W-:Y:S04]  /*63a50*/  LDGSTS.E [R4+0xeb00], [R2.64], P3 ;  /* 0x0eb0000002047fae */ /* 0x0003e80009921848 */
[----:B------:R-:W3:Y:S04]  /*63a60*/  LDL.LU R50, [R1+0x85c] ;  /* 0x00085c0001327983 */ /* 0x000ee80000300800 */
[----:B------:R-:W3:Y:S01]  /*63a70*/  LDL.LU R49, [R1+0x860] ;  /* 0x0008600001317983 */ /* 0x000ee20000300800 */
[----:B-1----:R-:W-:Y:S01]  /*63a80*/  MOV R2, R5 ;  /* 0x0000000500027202 */ /* 0x002fe20000000f00 */
[----:B------:R-:W-:-:S05]  /*63a90*/  IMAD.MOV.U32 R3, RZ, RZ, R6 ;  /* 0x000000ffff037224 */ /* 0x000fca00078e0006 */
[----:B------:R1:W-:Y:S01]  /*63aa0*/  LDGSTS.E [R4+0xeb80], [R2.64], P0 ;  /* 0x0eb8000002047fae */ /* 0x0003e20008121848 */
[----:B----4-:R-:W-:-:S04]  /*63ab0*/  IADD3 R7, P4, R12, UR7, RZ ;  /* 0x000000070c077c10 */ /* 0x010fc8000ff9e0ff */
        /* <DEDUP_REMOVED lines=14> */
[----:B------:R-:W-:Y:S01]  /*63ba0*/  MOV R62, R14 ;  /* 0x0000000e003e7202 */ /* 0x000fe20000000f00 */
[----:B------:R-:W-:Y:S04]  /*63bb0*/  STL.64 [R1+0x4f0], R84 ;  /* 0x0004f05401007387 */ /* 0x000fe80000100a00 */
[----:B------:R-:W-:Y:S04]  /*63bc0*/  STL.64 [R1+0x4e8], R82 ;  /* 0x0004e85201007387 */ /* 0x000fe80000100a00 */
[----:B------:R-:W-:Y:S04]  /*63bd0*/  STL.64 [R1+0x4e0], R80 ;  /* 0x0004e05001007387 */ /* 0x000fe80000100a00 */
[----:B------:R-:W-:Y:S04]  /*63be0*/  STL.64 [R1+0x4d8], R62 ;  /* 0x0004d83e01007387 */ /* 0x000fe80000100a00 */
[----:B------:R-:W2:Y:S04]  /*63bf0*/  LDL.LU R45, [R1+0x944] ;  /* 0x00094400012d7983 */ /* 0x000ea80000300800 */
[----:B------:R-:W4:Y:S04]  /*63c00*/  LDL.LU R14, [R1+0x948] ;  /* 0x00094800010e7983 */ /* 0x000f280000300800 */
[----:B------:R-:W5:Y:S01]  /*63c10*/  LDL.LU R48, [R1+0x94c] ;  /* 0x00094c0001307983 */ /* 0x000f620000300800 */
[----:B------:R-:W-:-:S03]  /*63c20*/  MOV R2, UR5 ;  /* 0x0000000500027c02 */ /* 0x000fc60008000f00 */
[----:B------:R-:W5:Y:S04]  /*63c30*/  LDL.LU R46, [R1+0x950] ;  /* 0x00095000012e7983 */ /* 0x000f680000300800 */
[----:B------:R1:W-:Y:S04]  /*63c40*/  LDGSTS.E [R4+0xfa00], [R84.64], P1 ;  /* 0x0fa0000054047fae */ /* 0x0003e80008921848 */
[----:B------:R1:W-:Y:S04]  /*63c50*/  LDGSTS.E [R4+0xfa80], [R82.64], P2 ;  /* 0x0fa8000052047fae */ /* 0x0003e80009121848 */
[----:B------:R1:W-:Y:S01]  /*63c60*/  LDGSTS.E [R4+0xfb00], [R80.64], P3 ;  /* 0x0fb0000050047fae */ /* 0x0003e20009921848 */
[----:B---3--:R-:W-:-:S03]  /*63c70*/  IADD3 R16, P4, R16, UR7, RZ ;  /* 0x0000000710107c10 */ /* 0x008fc6000ff9e0ff */
[----:B------:R1:W-:Y:S01]  /*63c80*/  LDGSTS.E [R4+0xfb80], [R62.64], P0 ;  /* 0x0fb800003e047fae */ /* 0x0003e20008121848 */
[----:B------:R-:W-:-:S03]  /*63c90*/  IADD3 R17, P5, R17, UR7, RZ ;  /* 0x0000000711117c10 */ /* 0x000fc6000ffbe0ff */
[----:B------:R3:W-:Y:S04]  /*63ca0*/  STL [R1+0x848], R16 ;  /* 0x0008481001007387 */ /* 0x0007e80000100800 */
[----:B------:R-:W-:Y:S01]  /*63cb0*/  STL [R1+0x850], R17 ;  /* 0x0008501101007387 */ /* 0x000fe20000100800 */
[----:B-1----:R-:W-:Y:S01]  /*63cc0*/  IMAD R4, R2, 0x10000, R18 ;  /* 0x0001000002047824 */ /* 0x002fe200078e0212 */
[----:B------:R-:W-:Y:S02]  /*63cd0*/  MOV R2, R16 ;  /* 0x0000001000027202 */ /* 0x000fe40000000f00 */
[----:B------:R-:W-:-:S05]  /*63ce0*/  IADD3.X R19, R19, UR6, RZ, P4, !PT ;  /* 0x0000000613137c10 */ /* 0x000fca000a7fe4ff */
[----:B------:R1:W-:Y:S04]  /*63cf0*/  STL [R1+0x844], R19 ;  /* 0x0008441301007387 */ /* 0x0003e80000100800 */
[----:B------:R-:W5:Y:S04]  /*63d00*/  LDL.LU R12, [R1+0x958] ;  /* 0x00095800010c7983 */ /* 0x000f680000300800 */
[----:B------:R-:W5:Y:S04]  /*63d10*/  LDL.LU R18, [R1+0x960] ;  /* 0x0009600001127983 */ /* 0x000f680000300800 */
[----:B---3--:R-:W3:Y:S01]  /*63d20*/  LDL.LU R16, [R1+0x954] ;  /* 0x0009540001107983 */ /* 0x008ee20000300800 */
[----:B------:R-:W-:-:S03]  /*63d30*/  IMAD.MOV.U32 R3, RZ, RZ, R19 ;  /* 0x000000ffff037224 */ /* 0x000fc600078e0013 */
[----:B-1----:R-:W3:Y:S01]  /*63d40*/  LDL.LU R19, [R1+0x95c] ;  /* 0x00095c0001137983 */ /* 0x002ee20000300800 */
[----:B------:R-:W-:Y:S02]  /*63d50*/  IADD3.X R60, R60, UR6, RZ, P5, !PT ;  /* 0x000000063c3c7c10 */ /* 0x000fe4000affe4ff */
[----:B------:R-:W-:Y:S01]  /*63d60*/  IADD3 R44, P4, R44, UR7, RZ ;  /* 0x000000072c2c7c10 */ /* 0x000fe2000ff9e0ff */
[----:B------:R1:W-:Y:S03]  /*63d70*/  LDGSTS.E [R4+0xc00], [R2.64], P1 ;  /* 0x00c0000002047fae */ /* 0x0003e60008921848 */
[----:B------:R-:W-:Y:S01]  /*63d80*/  IADD3.X R51, R51, UR6, RZ, P4, !PT ;  /* 0x0000000633337c10 */ /* 0x000fe2000a7fe4ff */
[----:B------:R-:W-:Y:S01]  /*63d90*/  STL [R1+0x84c], R60 ;  /* 0x00084c3c01007387 */ /* 0x000fe20000100800 */
[----:B------:R-:W-:-:S03]  /*63da0*/  IADD3 R49, P5, R49, UR7, RZ ;  /* 0x0000000731317c10 */ /* 0x000fc6000ffbe0ff */
[----:B------:R-:W3:Y:S01]  /*63db0*/  LDL.LU R5, [R1+0xa48] ;  /* 0x000a480001057983 */ /* 0x000ee20000300800 */
[----:B-1----:R-:W-:Y:S01]  /*63dc0*/  MOV R2, R17 ;  /* 0x0000001100027202 */ /* 0x002fe20000000f00 */
[----:B------:R-:W-:Y:S02]  /*63dd0*/  IMAD.MOV.U32 R3, RZ, RZ, R60 ;  /* 0x000000ffff037224 */ /* 0x000fe400078e003c */
[----:B------:R-:W3:Y:S01]  /*63de0*/  LDL.LU R17, [R1+0xa50] ;  /* 0x000a500001117983 */ /* 0x000ee20000300800 */
[----:B------:R-:W-:-:S03]  /*63df0*/  IADD3.X R50, R50, UR6, RZ, P5, !PT ;  /* 0x0000000632327c10 */ /* 0x000fc6000affe4ff */
[----:B------:R1:W-:Y:S04]  /*63e00*/  LDGSTS.E [R4+0xc80], [R2.64], P2 ;  /* 0x00c8000002047fae */ /* 0x0003e80009121848 */
[----:B------:R1:W-:Y:S04]  /*63e10*/  STL [R1+0x858], R44 ;  /* 0x0008582c01007387 */ /* 0x0003e80000100800 */
[----:B------:R-:W-:Y:S01]  /*63e20*/  STL [R1+0x854], R51 ;  /* 0x0008543301007387 */ /* 0x000fe20000100800 */
[----:B-1----:R-:W-:Y:S01]  /*63e30*/  MOV R2, R44 ;  /* 0x0000002c00027202 */ /* 0x002fe20000000f00 */
[----:B------:R-:W-:-:S02]  /*63e40*/  IMAD.MOV.U32 R3, RZ, RZ, R51 ;  /* 0x000000ffff037224 */ /* 0x000fc400078e0033 */
[----:B------:R-:W-:Y:S04]  /*63e50*/  STL [R1+0x860], R49 ;  /* 0x0008603101007387 */ /* 0x000fe80000100800 */
[----:B------:R-:W3:Y:S04]  /*63e60*/  LDL.LU R13, [R1+0xa44] ;  /* 0x000a4400010d7983 */ /* 0x000ee80000300800 */
[----:B------:R1:W-:Y:S04]  /*63e70*/  LDGSTS.E [R4+0xd00], [R2.64], P3 ;  /* 0x00d0000002047fae */ /* 0x0003e80009921848 */
[----:B------:R-:W-:Y:S04]  /*63e80*/  STL [R1+0x85c], R50 ;  /* 0x00085c3201007387 */ /* 0x000fe80000100800 */
[----:B------:R-:W3:Y:S01]  /*63e90*/  LDL.LU R44, [R1+0xa4c] ;  /* 0x000a4c00012c7983 */ /* 0x000ee20000300800 */
[----:B-1----:R-:W-:Y:S01]  /*63ea0*/  MOV R2, R49 ;  /* 0x0000003100027202 */ /* 0x002fe20000000f00 */
[----:B------:R-:W-:-:S02]  /*63eb0*/  IMAD.MOV.U32 R3, RZ, RZ, R50 ;  /* 0x000000ffff037224 */ /* 0x000fc400078e0032 */
[----:B------:R-:W3:Y:S04]  /*63ec0*/  LDL.LU R6, [R1+0xa58] ;  /* 0x000a580001067983 */ /* 0x000ee80000300800 */
[----:B------:R-:W3:Y:S04]  /*63ed0*/  LDL.LU R7, [R1+0xa60] ;  /* 0x000a600001077983 */ /* 0x000ee80000300800 */
[----:B------:R1:W-:Y:S01]  /*63ee0*/  LDGSTS.E [R4+0xd80], [R2.64], P0 ;  /* 0x00d8000002047fae */ /* 0x0003e20008121848 */
[----:B----4-:R-:W-:-:S04]  /*63ef0*/  IADD3 R14, P4, R14, UR7, RZ ;  /* 0x000000070e0e7c10 */ /* 0x010fc8000ff9e0ff */
[----:B--2---:R-:W-:Y:S01]  /*63f00*/  IADD3.X R45, R45, UR6, RZ, P4, !PT ;  /* 0x000000062d2d7c10 */ /* 0x004fe2000a7fe4ff */
[----:B------:R-:W-:Y:S01]  /*63f10*/  STL [R1+0x948], R14 ;  /* 0x0009480e01007387 */ /* 0x000fe20000100800 */
[----:B-----5:R-:W-:-:S03]  /*63f20*/  IADD3 R46, P5, R46, UR7, RZ ;  /* 0x000000072e2e7c10 */ /* 0x020fc6000ffbe0ff */
[----:B-1----:R-:W-:Y:S01]  /*63f30*/  IMAD.MOV.U32 R3, RZ, RZ, R45 ;  /* 0x000000ffff037224 */ /* 0x002fe200078e002d */
[----:B------:R-:W-:Y:S01]  /*63f40*/  MOV R2, R14 ;  /* 0x0000000e00027202 */ /* 0x000fe20000000f00 */
[----:B------:R1:W-:Y:S01]  /*63f50*/  STL [R1+0x944], R45 ;  /* 0x0009442d01007387 */ /* 0x0003e20000100800 */
[----:B------:R-:W-:-:S03]  /*63f60*/  IADD3.X R48, R48, UR6, RZ, P5, !PT ;  /* 0x0000000630307c10 */ /* 0x000fc6000affe4ff */
[----:B------:R-:W-:Y:S04]  /*63f70*/  STL [R1+0x950], R46 ;  /* 0x0009502e01007387 */ /* 0x000fe80000100800 */
[----:B------:R2:W-:Y:S04]  /*63f80*/  LDGSTS.E [R4+0x1c00], [R2.64], P1 ;  /* 0x01c0000002047fae */ /* 0x0005e80008921848 */
[----:B-1----:R-:W4:Y:S04]  /*63f90*/  LDL.LU R45, [R1+0xa54] ;  /* 0x000a5400012d7983 */ /* 0x002f280000300800 */
[----:B------:R-:W-:Y:S01]  /*63fa0*/  STL [R1+0x94c], R48 ;  /* 0x00094c3001007387 */ /* 0x000fe20000100800 */
[----:B--2---:R-:W-:Y:S01]  /*63fb0*/  MOV R2, R46 ;  /* 0x0000002e00027202 */ /* 0x004fe20000000f00 */
[----:B------:R-:W-:-:S02]  /*63fc0*/  IMAD.MOV.U32 R3, RZ, RZ, R48 ;  /* 0x000000ffff037224 */ /* 0x000fc400078e0030 */
[----:B------:R-:W2:Y:S04]  /*63fd0*/  LDL.LU R14, [R1+0xa5c] ;  /* 0x000a5c00010e7983 */ /* 0x000ea80000300800 */
[----:B------:R1:W-:Y:S01]  /*63fe0*/  LDGSTS.E [R4+0x1c80], [R2.64], P2 ;  /* 0x01c8000002047fae */ /* 0x0003e20009121848 */
[----:B------:R-:W-:Y:S02]  /*63ff0*/  IADD3 R12, P4, R12, UR7, RZ ;  /* 0x000000070c0c7c10 */ /* 0x000fe4000ff9e0ff */
[----:B------:R-:W-:Y:S02]  /*64000*/  IADD3 R18, P5, R18, UR7, RZ ;  /* 0x0000000712127c10 */ /* 0x000fe4000ffbe0ff */
[----:B---3--:R-:W-:Y:S01]  /*64010*/  IADD3.X R16, R16, UR6, RZ, P4, !PT ;  /* 0x0000000610107c10 */ /* 0x008fe2000a7fe4ff */
[----:B------:R-:W-:Y:S01]  /*64020*/  STL [R1+0x958], R12 ;  /* 0x0009580c01007387 */ /* 0x000fe20000100800 */
[----:B-1----:R-:W-:-:S02]  /*64030*/  MOV R2, R12 ;  /* 0x0000000c00027202 */ /* 0x002fc40000000f00 */
[----:B------:R-:W-:Y:S01]  /*64040*/  IADD3.X R19, R19, UR6, RZ, P5, !PT ;  /* 0x0000000613137c10 */ /* 0x000fe2000affe4ff */
[----:B------:R-:W-:Y:S01]  /*64050*/  IMAD.MOV.U32 R3, RZ, RZ, R16 ;  /* 0x000000ffff037224 */ /* 0x000fe200078e0010 */
[----:B------:R1:W-:Y:S04]  /*64060*/  STL [R1+0x954], R16 ;  /* 0x0009541001007387 */ /* 0x0003e80000100800 */
[----:B------:R3:W-:Y:S04]  /*64070*/  STL [R1+0x960], R18 ;  /* 0x0009601201007387 */ /* 0x0007e80000100800 */
[----:B------:R5:W-:Y:S04]  /*64080*/  LDGSTS.E [R4+0x1d00], [R2.64], P3 ;  /* 0x01d0000002047fae */ /* 0x000be80009921848 */
[----:B-1----:R-:W2:Y:S04]  /*64090*/  LDL.LU R16, [R1+0xb48] ;  /* 0x000b480001107983 */ /* 0x002ea80000300800 */
[----:B------:R1:W-:Y:S04]  /*640a0*/  STL [R1+0x95c], R19 ;  /* 0x00095c1301007387 */ /* 0x0003e80000100800 */
[----:B------:R-:W2:Y:S01]  /*640b0*/  LDL.LU R12, [R1+0xb50] ;  /* 0x000b5000010c7983 */ /* 0x000ea20000300800 */
[----:B-----5:R-:W-:-:S03]  /*640c0*/  MOV R2, R18 ;  /* 0x0000001200027202 */ /* 0x020fc60000000f00 */
[----:B---3--:R-:W3:Y:S01]  /*640d0*/  LDL.LU R18, [R1+0xb44] ;  /* 0x000b440001127983 */ /* 0x008ee20000300800 */
        /* <DEDUP_REMOVED lines=8> */
[----:B-1----:R-:W-:Y:S01]  /*64160*/  MOV R2, R5 ;  /* 0x0000000500027202 */ /* 0x002fe20000000f00 */
[----:B------:R-:W-:Y:S01]  /*64170*/  IMAD.MOV.U32 R3, RZ, RZ, R13 ;  /* 0x000000ffff037224 */ /* 0x000fe200078e000d */
[----:B------:R-:W-:Y:S01]  /*64180*/  STL [R1+0xa50], R17 ;  /* 0x000a501101007387 */ /* 0x000fe20000100800 */
[----:B------:R-:W-:-:S03]  /*64190*/  IADD3.X R44, R44, UR6, RZ, P5, !PT ;  /* 0x000000062c2c7c10 */ /* 0x000fc6000affe4ff */
[----:B------:R1:W-:Y:S04]  /*641a0*/  LDGSTS.E [R4+0x2c00], [R2.64], P1 ;  /* 0x02c0000002047fae */ /* 0x0003e80008921848 */
[----:B------:R-:W5:Y:S01]  /*641b0*/  LDL.LU R13, [R1+0xb58] ;  /* 0x000b5800010d7983 */ /* 0x000f620000300800 */
[----:B------:R-:W-:-:S03]  /*641c0*/  IADD3 R6, P4, R6, UR7, RZ ;  /* 0x0000000706067c10 */ /* 0x000fc6000ff9e0ff */
[----:B------:R1:W-:Y:S01]  /*641d0*/  STL [R1+0xa4c], R44 ;  /* 0x000a4c2c01007387 */ /* 0x0003e20000100800 */
[----:B------:R-:W-:-:S03]  /*641e0*/  IADD3 R7, P5, R7, UR7, RZ ;  /* 0x0000000707077c10 */ /* 0x000fc6000ffbe0ff */
[----:B------:R-:W5:Y:S01]  /*641f0*/  LDL.LU R5, [R1+0xb60] ;  /* 0x000b600001057983 */ /* 0x000f620000300800 */
[----:B-1----:R-:W-:Y:S01]  /*64200*/  IMAD.MOV.U32 R3, RZ, RZ, R44 ;  /* 0x000000ffff037224 */ /* 0x002fe200078e002c */
[----:B------:R-:W-:Y:S02]  /*64210*/  MOV R2, R17 ;  /* 0x0000001100027202 */ /* 0x000fe40000000f00 */
[----:B------:R-:W5:Y:S04]  /*64220*/  LDL.LU R44, [R1+0xb54] ;  /* 0x000b5400012c7983 */ /* 0x000f680000300800 */
[----:B------:R-:W5:Y:S04]  /*64230*/  LDL.LU R17, [R1+0xb5c] ;  /* 0x000b5c0001117983 */ /* 0x000f680000300800 */
[----:B------:R1:W-:Y:S04]  /*64240*/  STL [R1+0xa58], R6 ;  /* 0x000a580601007387 */ /* 0x0003e80000100800 */
[----:B------:R1:W-:Y:S02]  /*64250*/  LDGSTS.E [R4+0x2c80], [R2.64], P2 ;  /* 0x02c8000002047fae */ /* 0x0003e40009121848 */
[----:B-1----:R-:W-:-:S02]  /*64260*/  MOV R2, R6 ;  /* 0x0000000600027202 */ /* 0x002fc40000000f00 */
        /* <DEDUP_REMOVED lines=11> */
[----:B-1----:R-:W-:Y:S01]  /*64320*/  MOV R2, R7 ;  /* 0x0000000700027202 */ /* 0x002fe20000000f00 */
[----:B------:R-:W-:-:S02]  /*64330*/  IMAD.MOV.U32 R3, RZ, RZ, R14 ;  /* 0x000000ffff037224 */ /* 0x000fc400078e000e */
[----:B--2---:R-:W2:Y:S04]  /*64340*/  LDL.LU R7, [R1+0xc58] ;  /* 0x000c580001077983 */ /* 0x004ea80000300800 */
[----:B------:R-:W2:Y:S04]  /*64350*/  LDL.LU R14, [R1+0xc60] ;  /* 0x000c6000010e7983 */ /* 0x000ea80000300800 */
[----:B------:R1:W-:Y:S01]  /*64360*/  LDGSTS.E [R4+0x2d80], [R2.64], P0 ;  /* 0x02d8000002047fae */ /* 0x0003e20008121848 */
[----:B------:R-:W-:-:S05]  /*64370*/  IADD3 R16, P4, R16, UR7, RZ ;  /* 0x0000000710107c10 */ /* 0x000fca000ff9e0ff */
[----:B------:R5:W-:Y:S01]  /*64380*/  STL [R1+0xb48], R16 ;  /* 0x000b481001007387 */ /* 0x000be20000100800 */
[----:B------:R-:W-:Y:S02]  /*64390*/  IADD3 R12, P5, R12, UR7, RZ ;  /* 0x000000070c0c7c10 */ /* 0x000fe4000ffbe0ff */
[----:B---3--:R-:W-:Y:S02]  /*643a0*/  IADD3.X R18, R18, UR6, RZ, P4, !PT ;  /* 0x0000000612127c10 */ /* 0x008fe4000a7fe4ff */
        /* <DEDUP_REMOVED lines=9> */
[----:B------:R-:W-:Y:S02]  /*64440*/  IADD3 R13, P4, R13, UR7, RZ ;  /* 0x000000070d0d7c10 */ /* 0x000fe4000ff9e0ff */
[----:B-1----:R-:W-:Y:S01]  /*64450*/  MOV R2, R12 ;  /* 0x0000000c00027202 */ /* 0x002fe20000000f00 */
[----:B------:R-:W-:Y:S01]  /*64460*/  IMAD.MOV.U32 R3, RZ, RZ, R19 ;  /* 0x000000ffff037224 */ /* 0x000fe200078e0013 */
[----:B------:R-:W-:Y:S01]  /*64470*/  IADD3 R5, P5, R5, UR7, RZ ;  /* 0x0000000705057c10 */ /* 0x000fe2000ffbe0ff */
[----:B---3--:R-:W5:Y:S04]  /*64480*/  LDL.LU R12, [R1+0xd48] ;  /* 0x000d4800010c7983 */ /* 0x008f680000300800 */
[----:B------:R-:W5:Y:S01]  /*64490*/  LDL.LU R19, [R1+0xd50] ;  /* 0x000d500001137983 */ /* 0x000f620000300800 */
[----:B------:R-:W-:-:S03]  /*644a0*/  IADD3.X R44, R44, UR6, RZ, P4, !PT ;  /* 0x000000062c2c7c10 */ /* 0x000fc6000a7fe4ff */
[----:B------:R1:W-:Y:S01]  /*644b0*/  LDGSTS.E [R4+0x3c80], [R2.64], P2 ;  /* 0x03c8000002047fae */ /* 0x0003e20009121848 */
[----:B------:R-:W-:-:S03]  /*644c0*/  IADD3.X R17, R17, UR6, RZ, P5, !PT ;  /* 0x0000000611117c10 */ /* 0x000fc6000affe4ff */
[----:B------:R1:W-:Y:S04]  /*644d0*/  STL [R1+0xb58], R13 ;  /* 0x000b580d01007387 */ /* 0x0003e80000100800 */
[----:B------:R1:W-:Y:S02]  /*644e0*/  STL [R1+0xb54], R44 ;  /* 0x000b542c01007387 */ /* 0x0003e40000100800 */
[----:B-1----:R-:W-:Y:S01]  /*644f0*/  MOV R2, R13 ;  /* 0x0000000d00027202 */ /* 0x002fe20000000f00 */
[----:B------:R-:W-:Y:S01]  /*64500*/  IMAD.MOV.U32 R3, RZ, RZ, R44 ;  /* 0x000000ffff037224 */ /* 0x000fe200078e002c */
[----:B------:R-:W-:Y:S04]  /*64510*/  STL [R1+0xb60], R5 ;  /* 0x000b600501007387 */ /* 0x000fe80000100800 */
[----:B------:R-:W5:Y:S04]  /*64520*/  LDL.LU R13, [R1+0xd44] ;  /* 0x000d4400010d7983 */ /* 0x000f680000300800 */
[----:B------:R1:W-:Y:S04]  /*64530*/  LDGSTS.E [R4+0x3d00], [R2.64], P3 ;  /* 0x03d0000002047fae */ /* 0x0003e80009921848 */
[----:B------:R1:W-:Y:S04]  /*64540*/  STL [R1+0xb5c], R17 ;  /* 0x000b5c1101007387 */ /* 0x0003e80000100800 */
[----:B------:R-:W5:Y:S01]  /*64550*/  LDL.LU R44, [R1+0xd4c] ;  /* 0x000d4c00012c7983 */ /* 0x000f620000300800 */
        /* <DEDUP_REMOVED lines=18> */
[----:B------:R-:W-:Y:S02]  /*64680*/  IADD3 R14, P5, R14, UR7, RZ ;  /* 0x000000070e0e7c10 */ /* 0x000fe4000ffbe0ff */
[----:B----4-:R-:W-:Y:S01]  /*64690*/  MOV R2, R46 ;  /* 0x0000002e00027202 */ /* 0x010fe20000000f00 */
[----:B------:R-:W-:Y:S01]  /*646a0*/  IMAD.MOV.U32 R3, RZ, RZ, R48 ;  /* 0x000000ffff037224 */ /* 0x000fe200078e0030 */
[----:B------:R-:W2:Y:S04]  /*646b0*/  LDL.LU R6, [R1+0xd5c] ;  /* 0x000d5c0001067983 */ /* 0x000ea80000300800 */
[----:B------:R1:W-:Y:S04]  /*646c0*/  LDGSTS.E [R4+0x4c80], [R2.64], P2 ;  /* 0x04c8000002047fae */ /* 0x0003e80009121848 */
[----:B------:R-:W-:Y:S01]  /*646d0*/  STL [R1+0xc58], R7 ;  /* 0x000c580701007387 */ /* 0x000fe20000100800 */
[----:B-1----:R-:W-:-:S02]  /*646e0*/  MOV R2, R7 ;  /* 0x0000000700027202 */ /* 0x002fc40000000f00 */
        /* <DEDUP_REMOVED lines=20> */
[----:B------:R1:W-:Y:S04]  /*64830*/  STL [R1+0xd44], R13 ;  /* 0x000d440d01007387 */ /* 0x0003e80000100800 */
[----:B------:R-:W-:Y:S01]  /*64840*/  STL [R1+0xd50], R19 ;  /* 0x000d501301007387 */ /* 0x000fe20000100800 */
[----:B------:R-:W-:-:S03]  /*64850*/  IADD3.X R44, R44, UR6, RZ, P5, !PT ;  /* 0x000000062c2c7c10 */ /* 0x000fc6000affe4ff */
[----:B------:R-:W4:Y:S04]  /*64860*/  LDL.LU R12, [R1+0xe58] ;  /* 0x000e5800010c7983 */ /* 0x000f280000300800 */
[----:B------:R1:W-:Y:S01]  /*64870*/  STL [R1+0xd4c], R44 ;  /* 0x000d4c2c01007387 */ /* 0x0003e20000100800 */
[----:B------:R-:W-:-:S03]  /*64880*/  IADD3 R17, P4, R17, UR7, RZ ;  /* 0x0000000711117c10 */ /* 0x000fc6000ff9e0ff */
[----:B------:R1:W-:Y:S01]  /*64890*/  LDGSTS.E [R4+0x5c00], [R2.64], P1 ;  /* 0x05c0000002047fae */ /* 0x0003e20008921848 */
[----:B------:R-:W-:-:S03]  /*648a0*/  IADD3 R5, P5, R5, UR7, RZ ;  /* 0x0000000705057c10 */ /* 0x000fc6000ffbe0ff */
[----:B-1----:R-:W4:Y:S01]  /*648b0*/  LDL.LU R13, [R1+0xe60] ;  /* 0x000e6000010d7983 */ /* 0x002f220000300800 */
[----:B------:R-:W-:Y:S01]  /*648c0*/  IMAD.MOV.U32 R3, RZ, RZ, R44 ;  /* 0x000000ffff037224 */ /* 0x000fe200078e002c */
[----:B------:R-:W-:Y:S02]  /*648d0*/  MOV R2, R19 ;  /* 0x0000001300027202 */ /* 0x000fe40000000f00 */
[----:B------:R-:W4:Y:S04]  /*648e0*/  LDL.LU R44, [R1+0xe54] ;  /* 0x000e5400012c7983 */ /* 0x000f280000300800 */
[----:B------:R-:W4:Y:S04]  /*648f0*/  LDL.LU R19, [R1+0xe5c] ;  /* 0x000e5c0001137983 */ /* 0x000f280000300800 */
[----:B------:R1:W-:Y:S04]  /*64900*/  STL [R1+0xd58], R17 ;  /* 0x000d581101007387 */ /* 0x0003e80000100800 */
[----:B------:R1:W-:Y:S02]  /*64910*/  LDGSTS.E [R4+0x5c80], [R2.64], P2 ;  /* 0x05c8000002047fae */ /* 0x0003e40009121848 */
[----:B-1----:R-:W-:-:S02]  /*64920*/  MOV R2, R17 ;  /* 0x0000001100027202 */ /* 0x002fc40000000f00 */
        /* <DEDUP_REMOVED lines=11> */
[----:B-1----:R-:W-:Y:S01]  /*649e0*/  MOV R2, R5 ;  /* 0x0000000500027202 */ /* 0x002fe20000000f00 */
[----:B------:R-:W-:-:S02]  /*649f0*/  IMAD.MOV.U32 R3, RZ, RZ, R6 ;  /* 0x000000ffff037224 */ /* 0x000fc400078e0006 */
        /* <DEDUP_REMOVED lines=16> */
[----:B------:R-:W-:Y:S02]  /*64b00*/  IADD3 R12, P4, R12, UR7, RZ ;  /* 0x000000070c0c7c10 */ /* 0x000fe4000ff9e0ff */
[----:B-1----:R-:W-:Y:S01]  /*64b10*/  MOV R2, R7 ;  /* 0x0000000700027202 */ /* 0x002fe20000000f00 */
[----:B------:R-:W-:Y:S01]  /*64b20*/  IMAD.MOV.U32 R3, RZ, RZ, R14 ;  /* 0x000000ffff037224 */ /* 0x000fe200078e000e */
[----:B----4-:R-:W5:Y:S04]  /*64b30*/  LDL.LU R7, [R1+0x1048] ;  /* 0x0010480001077983 */ /* 0x010f680000300800 */
[----:B------:R-:W5:Y:S01]  /*64b40*/  LDL.LU R14, [R1+0x1050] ;  /* 0x00105000010e7983 */ /* 0x000f620000300800 */
[----:B------:R-:W-:-:S03]  /*64b50*/  IADD3 R13, P5, R13, UR7, RZ ;  /* 0x000000070d0d7c10 */ /* 0x000fc6000ffbe0ff */
[----:B------:R1:W-:Y:S04]  /*64b60*/  LDGSTS.E [R4+0x6c80], [R2.64], P2 ;  /* 0x06c8000002047fae */ /* 0x0003e80009121848 */
[----:B------:R1:W-:Y:S01]  /*64b70*/  STL [R1+0xe58], R12 ;  /* 0x000e580c01007387 */ /* 0x0003e20000100800 */
[----:B------:R-:W-:Y:S02]  /*64b80*/  IADD3.X R44, R44, UR6, RZ, P4, !PT ;  /* 0x000000062c2c7c10 */ /* 0x000fe4000a7fe4ff */
[----:B-1----:R-:W-:-:S03]  /*64b90*/  MOV R2, R12 ;  /* 0x0000000c00027202 */ /* 0x002fc60000000f00 */
[----:B------:R1:W-:Y:S01]  /*64ba0*/  STL [R1+0xe54], R44 ;  /* 0x000e542c01007387 */ /* 0x0003e20000100800 */
[----:B------:R-:W-:Y:S01]  /*64bb0*/  IMAD.MOV.U32 R3, RZ, RZ, R44 ;  /* 0x000000ffff037224 */ /* 0x000fe200078e002c */
[----:B------:R-:W-:Y:S02]  /*64bc0*/  IADD3.X R19, R19, UR6, RZ, P5, !PT ;  /* 0x0000000613137c10 */ /* 0x000fe4000affe4ff */
[----:B------:R-:W-:Y:S04]  /*64bd0*/  STL [R1+0xe60], R13 ;  /* 0x000e600d01007387 */ /* 0x000fe80000100800 */
[----:B------:R-:W5:Y:S04]  /*64be0*/  LDL.LU R12, [R1+0x1044] ;  /* 0x00104400010c7983 */ /* 0x000f680000300800 */
[----:B------:R1:W-:Y:S04]  /*64bf0*/  LDGSTS.E [R4+0x6d00], [R2.64], P3 ;  /* 0x06d0000002047fae */ /* 0x0003e80009921848 */
[----:B------:R1:W-:Y:S04]  /*64c00*/  STL [R1+0xe5c], R19 ;  /* 0x000e5c1301007387 */ /* 0x0003e80000100800 */
[----:B-1----:R-:W5:Y:S01]  /*64c10*/  LDL.LU R44, [R1+0x104c] ;  /* 0x00104c00012c7983 */ /* 0x002f620000300800 */
[----:B------:R-:W-:Y:S01]  /*64c20*/  MOV R2, R13 ;  /* 0x0000000d00027202 */ /* 0x000fe20000000f00 */
        /* <DEDUP_REMOVED lines=40> */
[----:B------:R1:W-:Y:S02]  /*64eb0*/  STL [R1+0x1048], R7 ;  /* 0x0010480701007387 */ /* 0x0003e40000100800 */
[----:B-1----:R-:W-:-:S02]  /*64ec0*/  MOV R2, R7 ;  /* 0x0000000700027202 */ /* 0x002fc40000000f00 */
[----:B------:R-:W-:-:S05]  /*64ed0*/  IADD3.X R12, R12, UR6, RZ, P4, !PT ;  /* 0x000000060c0c7c10 */ /* 0x000fca000a7fe4ff */
[----:B------:R-:W-:Y:S01]  /*64ee0*/  IMAD.MOV.U32 R3, RZ, RZ, R12 ;  /* 0x000000ffff037224 */ /* 0x000fe200078e000c */
[----:B------:R1:W-:Y:S04]  /*64ef0*/  STL [R1+0x1044], R12 ;  /* 0x0010440c01007387 */ /* 0x0003e80000100800 */
[----:B------:R1:W-:Y:S01]  /*64f00*/  STL [R1+0x1050], R14 ;  /* 0x0010500e01007387 */ /* 0x0003e20000100800 */
[----:B------:R-:W-:-:S03]  /*64f10*/  IADD3.X R44, R44, UR6, RZ, P5, !PT ;  /* 0x000000062c2c7c10 */ /* 0x000fc6000affe4ff */
[----:B------:R-:W3:Y:S04]  /*64f20*/  LDL.LU R7, [R1+0x1158] ;  /* 0x0011580001077983 */ /* 0x000ee80000300800 */
[----:B------:R1:W-:Y:S01]  /*64f30*/  STL [R1+0x104c], R44 ;  /* 0x00104c2c01007387 */ /* 0x0003e20000100800 */
[----:B------:R-:W-:-:S03]  /*64f40*/  IADD3 R19, P4, R19, UR7, RZ ;  /* 0x0000000713137c10 */ /* 0x000fc6000ff9e0ff */
[----:B------:R1:W-:Y:S01]  /*64f50*/  LDGSTS.E [R4+0x8c00], [R2.64], P1 ;  /* 0x08c0000002047fae */ /* 0x0003e20008921848 */
[----:B------:R-:W-:-:S03]  /*64f60*/  IADD3 R13, P5, R13, UR7, RZ ;  /* 0x000000070d0d7c10 */ /* 0x000fc6000ffbe0ff */
[----:B-1----:R-:W3:Y:S01]  /*64f70*/  LDL.LU R12, [R1+0x1160] ;  /* 0x00116000010c7983 */ /* 0x002ee20000300800 */
[----:B------:R-:W-:Y:S01]  /*64f80*/  MOV R2, R14 ;  /* 0x0000000e00027202 */ /* 0x000fe20000000f00 */
[----:B------:R-:W-:Y:S02]  /*64f90*/  IMAD.MOV.U32 R3, RZ, RZ, R44 ;  /* 0x000000ffff037224 */ /* 0x000fe400078e002c */
[----:B------:R-:W3:Y:S04]  /*64fa0*/  LDL.LU R14, [R1+0x1154] ;  /* 0x00115400010e7983 */ /* 0x000ee80000300800 */
[----:B------:R-:W3:Y:S04]  /*64fb0*/  LDL.LU R44, [R1+0x115c] ;  /* 0x00115c00012c7983 */ /* 0x000ee80000300800 */
        /* <DEDUP_REMOVED lines=12> */
[----:B------:R-:W4:Y:S04]  /*65080*/  LDL.LU R48, [R1+0x124c] ;  /* 0x00124c0001307983 */ /* 0x000f280000300800 */
[----:B------:R1:W-:Y:S02]  /*65090*/  LDGSTS.E [R4+0x8d00], [R2.64], P3 ;  /* 0x08d0000002047fae */ /* 0x0003e40009921848 */
[----:B-1----:R-:W-:Y:S01]  /*650a0*/  MOV R2, R13 ;  /* 0x0000000d00027202 */ /* 0x002fe20000000f00 */
[----:B------:R-:W-:Y:S01]  /*650b0*/  IMAD.MOV.U32 R3, RZ, RZ, R17 ;  /* 0x000000ffff037224 */ /* 0x000fe200078e0011 */
[----:B--2---:R-:W2:Y:S04]  /*650c0*/  LDL.LU R13, [R1+0x1258] ;  /* 0x00125800010d7983 */ /* 0x004ea80000300800 */
[----:B------:R-:W2:Y:S01]  /*650d0*/  LDL.LU R17, [R1+0x1260] ;  /* 0x0012600001117983 */ /* 0x000ea20000300800 */
[----:B-----5:R-:W-:-:S03]  /*650e0*/  IADD3 R16, P4, R16, UR7, RZ ;  /* 0x0000000710107c10 */ /* 0x020fc6000ff9e0ff */
[----:B------:R1:W-:Y:S04]  /*650f0*/  LDGSTS.E [R4+0x8d80], [R2.64], P0 ;  /* 0x08d8000002047fae */ /* 0x0003e80008121848 */
        /* <DEDUP_REMOVED lines=14> */
[----:B------:R-:W-:-:S02]  /*651e0*/  MOV R2, R5 ;  /* 0x0000000500027202 */ /* 0x000fc40000000f00 */
[----:B---3--:R-:W5:Y:S04]  /*651f0*/  LDL.LU R5, [R1+0x1348] ;  /* 0x0013480001057983 */ /* 0x008f680000300800 */
[----:B------:R-:W5:Y:S01]  /*65200*/  LDL.LU R6, [R1+0x1350] ;  /* 0x0013500001067983 */ /* 0x000f620000300800 */
[----:B------:R-:W-:-:S03]  /*65210*/  IADD3 R12, P5, R12, UR7, RZ ;  /* 0x000000070c0c7c10 */ /* 0x000fc6000ffbe0ff */
[----:B------:R1:W-:Y:S04]  /*65220*/  LDGSTS.E [R4+0x9c80], [R2.64], P2 ;  /* 0x09c8000002047fae */ /* 0x0003e80009121848 */
[----:B------:R1:W-:Y:S01]  /*65230*/  STL [R1+0x1158], R7 ;  /* 0x0011580701007387 */ /* 0x0003e20000100800 */
[----:B------:R-:W-:Y:S02]  /*65240*/  IADD3.X R14, R14, UR6, RZ, P4, !PT ;  /* 0x000000060e0e7c10 */ /* 0x000fe4000a7fe4ff */
[----:B-1----:R-:W-:-:S03]  /*65250*/  MOV R2, R7 ;  /* 0x0000000700027202 */ /* 0x002fc60000000f00 */
[----:B------:R-:W-:Y:S01]  /*65260*/  IMAD.MOV.U32 R3, RZ, RZ, R14 ;  /* 0x000000ffff037224 */ /* 0x000fe200078e000e */
[----:B------:R-:W-:Y:S01]  /*65270*/  IADD3.X R44, R44, UR6, RZ, P5, !PT ;  /* 0x000000062c2c7c10 */ /* 0x000fe2000affe4ff */
[----:B------:R1:W-:Y:S04]  /*65280*/  STL [R1+0x1154], R14 ;  /* 0x0011540e01007387 */ /* 0x0003e80000100800 */
        /* <DEDUP_REMOVED lines=20> */
[----:B-1----:R-:W3:Y:S04]  /*653d0*/  LDL.LU R45, [R1+0x1354] ;  /* 0x00135400012d7983 */ /* 0x002ee80000300800 */
[----:B------:R-:W-:Y:S01]  /*653e0*/  STL [R1+0x124c], R48 ;  /* 0x00124c3001007387 */ /* 0x000fe20000100800 */
[----:B--2---:R-:W-:-:S03]  /*653f0*/  IADD3 R13, P4, R13, UR7, RZ ;  /* 0x000000070d0d7c10 */ /* 0x004fc6000ff9e0ff */
[----:B------:R-:W2:Y:S01]  /*65400*/  LDL.LU R19, [R1+0x135c] ;  /* 0x00135c0001137983 */ /* 0x000ea20000300800 */
[----:B----4-:R-:W-:Y:S01]  /*65410*/  MOV R2, R46 ;  /* 0x0000002e00027202 */ /* 0x010fe20000000f00 */
        /* <DEDUP_REMOVED lines=14> */
[----:B-1----:R-:W-:-:S03]  /*65500*/  IMAD.MOV.U32 R3, RZ, RZ, R18 ;  /* 0x000000ffff037224 */ /* 0x002fc600078e0012 */
[----:B------:R-:W4:Y:S01]  /*65510*/  LDL.LU R18, [R1+0x1444] ;  /* 0x0014440001127983 */ /* 0x000f220000300800 */
[----:B------:R-:W-:-:S03]  /*65520*/  MOV R2, R17 ;  /* 0x0000001100027202 */ /* 0x000fc60000000f00 */
[----:B------:R-:W4:Y:S01]  /*65530*/  LDL.LU R17, [R1+0x144c] ;  /* 0x00144c0001117983 */ /* 0x000f220000300800 */
[----:B------:R-:W-:Y:S02]  /*65540*/  IADD3 R5, P4, R5, UR7, RZ ;  /* 0x0000000705057c10 */ /* 0x000fe4000ff9e0ff */
[----:B------:R-:W-:Y:S01]  /*65550*/  IADD3 R6, P5, R6, UR7, RZ ;  /* 0x0000000706067c10 */ /* 0x000fe2000ffbe0ff */
[----:B------:R1:W-:Y:S04]  /*65560*/  LDGSTS.E [R4+0xad80], [R2.64], P0 ;  /* 0x0ad8000002047fae */ /* 0x0003e80008121848 */
[----:B------:R-:W-:Y:S01]  /*65570*/  STL [R1+0x1348], R5 ;  /* 0x0013480501007387 */ /* 0x000fe20000100800 */
[----:B-1----:R-:W-:Y:S02]  /*65580*/  MOV R2, R5 ;  /* 0x0000000500027202 */ /* 0x002fe40000000f00 */
[----:B------:R-:W-:-:S05]  /*65590*/  IADD3.X R7, R7, UR6, RZ, P4, !PT ;  /* 0x0000000607077c10 */ /* 0x000fca000a7fe4ff */
[----:B------:R-:W-:Y:S01]  /*655a0*/  IMAD.MOV.U32 R3, RZ, RZ, R7 ;  /* 0x000000ffff037224 */ /* 0x000fe200078e0007 */
[----:B------:R1:W-:Y:S04]  /*655b0*/  STL [R1+0x1344], R7 ;  /* 0x0013440701007387 */ /* 0x0003e80000100800 */
[----:B------:R-:W-:Y:S01]  /*655c0*/  STL [R1+0x1350], R6 ;  /* 0x0013500601007387 */ /* 0x000fe20000100800 */
[----:B------:R-:W-:-:S03]  /*655d0*/  IADD3.X R14, R14, UR6, RZ, P5, !PT ;  /* 0x000000060e0e7c10 */ /* 0x000fc6000affe4ff */
[----:B------:R1:W-:Y:S04]  /*655e0*/  LDGSTS.E [R4+0xbc00], [R2.64], P1 ;  /* 0x0bc0000002047fae */ /* 0x0003e80008921848 */
[----:B-1----:R-:W4:Y:S01]  /*655f0*/  LDL.LU R7, [R1+0x1458] ;  /* 0x0014580001077983 */ /* 0x002f220000300800 */
[----:B------:R-:W-:-:S03]  /*65600*/  IADD3 R44, P4, R44, UR7, RZ ;  /* 0x000000072c2c7c10 */ /* 0x000fc6000ff9e0ff */
[----:B------:R1:W-:Y:S01]  /*65610*/  STL [R1+0x134c], R14 ;  /* 0x00134c0e01007387 */ /* 0x0003e20000100800 */
[----:B------:R-:W-:-:S03]  /*65620*/  IADD3 R12, P5, R12, UR7, RZ ;  /* 0x000000070c0c7c10 */ /* 0x000fc6000ffbe0ff */
[----:B------:R-:W4:Y:S01]  /*65630*/  LDL.LU R5, [R1+0x1460] ;  /* 0x0014600001057983 */ /* 0x000f220000300800 */
[----:B------:R-:W-:Y:S01]  /*65640*/  IMAD.MOV.U32 R3, RZ, RZ, R14 ;  /* 0x000000ffff037224 */ /* 0x000fe200078e000e */
[----:B------:R-:W-:Y:S02]  /*65650*/  MOV R2, R6 ;  /* 0x0000000600027202 */ /* 0x000fe40000000f00 */
[----:B-1----:R-:W4:Y:S04]  /*65660*/  LDL.LU R14, [R1+0x1454] ;  /* 0x00145400010e7983 */ /* 0x002f280000300800 */
[----:B------:R-:W4:Y:S04]  /*65670*/  LDL.LU R6, [R1+0x145c] ;  /* 0x00145c0001067983 */ /* 0x000f280000300800 */
[----:B------:R-:W-:Y:S04]  /*65680*/  STL [R1+0x1358], R44 ;  /* 0x0013582c01007387 */ /* 0x000fe80000100800 */
[----:B------:R1:W-:Y:S02]  /*65690*/  LDGSTS.E [R4+0xbc80], [R2.64], P2 ;  /* 0x0bc8000002047fae */ /* 0x0003e40009121848 */
[----:B-1----:R-:W-:-:S02]  /*656a0*/  MOV R2, R44 ;  /* 0x0000002c00027202 */ /* 0x002fc40000000f00 */
[----:B---3--:R-:W-:-:S05]  /*656b0*/  IADD3.X R45, R45, UR6, RZ, P4, !PT ;  /* 0x000000062d2d7c10 */ /* 0x008fca000a7fe4ff */
[----:B------:R-:W-:Y:S01]  /*656c0*/  STL [R1+0x1354], R45 ;  /* 0x0013542d01007387 */ /* 0x000fe20000100800 */
[----:B--2---:R-:W-:-:S03]  /*656d0*/  IADD3.X R19, R19, UR6, RZ, P5, !PT ;  /* 0x0000000613137c10 */ /* 0x004fc6000affe4ff */
[----:B------:R1:W-:Y:S04]  /*656e0*/  STL [R1+0x1360], R12 ;  /* 0x0013600c01007387 */ /* 0x0003e80000100800 */
[----:B------:R-:W-:Y:S01]  /*656f0*/  STL [R1+0x135c], R19 ;  /* 0x00135c1301007387 */ /* 0x000fe20000100800 */
[----:B------:R-:W-:-:S03]  /*65700*/  IMAD.MOV.U32 R3, RZ, RZ, R45 ;  /* 0x000000ffff037224 */ /* 0x000fc600078e002d */
[----:B------:R-:W2:Y:S04]  /*65710*/  LDL.LU R50, [R1+0x1544] ;  /* 0x0015440001327983 */ /* 0x000ea80000300800 */
[----:B------:R-:W3:Y:S04]  /*65720*/  LDL.LU R49, [R1+0x1548] ;  /* 0x0015480001317983 */ /* 0x000ee80000300800 */
[----:B------:R-:W2:Y:S04]  /*65730*/  LDL.LU R48, [R1+0x154c] ;  /* 0x00154c0001307983 */ /* 0x000ea80000300800 */
[----:B------:R-:W2:Y:S04]  /*65740*/  LDL.LU R46, [R1+0x1550] ;  /* 0x00155000012e7983 */ /* 0x000ea80000300800 */
[----:B------:R1:W-:Y:S02]  /*65750*/  LDGSTS.E [R4+0xbd00], [R2.64], P3 ;  /* 0x0bd0000002047fae */ /* 0x0003e40009921848 */
[----:B-1----:R-:W-:Y:S01]  /*65760*/  MOV R2, R12 ;  /* 0x0000000c00027202 */ /* 0x002fe20000000f00 */
[----:B------:R-:W-:Y:S01]  /*65770*/  IMAD.MOV.U32 R3, RZ, RZ, R19 ;  /* 0x000000ffff037224 */ /* 0x000fe200078e0013 */
[----:B------:R-:W2:Y:S04]  /*65780*/  LDL.LU R12, [R1+0x1558] ;  /* 0x00155800010c7983 */ /* 0x000ea80000300800 */
[----:B------:R-:W2:Y:S01]  /*65790*/  LDL.LU R44, [R1+0x1560] ;  /* 0x00156000012c7983 */ /* 0x000ea20000300800 */
[----:B-----5:R-:W-:-:S03]  /*657a0*/  IADD3 R13, P4, R13, UR7, RZ ;  /* 0x000000070d0d7c10 */ /* 0x020fc6000ff9e0ff */
[----:B------:R1:W-:Y:S04]  /*657b0*/  LDGSTS.E [R4+0xbd80], [R2.64], P0 ;  /* 0x0bd8000002047fae */ /* 0x0003e80008121848 */
[----:B------:R5:W-:Y:S01]  /*657c0*/  STL [R1+0x1448], R13 ;  /* 0x0014480d01007387 */ /* 0x000be20000100800 */
[----:B----4-:R-:W-:Y:S02]  /*657d0*/  IADD3 R16, P5, R16, UR7, RZ ;  /* 0x0000000710107c10 */ /* 0x010fe4000ffbe0ff */
[----:B-1----:R-:W-:Y:S02]  /*657e0*/  MOV R2, R13 ;  /* 0x0000000d00027202 */ /* 0x002fe40000000f00 */
        /* <DEDUP_REMOVED lines=9> */
[----:B------:R1:W-:Y:S02]  /*65880*/  LDGSTS.E [R4+0xcc00], [R2.64], P1 ;  /* 0x0cc0000002047fae */ /* 0x0003e40008921848 */
[----:B-1----:R-:W-:Y:S01]  /*65890*/  MOV R2, R16 ;  /* 0x0000001000027202 */ /* 0x002fe20000000f00 */
[----:B------:R-:W-:Y:S01]  /*658a0*/  IMAD.MOV.U32 R3, RZ, RZ, R17 ;  /* 0x000000ffff037224 */ /* 0x000fe200078e0011 */
[----:B----4-:R-:W4:Y:S01]  /*658b0*/  LDL.LU R16, [R1+0x1650] ;  /* 0x0016500001107983 */ /* 0x010f220000300800 */
[----:B------:R-:W-:-:S03]  /*658c0*/  IADD3 R7, P4, R7, UR7, RZ ;  /* 0x0000000707077c10 */ /* 0x000fc6000ff9e0ff */
[----:B------:R1:W-:Y:S01]  /*658d0*/  LDGSTS.E [R4+0xcc80], [R2.64], P2 ;  /* 0x0cc8000002047fae */ /* 0x0003e20009121848 */
[----:B------:R-:W-:Y:S02]  /*658e0*/  IADD3 R5, P5, R5, UR7, RZ ;  /* 0x0000000705057c10 */ /* 0x000fe4000ffbe0ff */
[----:B------:R-:W-:Y:S02]  /*658f0*/  IADD3.X R14, R14, UR6, RZ, P4, !PT ;  /* 0x000000060e0e7c10 */ /* 0x000fe4000a7fe4ff */
[----:B-1----:R-:W-:Y:S01]  /*65900*/  MOV R2, R7 ;  /* 0x0000000700027202 */ /* 0x002fe20000000f00 */
[----:B------:R-:W-:Y:S01]  /*65910*/  STL [R1+0x1458], R7 ;  /* 0x0014580701007387 */ /* 0x000fe20000100800 */
[----:B------:R-:W-:Y:S01]  /*65920*/  IADD3.X R6, R6, UR6, RZ, P5, !PT ;  /* 0x0000000606067c10 */ /* 0x000fe2000affe4ff */
[----:B------:R-:W-:Y:S02]  /*65930*/  IMAD.MOV.U32 R3, RZ, RZ, R14 ;  /* 0x000000ffff037224 */ /* 0x000fe400078e000e */
[----:B------:R1:W-:Y:S04]  /*65940*/  STL [R1+0x1454], R14 ;  /* 0x0014540e01007387 */ /* 0x0003e80000100800 */
[----:B------:R-:W-:Y:S04]  /*65950*/  STL [R1+0x1460], R5 ;  /* 0x0014600501007387 */ /* 0x000fe80000100800 */
[----:B------:R-:W4:Y:S04]  /*65960*/  LDL.LU R19, [R1+0x1644] ;  /* 0x0016440001137983 */ /* 0x000f280000300800 */
[----:B------:R1:W-:Y:S04]  /*65970*/  LDGSTS.E [R4+0xcd00], [R2.64], P3 ;  /* 0x0cd0000002047fae */ /* 0x0003e80009921848 */
[----:B------:R1:W-:Y:S04]  /*65980*/  STL [R1+0x145c], R6 ;  /* 0x00145c0601007387 */ /* 0x0003e80000100800 */
[----:B------:R-:W4:Y:S01]  /*65990*/  LDL.LU R17, [R1+0x164c] ;  /* 0x00164c0001117983 */ /* 0x000f220000300800 */
[----:B-1----:R-:W-:Y:S01]  /*659a0*/  MOV R2, R5 ;  /* 0x0000000500027202 */ /* 0x002fe20000000f00 */
[----:B------:R-:W-:-:S02]  /*659b0*/  IMAD.MOV.U32 R3, RZ, RZ, R6 ;  /* 0x000000ffff037224 */ /* 0x000fc400078e0006 */
[----:B------:R-:W4:Y:S04]  /*659c0*/  LDL.LU R14, [R1+0x1654] ;  /* 0x00165400010e7983 */ /* 0x000f280000300800 */
[----:B------:R1:W-:Y:S04]  /*659d0*/  LDGSTS.E [R4+0xcd80], [R2.64], P0 ;  /* 0x0cd8000002047fae */ /* 0x0003e80008121848 */
[----:B------:R-:W4:Y:S04]  /*659e0*/  LDL.LU R7, [R1+0x1658] ;  /* 0x0016580001077983 */ /* 0x000f280000300800 */
[----:B------:R-:W4:Y:S04]  /*659f0*/  LDL.LU R6, [R1+0x165c] ;  /* 0x00165c0001067983 */ /* 0x000f280000300800 */
[----:B------:R-:W4:Y:S01]  /*65a00*/  LDL.LU R5, [R1+0x1660] ;  /* 0x0016600001057983 */ /* 0x000f220000300800 */
[----:B---3--:R-:W-:-:S04]  /*65a10*/  IADD3 R49, P4, R49, UR7, RZ ;  /* 0x0000000731317c10 */ /* 0x008fc8000ff9e0ff */
        /* <DEDUP_REMOVED lines=21> */
[----:B------:R-:W-:Y:S01]  /*65b70*/  STL [R1+0x1560], R44 ;  /* 0x0015602c01007387 */ /* 0x000fe20000100800 */
[----:B------:R-:W-:-:S03]  /*65b80*/  IADD3 R18, P4, R18, UR7, RZ ;  /* 0x0000000712127c10 */ /* 0x000fc6000ff9e0ff */
[----:B------:R2:W-:Y:S04]  /*65b90*/  LDGSTS.E [R4+0xdd00], [R2.64], P3 ;  /* 0x0dd0000002047fae */ /* 0x0005e80009921848 */
[----:B-1----:R-:W3:Y:S04]  /*65ba0*/  LDL.LU.64 R12, [R1+0x4d0] ;  /* 0x0004d000010c7983 */ /* 0x002ee80000300a00 */
[----:B------:R-:W-:Y:S04]  /*65bb0*/  STL [R1+0x155c], R45 ;  /* 0x00155c2d01007387 */ /* 0x000fe80000100800 */
[----:B------:R-:W5:Y:S04]  /*65bc0*/  LDL.LU.64 R80, [R1+0x4c8] ;  /* 0x0004c80001507983 */ /* 0x000f680000300a00 */
[----:B------:R-:W5:Y:S04]  /*65bd0*/  LDL.LU.64 R62, [R1+0x4c0] ;  /* 0x0004c000013e7983 */ /* 0x000f680000300a00 */
[----:B------:R-:W5:Y:S01]  /*65be0*/  LDL.LU.64 R60, [R1+0x4b8] ;  /* 0x0004b800013c7983 */ /* 0x000f620000300a00 */
[----:B--2---:R-:W-:Y:S01]  /*65bf0*/  MOV R2, R44 ;  /* 0x0000002c00027202 */ /* 0x004fe20000000f00 */
[----:B------:R-:W-:Y:S01]  /*65c00*/  IMAD.MOV.U32 R3, RZ, RZ, R45 ;  /* 0x000000ffff037224 */ /* 0x000fe200078e002d */
[----:B----4-:R-:W-:-:S04]  /*65c10*/  IADD3 R16, P5, R16, UR7, RZ ;  /* 0x0000000710107c10 */ /* 0x010fc8000ffbe0ff */
[----:B------:R1:W-:Y:S04]  /*65c20*/  LDGSTS.E [R4+0xdd80], [R2.64], P0 ;  /* 0x0dd8000002047fae */ /* 0x0003e80008121848 */
[----:B------:R-:W-:Y:S01]  /*65c30*/  STL [R1+0x1648], R18 ;  /* 0x0016481201007387 */ /* 0x000fe20000100800 */
[----:B-1----:R-:W-:Y:S02]  /*65c40*/  MOV R2, R18 ;  /* 0x0000001200027202 */ /* 0x002fe40000000f00 */
[----:B------:R-:W-:-:S05]  /*65c50*/  IADD3.X R19, R19, UR6, RZ, P4, !PT ;  /* 0x0000000613137c10 */ /* 0x000fca000a7fe4ff */
[----:B------:R-:W-:Y:S01]  /*65c60*/  IMAD.MOV.U32 R3, RZ, RZ, R19 ;  /* 0x000000ffff037224 */ /* 0x000fe200078e0013 */
[----:B------:R-:W-:-:S04]  /*65c70*/  IADD3.X R17, R17, UR6, RZ, P5, !PT ;  /* 0x0000000611117c10 */ /* 0x000fc8000affe4ff */
[----:B------:R1:W-:Y:S04]  /*65c80*/  LDGSTS.E [R4+0xec00], [R2.64], P1 ;  /* 0x0ec0000002047fae */ /* 0x0003e80008921848 */
[----:B------:R-:W-:Y:S01]  /*65c90*/  STL [R1+0x1644], R19 ;  /* 0x0016441301007387 */ /* 0x000fe20000100800 */
[----:B------:R-:W-:Y:S01]  /*65ca0*/  IADD3 R7, P4, R7, UR7, RZ ;  /* 0x0000000707077c10 */ /* 0x000fe2000ff9e0ff */
[----:B-1----:R-:W-:Y:S01]  /*65cb0*/  IMAD.MOV.U32 R3, RZ, RZ, R17 ;  /* 0x000000ffff037224 */ /* 0x002fe200078e0011 */
[----:B------:R-:W-:Y:S02]  /*65cc0*/  MOV R2, R16 ;  /* 0x0000001000027202 */ /* 0x000fe40000000f00 */
[----:B------:R-:W-:Y:S01]  /*65cd0*/  IADD3.X R14, R14, UR6, RZ, P4, !PT ;  /* 0x000000060e0e7c10 */ /* 0x000fe2000a7fe4ff */
[----:B------:R1:W-:Y:S01]  /*65ce0*/  STL [R1+0x1650], R16 ;  /* 0x0016501001007387 */ /* 0x0003e20000100800 */
[----:B------:R-:W-:-:S03]  /*65cf0*/  IADD3 R5, P5, R5, UR7, RZ ;  /* 0x0000000705057c10 */ /* 0x000fc6000ffbe0ff */
[----:B------:R2:W-:Y:S01]  /*65d00*/  STL [R1+0x164c], R17 ;  /* 0x00164c1101007387 */ /* 0x0005e20000100800 */
[----:B------:R-:W-:-:S03]  /*65d10*/  IADD3.X R6, R6, UR6, RZ, P5, !PT ;  /* 0x0000000606067c10 */ /* 0x000fc6000affe4ff */
[----:B------:R4:W-:Y:S04]  /*65d20*/  LDGSTS.E [R4+0xec80], [R2.64], P2 ;  /* 0x0ec8000002047fae */ /* 0x0009e80009121848 */
[----:B-1----:R-:W5:Y:S04]  /*65d30*/  LDL.LU R16, [R1+0x868] ;  /* 0x0008680001107983 */ /* 0x002f680000300800 */
[----:B--2---:R-:W2:Y:S01]  /*65d40*/  LDL.LU R17, [R1+0x870] ;  /* 0x0008700001117983 */ /* 0x004ea20000300800 */
[----:B----4-:R-:W-:Y:S01]  /*65d50*/  MOV R2, R7 ;  /* 0x0000000700027202 */ /* 0x010fe20000000f00 */
[----:B------:R-:W-:-:S02]  /*65d60*/  IMAD.MOV.U32 R3, RZ, RZ, R14 ;  /* 0x000000ffff037224 */ /* 0x000fc400078e000e */
[----:B------:R3:W-:Y:S04]  /*65d70*/  STL [R1+0x1658], R7 ;  /* 0x0016580701007387 */ /* 0x0007e80000100800 */
[----:B------:R-:W-:Y:S04]  /*65d80*/  STL [R1+0x1654], R14 ;  /* 0x0016540e01007387 */ /* 0x000fe80000100800 */
[----:B------:R-:W-:Y:S04]  /*65d90*/  STL [R1+0x1660], R5 ;  /* 0x0016600501007387 */ /* 0x000fe80000100800 */
        /* <DEDUP_REMOVED lines=9> */
[----:B------:R-:W4:Y:S04]  /*65e30*/  LDL.LU R49, [R1+0x87c] ;  /* 0x00087c0001317983 */ /* 0x000f280000300800 */
[----:B------:R-:W4:Y:S01]  /*65e40*/  LDL.LU R48, [R1+0x880] ;  /* 0x0008800001307983 */ /* 0x000f220000300800 */
[----:B---3--:R-:W-:-:S04]  /*65e50*/  IADD3 R7, P4, R12, UR7, RZ ;  /* 0x000000070c077c10 */ /* 0x008fc8000ff9e0ff */
[----:B------:R-:W-:Y:S02]  /*65e60*/  IADD3.X R12, R13, UR6, RZ, P4, !PT ;  /* 0x000000060d0c7c10 */ /* 0x000fe4000a7fe4ff */
[----:B-----5:R-:W-:-:S04]  /*65e70*/  IADD3 R6, P4, R80, UR7, RZ ;  /* 0x0000000750067c10 */ /* 0x020fc8000ff9e0ff */
[----:B-1----:R-:W-:Y:S02]  /*65e80*/  IADD3.X R2, R81, UR6, RZ, P4, !PT ;  /* 0x0000000651027c10 */ /* 0x002fe4000a7fe4ff */
[----:B------:R-:W-:-:S04]  /*65e90*/  IADD3 R5, P4, R62, UR7, RZ ;  /* 0x000000073e057c10 */ /* 0x000fc8000ff9e0ff */
[----:B------:R-:W-:Y:S02]  /*65ea0*/  IADD3.X R3, R63, UR6, RZ, P4, !PT ;  /* 0x000000063f037c10 */ /* 0x000fe4000a7fe4ff */
[----:B------:R-:W-:Y:S01]  /*65eb0*/  IADD3 R14, P4, R60, UR7, RZ ;  /* 0x000000073c0e7c10 */ /* 0x000fe2000ff9e0ff */
        /* <DEDUP_REMOVED lines=13> */
[----:B------:R-:W3:Y:S04]  /*65f90*/  LDL.LU R44, [R1+0x964] ;  /* 0x00096400012c7983 */ /* 0x000ee80000300800 */
[----:B------:R-:W5:Y:S04]  /*65fa0*/  LDL.LU R18, [R1+0x968] ;  /* 0x0009680001127983 */ /* 0x000f680000300800 */
[----:B------:R-:W3:Y:S04]  /*65fb0*/  LDL.LU R14, [R1+0x96c] ;  /* 0x00096c00010e7983 */ /* 0x000ee80000300800 */
[----:B------:R-:W3:Y:S01]  /*65fc0*/  LDL.LU R12, [R1+0x970] ;  /* 0x00097000010c7983 */ /* 0x000ee20000300800 */
[----:B------:R-:W-:-:S02]  /*65fd0*/  LOP3.LUT R47, R47, 0x70, RZ, 0x3c, !PT ;  /* 0x000000702f2f7812 */ /* 0x000fc400078e3cff */
[----:B------:R-:W-:Y:S01]  /*65fe0*/  MOV R2, UR5 ;  /* 0x0000000500027c02 */ /* 0x000fe20008000f00 */
[----:B------:R1:W-:Y:S04]  /*65ff0*/  LDGSTS.E [R4+0xfc00], [R82.64], P1 ;  /* 0x0fc0000052047fae */ /* 0x0003e80008921848 */
[----:B------:R1:W-:Y:S04]  /*66000*/  LDGSTS.E [R4+0xfc80], [R80.64], P2 ;  /* 0x0fc8000050047fae */ /* 0x0003e80009121848 */
[----:B------:R1:W-:Y:S04]  /*66010*/  LDGSTS.E [R4+0xfd00], [R62.64], P3 ;  /* 0x0fd000003e047fae */ /* 0x0003e80009921848 */
[----:B------:R1:W-:Y:S01]  /*66020*/  LDGSTS.E [R4+0xfd80], [R60.64], P0 ;  /* 0x0fd800003c047fae */ /* 0x0003e20008121848 */
[----:B------:R-:W-:Y:S01]  /*66030*/  IADD3 R16, P4, R16, UR7, RZ ;  /* 0x0000000710107c10 */ /* 0x000fe2000ff9e0ff */
[----:B-1----:R-:W-:Y:S01]  /*66040*/  IMAD R4, R2, 0x10000, R47 ;  /* 0x0001000002047824 */ /* 0x002fe200078e022f */
[----:B--2---:R-:W-:-:S03]  /*66050*/  IADD3 R17, P5, R17, UR7, RZ ;  /* 0x0000000711117c10 */ /* 0x004fc6000ffbe0ff */
[----:B------:R1:W-:Y:S01]  /*66060*/  STL [R1+0x868], R16 ;  /* 0x0008681001007387 */ /* 0x0003e20000100800 */
[----:B------:R-:W-:-:S03]  /*66070*/  MOV R2, R16 ;  /* 0x0000001000027202 */ /* 0x000fc60000000f00 */
[----:B------:R-:W-:Y:S01]  /*66080*/  STL [R1+0x870], R17 ;  /* 0x0008701101007387 */ /* 0x000fe20000100800 */
[----:B----4-:R-:W-:-:S05]  /*66090*/  IADD3.X R46, R46, UR6, RZ, P4, !PT ;  /* 0x000000062e2e7c10 */ /* 0x010fca000a7fe4ff */
[----:B------:R-:W-:Y:S01]  /*660a0*/  IMAD.MOV.U32 R3, RZ, RZ, R46 ;  /* 0x000000ffff037224 */ /* 0x000fe200078e002e */
[----:B------:R-:W-:Y:S01]  /*660b0*/  IADD3.X R45, R45, UR6, RZ, P5, !PT ;  /* 0x000000062d2d7c10 */ /* 0x000fe2000affe4ff */
[----:B------:R2:W-:Y:S04]  /*660c0*/  STL [R1+0x864], R46 ;  /* 0x0008642e01007387 */ /* 0x0005e80000100800 */
[----:B-1----:R-:W4:Y:S04]  /*660d0*/  LDL.LU R16, [R1+0x978] ;  /* 0x0009780001107983 */ /* 0x002f280000300800 */
[----:B------:R1:W-:Y:S04]  /*660e0*/  LDGSTS.E [R4+0xe00], [R2.64], P1 ;  /* 0x00e0000002047fae */ /* 0x0003e80008921848 */
[----:B--2---:R-:W2:Y:S01]  /*660f0*/  LDL.LU R46, [R1+0x980] ;  /* 0x00098000012e7983 */ /* 0x004ea20000300800 */
[----:B------:R-:W-:-:S03]  /*66100*/  IADD3 R19, P4, R19, UR7, RZ ;  /* 0x0000000713137c10 */ /* 0x000fc6000ff9e0ff */
[----:B------:R1:W-:Y:S02]  /*66110*/  STL [R1+0x86c], R45 ;  /* 0x00086c2d01007387 */ /* 0x0003e40000100800 */
[----:B-1----:R-:W-:Y:S01]  /*66120*/  IMAD.MOV.U32 R3, RZ, RZ, R45 ;  /* 0x000000ffff037224 */ /* 0x002fe200078e002d */
[----:B------:R-:W-:Y:S01]  /*66130*/  IADD3.X R50, R50, UR6, RZ, P4, !PT ;  /* 0x0000000632327c10 */ /* 0x000fe2000a7fe4ff */
[----:B------:R-:W2:Y:S01]  /*66140*/  LDL.LU R45, [R1+0x974] ;  /* 0x00097400012d7983 */ /* 0x000ea20000300800 */
[----:B------:R-:W-:Y:S02]  /*66150*/  IADD3 R48, P5, R48, UR7, RZ ;  /* 0x0000000730307c10 */ /* 0x000fe4000ffbe0ff */
[----:B------:R-:W-:Y:S01]  /*66160*/  MOV R2, R17 ;  /* 0x0000001100027202 */ /* 0x000fe20000000f00 */
[----:B------:R-:W2:Y:S04]  /*66170*/  LDL.LU R47, [R1+0x97c] ;  /* 0x00097c00012f7983 */ /* 0x000ea80000300800 */
[----:B------:R-:W2:Y:S01]  /*66180*/  LDL.LU R5, [R1+0xa68] ;  /* 0x000a680001057983 */ /* 0x000ea20000300800 */
[----:B------:R-:W-:-:S03]  /*66190*/  IADD3.X R49, R49, UR6, RZ, P5, !PT ;  /* 0x0000000631317c10 */ /* 0x000fc6000affe4ff */
[----:B------:R-:W2:Y:S04]  /*661a0*/  LDL.LU R17, [R1+0xa70] ;  /* 0x000a700001117983 */ /* 0x000ea80000300800 */
[----:B------:R1:W-:Y:S04]  /*661b0*/  STL [R1+0x878], R19 ;  /* 0x0008781301007387 */ /* 0x0003e80000100800 */
[----:B------:R-:W-:Y:S04]  /*661c0*/  STL [R1+0x874], R50 ;  /* 0x0008743201007387 */ /* 0x000fe80000100800 */
[----:B------:R-:W-:Y:S04]  /*661d0*/  STL [R1+0x880], R48 ;  /* 0x0008803001007387 */ /* 0x000fe80000100800 */
[----:B------:R-:W2:Y:S04]  /*661e0*/  LDL.LU R13, [R1+0xa64] ;  /* 0x000a6400010d7983 */ /* 0x000ea80000300800 */
[----:B------:R1:W-:Y:S04]  /*661f0*/  LDGSTS.E [R4+0xe80], [R2.64], P2 ;  /* 0x00e8000002047fae */ /* 0x0003e80009121848 */
[----:B------:R-:W-:Y:S01]  /*66200*/  STL [R1+0x87c], R49 ;  /* 0x00087c3101007387 */ /* 0x000fe20000100800 */
[----:B-1----:R-:W-:Y:S01]  /*66210*/  MOV R2, R19 ;  /* 0x0000001300027202 */ /* 0x002fe20000000f00 */
[----:B------:R-:W-:-:S02]  /*66220*/  IMAD.MOV.U32 R3, RZ, RZ, R50 ;  /* 0x000000ffff037224 */ /* 0x000fc400078e0032 */
[----:B------:R-:W2:Y:S04]  /*66230*/  LDL.LU R19, [R1+0xa6c] ;  /* 0x000a6c0001137983 */ /* 0x000ea80000300800 */
[----:B------:R1:W-:Y:S04]  /*66240*/  LDGSTS.E [R4+0xf00], [R2.64], P3 ;  /* 0x00f0000002047fae */ /* 0x0003e80009921848 */
[----:B------:R-:W2:Y:S04]  /*66250*/  LDL.LU R6, [R1+0xa78] ;  /* 0x000a780001067983 */ /* 0x000ea80000300800 */
[----:B------:R-:W2:Y:S01]  /*66260*/  LDL.LU R7, [R1+0xa80] ;  /* 0x000a800001077983 */ /* 0x000ea20000300800 */
[----:B-1----:R-:W-:Y:S01]  /*66270*/  MOV R2, R48 ;  /* 0x0000003000027202 */ /* 0x002fe20000000f00 */
[----:B------:R-:W-:-:S05]  /*66280*/  IMAD.MOV.U32 R3, RZ, RZ, R49 ;  /* 0x000000ffff037224 */ /* 0x000fca00078e0031 */
[----:B------:R1:W-:Y:S01]  /*66290*/  LDGSTS.E [R4+0xf80], [R2.64], P0 ;  /* 0x00f8000002047fae */ /* 0x0003e20008121848 */
[----:B-----5:R-:W-:-:S04]  /*662a0*/  IADD3 R18, P4, R18, UR7, RZ ;  /* 0x0000000712127c10 */ /* 0x020fc8000ff9e0ff */
[----:B---3--:R-:W-:Y:S01]  /*662b0*/  IADD3.X R44, R44, UR6, RZ, P4, !PT ;  /* 0x000000062c2c7c10 */ /* 0x008fe2000a7fe4ff */
[----:B------:R3:W-:Y:S01]  /*662c0*/  STL [R1+0x968], R18 ;  /* 0x0009681201007387 */ /* 0x0007e20000100800 */
[----:B------:R-:W-:-:S03]  /*662d0*/  IADD3 R12, P5, R12, UR7, RZ ;  /* 0x000000070c0c7c10 */ /* 0x000fc6000ffbe0ff */
[----:B------:R5:W-:Y:S01]  /*662e0*/  STL [R1+0x964], R44 ;  /* 0x0009642c01007387 */ /* 0x000be20000100800 */
[----:B-1----:R-:W-:Y:S02]  /*662f0*/  MOV R2, R18 ;  /* 0x0000001200027202 */ /* 0x002fe40000000f00 */
[----:B------:R-:W-:Y:S01]  /*66300*/  IADD3.X R14, R14, UR6, RZ, P5, !PT ;  /* 0x000000060e0e7c10 */ /* 0x000fe2000affe4ff */
[----:B------:R-:W-:Y:S04]  /*66310*/  STL [R1+0x970], R12 ;  /* 0x0009700c01007387 */ /* 0x000fe80000100800 */
[----:B---3--:R-:W3:Y:S01]  /*66320*/  LDL.LU R18, [R1+0xa74] ;  /* 0x000a740001127983 */ /* 0x008ee20000300800 */
[----:B------:R-:W-:-:S03]  /*66330*/  IMAD.MOV.U32 R3, RZ, RZ, R44 ;  /* 0x000000ffff037224 */ /* 0x000fc600078e002c */
[----:B------:R1:W-:Y:S04]  /*66340*/  STL [R1+0x96c], R14 ;  /* 0x00096c0e01007387 */ /* 0x0003e80000100800 */
[----:B-----5:R-:W5:Y:S04]  /*66350*/  LDL.LU R44, [R1+0xa7c] ;  /* 0x000a7c00012c7983 */ /* 0x020f680000300800 */
        /* <DEDUP_REMOVED lines=9> */
[----:B--2---:R-:W-:Y:S02]  /*663f0*/  IADD3 R46, P5, R46, UR7, RZ ;  /* 0x000000072e2e7c10 */ /* 0x004fe4000ffbe0ff */
[----:B------:R-:W-:Y:S02]  /*66400*/  IADD3.X R45, R45, UR6, RZ, P4, !PT ;  /* 0x000000062d2d7c10 */ /* 0x000fe4000a7fe4ff */
[----:B------:R-:W-:-:S03]  /*66410*/  IADD3.X R47, R47, UR6, RZ, P5, !PT ;  /* 0x000000062f2f7c10 */ /* 0x000fc6000affe4ff */
[----:B------:R-:W-:Y:S01]  /*66420*/  IMAD.MOV.U32 R3, RZ, RZ, R45 ;  /* 0x000000ffff037224 */ /* 0x000fe200078e002d */
[----:B------:R1:W-:Y:S01]  /*66430*/  STL [R1+0x974], R45 ;  /* 0x0009742d01007387 */ /* 0x0003e20000100800 */
[----:B------:R-:W-:-:S03]  /*66440*/  IADD3 R5, P4, R5, UR7, RZ ;  /* 0x0000000705057c10 */ /* 0x000fc6000ff9e0ff */
[----:B------:R-:W-:Y:S04]  /*66450*/  STL [R1+0x980], R46 ;  /* 0x0009802e01007387 */ /* 0x000fe80000100800 */
[----:B------:R2:W-:Y:S04]  /*66460*/  LDGSTS.E [R4+0x1f00], [R2.64], P3 ;  /* 0x01f0000002047fae */ /* 0x0005e80009921848 */
[----:B-1----:R-:W4:Y:S01]  /*66470*/  LDL.LU R45, [R1+0xb64] ;  /* 0x000b6400012d7983 */ /* 0x002f220000300800 */
[----:B------:R-:W-:-:S03]  /*66480*/  IADD3 R17, P5, R17, UR7, RZ ;  /* 0x0000000711117c10 */ /* 0x000fc6000ffbe0ff */
[----:B------:R-:W-:Y:S01]  /*66490*/  STL [R1+0x97c], R47 ;  /* 0x00097c2f01007387 */ /* 0x000fe20000100800 */
[----:B--2---:R-:W-:Y:S01]  /*664a0*/  MOV R2, R46 ;  /* 0x0000002e00027202 */ /* 0x004fe20000000f00 */
[----:B------:R-:W-:Y:S02]  /*664b0*/  IMAD.MOV.U32 R3, RZ, RZ, R47 ;  /* 0x000000ffff037224 */ /* 0x000fe400078e002f */
[----:B------:R-:W2:Y:S01]  /*664c0*/  LDL.LU R16, [R1+0xb6c] ;  /* 0x000b6c0001107983 */ /* 0x000ea20000300800 */
[----:B------:R-:W-:-:S03]  /*664d0*/  IADD3.X R13, R13, UR6, RZ, P4, !PT ;  /* 0x000000060d0d7c10 */ /* 0x000fc6000a7fe4ff */
[----:B------:R1:W-:Y:S04]  /*664e0*/  LDGSTS.E [R4+0x1f80], [R2.64], P0 ;  /* 0x01f8000002047fae */ /* 0x0003e80008121848 */
[----:B------:R-:W-:Y:S04]  /*664f0*/  STL [R1+0xa68], R5 ;  /* 0x000a680501007387 */ /* 0x000fe80000100800 */
[----:B------:R1:W-:Y:S02]  /*66500*/  STL [R1+0xa64], R13 ;  /* 0x000a640d01007387 */ /* 0x0003e40000100800 */
[----:B-1----:R-:W-:Y:S01]  /*66510*/  MOV R2, R5 ;  /* 0x0000000500027202 */ /* 0x002fe20000000f00 */
[----:B------:R-:W-:Y:S01]  /*66520*/  IMAD.MOV.U32 R3, RZ, RZ, R13 ;  /* 0x000000ffff037224 */ /* 0x000fe200078e000d */
[----:B------:R-:W-:Y:S01]  /*66530*/  IADD3.X R19, R19, UR6, RZ, P5, !PT ;  /* 0x0000000613137c10 */ /* 0x000fe2000affe4ff */
[----:B------:R1:W-:Y:S04]  /*66540*/  STL [R1+0xa70], R17 ;  /* 0x000a701101007387 */ /* 0x0003e80000100800 */
[----:B------:R-:W2:Y:S01]  /*66550*/  LDL.LU R13, [R1+0xb78] ;  /* 0x000b7800010d7983 */ /* 0x000ea20000300800 */
[----:B------:R-:W-:-:S03]  /*66560*/  IADD3 R6, P4, R6, UR7, RZ ;  /* 0x0000000706067c10 */ /* 0x000fc6000ff9e0ff */
[----:B------:R1:W-:Y:S04]  /*66570*/  STL [R1+0xa6c], R19 ;  /* 0x000a6c1301007387 */ /* 0x0003e80000100800 */
[----:B------:R1:W-:Y:S04]  /*66580*/  LDGSTS.E [R4+0x2e00], [R2.64], P1 ;  /* 0x02e0000002047fae */ /* 0x0003e80008921848 */
[----:B------:R-:W2:Y:S01]  /*66590*/  LDL.LU R5, [R1+0xb80] ;  /* 0x000b800001057983 */ /* 0x000ea20000300800 */
[----:B------:R-:W-:Y:S02]  /*665a0*/  IADD3 R7, P5, R7, UR7, RZ ;  /* 0x0000000707077c10 */ /* 0x000fe4000ffbe0ff */
[----:B-1----:R-:W-:-:S02]  /*665b0*/  MOV R2, R17 ;  /* 0x0000001100027202 */ /* 0x002fc40000000f00 */
[----:B------:R-:W2:Y:S01]  /*665c0*/  LDL.LU R17, [R1+0xb74] ;  /* 0x000b740001117983 */ /* 0x000ea20000300800 */
[----:B------:R-:W-:-:S03]  /*665d0*/  IMAD.MOV.U32 R3, RZ, RZ, R19 ;  /* 0x000000ffff037224 */ /* 0x000fc600078e0013 */
[----:B------:R-:W2:Y:S04]  /*665e0*/  LDL.LU R19, [R1+0xb7c] ;  /* 0x000b7c0001137983 */ /* 0x000ea80000300800 */
[----:B------:R1:W-:Y:S04]  /*665f0*/  LDGSTS.E [R4+0x2e80], [R2.64], P2 ;  /* 0x02e8000002047fae */ /* 0x0003e80009121848 */
[----:B------:R-:W-:Y:S01]  /*66600*/  STL [R1+0xa78], R6 ;  /* 0x000a780601007387 */ /* 0x000fe20000100800 */
[----:B-1----:R-:W-:Y:S02]  /*66610*/  MOV R2, R6 ;  /* 0x0000000600027202 */ /* 0x002fe40000000f00 */
[----:B---3--:R-:W-:-:S05]  /*66620*/  IADD3.X R18, R18, UR6, RZ, P4, !PT ;  /* 0x0000000612127c10 */ /* 0x008fca000a7fe4ff */
[----:B------:R-:W-:Y:S01]  /*66630*/  IMAD.MOV.U32 R3, RZ, RZ, R18 ;  /* 0x000000ffff037224 */ /* 0x000fe200078e0012 */
[----:B------:R1:W-:Y:S01]  /*66640*/  STL [R1+0xa74], R18 ;  /* 0x000a741201007387 */ /* 0x0003e20000100800 */
[----:B-----5:R-:W-:-:S03]  /*66650*/  IADD3.X R44, R44, UR6, RZ, P5, !PT ;  /* 0x000000062c2c7c10 */ /* 0x020fc6000affe4ff */
        /* <DEDUP_REMOVED lines=33> */
[----:B------:R-:W-:-:S03]  /*66870*/  IADD3.X R19, R19, UR6, RZ, P5, !PT ;  /* 0x0000000613137c10 */ /* 0x000fc6000affe4ff */
[----:B------:R1:W-:Y:S04]  /*66880*/  LDGSTS.E [R4+0x3e80], [R2.64], P2 ;  /* 0x03e8000002047fae */ /* 0x0003e80009121848 */
[----:B------:R1:W-:Y:S04]  /*66890*/  STL [R1+0xb74], R17 ;  /* 0x000b741101007387 */ /* 0x0003e80000100800 */
[----:B------:R1:W-:Y:S02]  /*668a0*/  STL [R1+0xb80], R5 ;  /* 0x000b800501007387 */ /* 0x0003e40000100800 */
[----:B-1----:R-:W-:-:S02]  /*668b0*/  MOV R2, R13 ;  /* 0x0000000d00027202 */ /* 0x002fc40000000f00 */
[----:B------:R-:W2:Y:S01]  /*668c0*/  LDL.LU R13, [R1+0xd64] ;  /* 0x000d6400010d7983 */ /* 0x000ea20000300800 */
[----:B------:R-:W-:-:S03]  /*668d0*/  IMAD.MOV.U32 R3, RZ, RZ, R17 ;  /* 0x000000ffff037224 */ /* 0x000fc600078e0011 */
[----:B------:R1:W-:Y:S04]  /*668e0*/  STL [R1+0xb7c], R19 ;  /* 0x000b7c1301007387 */ /* 0x0003e80000100800 */
[----:B------:R-:W2:Y:S04]  /*668f0*/  LDL.LU R17, [R1+0xd6c] ;  /* 0x000d6c0001117983 */ /* 0x000ea80000300800 */
[----:B------:R1:W-:Y:S02]  /*66900*/  LDGSTS.E [R4+0x3f00], [R2.64], P3 ;  /* 0x03f0000002047fae */ /* 0x0003e40009921848 */
[----:B-1----:R-:W-:Y:S01]  /*66910*/  MOV R2, R5 ;  /* 0x0000000500027202 */ /* 0x002fe20000000f00 */
[----:B------:R-:W-:Y:S01]  /*66920*/  IMAD.MOV.U32 R3, RZ, RZ, R19 ;  /* 0x000000ffff037224 */ /* 0x000fe200078e0013 */
[----:B------:R-:W2:Y:S04]  /*66930*/  LDL.LU R5, [R1+0xd78] ;  /* 0x000d780001057983 */ /* 0x000ea80000300800 */
        /* <DEDUP_REMOVED lines=17> */
[----:B---3--:R-:W3:Y:S04]  /*66a50*/  LDL.LU R6, [R1+0xe68] ;  /* 0x000e680001067983 */ /* 0x008ee80000300800 */
[----:B------:R-:W3:Y:S04]  /*66a60*/  LDL.LU R7, [R1+0xe70] ;  /* 0x000e700001077983 */ /* 0x000ee80000300800 */
        /* <DEDUP_REMOVED lines=19> */
[----:B------:R4:W-:Y:S01]  /*66ba0*/  STL [R1+0xd68], R12 ;  /* 0x000d680c01007387 */ /* 0x0009e20000100800 */
[----:B------:R-:W-:-:S02]  /*66bb0*/  IADD3.X R13, R13, UR6, RZ, P4, !PT ;  /* 0x000000060d0d7c10 */ /* 0x000fc4000a7fe4ff */
[----:B-1----:R-:W-:-:S03]  /*66bc0*/  MOV R2, R12 ;  /* 0x0000000c00027202 */ /* 0x002fc60000000f00 */
[----:B------:R-:W-:Y:S01]  /*66bd0*/  IMAD.MOV.U32 R3, RZ, RZ, R13 ;  /* 0x000000ffff037224 */ /* 0x000fe200078e000d */
[----:B------:R1:W-:Y:S01]  /*66be0*/  STL [R1+0xd64], R13 ;  /* 0x000d640d01007387 */ /* 0x0003e20000100800 */
[----:B------:R-:W-:-:S03]  /*66bf0*/  IADD3.X R17, R17, UR6, RZ, P5, !PT ;  /* 0x0000000611117c10 */ /* 0x000fc6000affe4ff */
[----:B------:R1:W-:Y:S04]  /*66c00*/  STL [R1+0xd70], R16 ;  /* 0x000d701001007387 */ /* 0x0003e80000100800 */
[----:B----4-:R-:W2:Y:S04]  /*66c10*/  LDL.LU R12, [R1+0xe78] ;  /* 0x000e7800010c7983 */ /* 0x010ea80000300800 */
[----:B------:R1:W-:Y:S04]  /*66c20*/  STL [R1+0xd6c], R17 ;  /* 0x000d6c1101007387 */ /* 0x0003e80000100800 */
[----:B------:R1:W-:Y:S04]  /*66c30*/  LDGSTS.E [R4+0x5e00], [R2.64], P1 ;  /* 0x05e0000002047fae */ /* 0x0003e80008921848 */
[----:B-1----:R-:W2:Y:S01]  /*66c40*/  LDL.LU R13, [R1+0xe80] ;  /* 0x000e8000010d7983 */ /* 0x002ea20000300800 */
[----:B------:R-:W-:-:S02]  /*66c50*/  IADD3 R5, P4, R5, UR7, RZ ;  /* 0x0000000705057c10 */ /* 0x000fc4000ff9e0ff */
[----:B------:R-:W-:Y:S02]  /*66c60*/  MOV R2, R16 ;  /* 0x0000001000027202 */ /* 0x000fe40000000f00 */
[----:B------:R-:W2:Y:S01]  /*66c70*/  LDL.LU R16, [R1+0xe74] ;  /* 0x000e740001107983 */ /* 0x000ea20000300800 */
[----:B------:R-:W-:Y:S01]  /*66c80*/  IMAD.MOV.U32 R3, RZ, RZ, R17 ;  /* 0x000000ffff037224 */ /* 0x000fe200078e0011 */
[----:B------:R-:W-:Y:S02]  /*66c90*/  IADD3 R19, P5, R19, UR7, RZ ;  /* 0x0000000713137c10 */ /* 0x000fe4000ffbe0ff */
        /* <DEDUP_REMOVED lines=14> */
[----:B-1----:R-:W5:Y:S01]  /*66d80*/  LDL.LU R44, [R1+0xf64] ;  /* 0x000f6400012c7983 */ /* 0x002f620000300800 */
[----:B------:R-:W-:-:S03]  /*66d90*/  MOV R2, R19 ;  /* 0x0000001300027202 */ /* 0x000fc60000000f00 */
[----:B------:R-:W5:Y:S01]  /*66da0*/  LDL.LU R19, [R1+0xf6c] ;  /* 0x000f6c0001137983 */ /* 0x000f620000300800 */
[----:B---3--:R-:W-:Y:S02]  /*66db0*/  IADD3 R6, P4, R6, UR7, RZ ;  /* 0x0000000706067c10 */ /* 0x008fe4000ff9e0ff */
[----:B------:R-:W-:Y:S01]  /*66dc0*/  IADD3 R7, P5, R7, UR7, RZ ;  /* 0x0000000707077c10 */ /* 0x000fe2000ffbe0ff */
[----:B------:R1:W-:Y:S04]  /*66dd0*/  LDGSTS.E [R4+0x5f80], [R2.64], P0 ;  /* 0x05f8000002047fae */ /* 0x0003e80008121848 */
[----:B------:R3:W-:Y:S01]  /*66de0*/  STL [R1+0xe68], R6 ;  /* 0x000e680601007387 */ /* 0x0007e20000100800 */
[----:B-1----:R-:W-:Y:S02]  /*66df0*/  MOV R2, R6 ;  /* 0x0000000600027202 */ /* 0x002fe40000000f00 */
[----:B------:R-:W-:-:S05]  /*66e00*/  IADD3.X R45, R45, UR6, RZ, P4, !PT ;  /* 0x000000062d2d7c10 */ /* 0x000fca000a7fe4ff */
[----:B------:R1:W-:Y:S01]  /*66e10*/  STL [R1+0xe64], R45 ;  /* 0x000e642d01007387 */ /* 0x0003e20000100800 */
[----:B--2---:R-:W-:-:S03]  /*66e20*/  IADD3.X R14, R14, UR6, RZ, P5, !PT ;  /* 0x000000060e0e7c10 */ /* 0x004fc6000affe4ff */
        /* <DEDUP_REMOVED lines=8> */
[----:B------:R-:W-:Y:S01]  /*66eb0*/  IADD3 R12, P4, R12, UR7, RZ ;  /* 0x000000070c0c7c10 */ /* 0x000fe2000ff9e0ff */
[----:B-1----:R-:W-:Y:S01]  /*66ec0*/  IMAD.MOV.U32 R3, RZ, RZ, R14 ;  /* 0x000000ffff037224 */ /* 0x002fe200078e000e */
[----:B------:R-:W-:-:S02]  /*66ed0*/  MOV R2, R7 ;  /* 0x0000000700027202 */ /* 0x000fc40000000f00 */
[----:B--2---:R-:W2:Y:S04]  /*66ee0*/  LDL.LU R7, [R1+0x1068] ;  /* 0x0010680001077983 */ /* 0x004ea80000300800 */
[----:B------:R-:W2:Y:S01]  /*66ef0*/  LDL.LU R14, [R1+0x1070] ;  /* 0x00107000010e7983 */ /* 0x000ea20000300800 */
[----:B------:R-:W-:-:S03]  /*66f00*/  IADD3 R13, P5, R13, UR7, RZ ;  /* 0x000000070d0d7c10 */ /* 0x000fc6000ffbe0ff */
[----:B------:R1:W-:Y:S04]  /*66f10*/  STL [R1+0xe78], R12 ;  /* 0x000e780c01007387 */ /* 0x0003e80000100800 */
[----:B------:R1:W-:Y:S01]  /*66f20*/  LDGSTS.E [R4+0x6e80], [R2.64], P2 ;  /* 0x06e8000002047fae */ /* 0x0003e20009121848 */
[----:B------:R-:W-:Y:S02]  /*66f30*/  IADD3.X R16, R16, UR6, RZ, P4, !PT ;  /* 0x0000000610107c10 */ /* 0x000fe4000a7fe4ff */
[----:B------:R-:W-:-:S03]  /*66f40*/  IADD3.X R17, R17, UR6, RZ, P5, !PT ;  /* 0x0000000611117c10 */ /* 0x000fc6000affe4ff */
[----:B------:R1:W-:Y:S02]  /*66f50*/  STL [R1+0xe74], R16 ;  /* 0x000e741001007387 */ /* 0x0003e40000100800 */
[----:B-1----:R-:W-:Y:S02]  /*66f60*/  MOV R2, R12 ;  /* 0x0000000c00027202 */ /* 0x002fe40000000f00 */
[----:B------:R1:W-:Y:S01]  /*66f70*/  STL [R1+0xe80], R13 ;  /* 0x000e800d01007387 */ /* 0x0003e20000100800 */
[----:B------:R-:W-:-:S03]  /*66f80*/  IMAD.MOV.U32 R3, RZ, RZ, R16 ;  /* 0x000000ffff037224 */ /* 0x000fc600078e0010 */
[----:B------:R-:W2:Y:S04]  /*66f90*/  LDL.LU R12, [R1+0x1064] ;  /* 0x00106400010c7983 */ /* 0x000ea80000300800 */
        /* <DEDUP_REMOVED lines=8> */
[----:B----4-:R-:W-:-:S05]  /*67020*/  IADD3 R18, P4, R18, UR7, RZ ;  /* 0x0000000712127c10 */ /* 0x010fca000ff9e0ff */
[----:B------:R4:W-:Y:S01]  /*67030*/  STL [R1+0xf68], R18 ;  /* 0x000f681201007387 */ /* 0x0009e20000100800 */
[----:B------:R-:W-:Y:S02]  /*67040*/  IADD3 R5, P5, R5, UR7, RZ ;  /* 0x0000000705057c10 */ /* 0x000fe4000ffbe0ff */
[----:B-----5:R-:W-:Y:S02]  /*67050*/  IADD3.X R44, R44, UR6, RZ, P4, !PT ;  /* 0x000000062c2c7c10 */ /* 0x020fe4000a7fe4ff */
[----:B-1----:R-:W-:Y:S02]  /*67060*/  MOV R2, R18 ;  /* 0x0000001200027202 */ /* 0x002fe40000000f00 */
[----:B------:R-:W-:Y:S01]  /*67070*/  IADD3.X R19, R19, UR6, RZ, P5, !PT ;  /* 0x0000000613137c10 */ /* 0x000fe2000affe4ff */
[----:B------:R1:W-:Y:S04]  /*67080*/  STL [R1+0xf64], R44 ;  /* 0x000f642c01007387 */ /* 0x0003e80000100800 */
[----:B------:R-:W-:Y:S04]  /*67090*/  STL [R1+0xf70], R5 ;  /* 0x000f700501007387 */ /* 0x000fe80000100800 */
[----:B----4-:R-:W4:Y:S01]  /*670a0*/  LDL.LU R18, [R1+0x1074] ;  /* 0x0010740001127983 */ /* 0x010f220000300800 */
[----:B------:R-:W-:-:S03]  /*670b0*/  IMAD.MOV.U32 R3, RZ, RZ, R44 ;  /* 0x000000ffff037224 */ /* 0x000fc600078e002c */
[----:B------:R5:W-:Y:S04]  /*670c0*/  STL [R1+0xf6c], R19 ;  /* 0x000f6c1301007387 */ /* 0x000be80000100800 */
[----:B-1----:R-:W4:Y:S04]  /*670d0*/  LDL.LU R44, [R1+0x107c] ;  /* 0x00107c00012c7983 */ /* 0x002f280000300800 */
[----:B------:R1:W-:Y:S02]  /*670e0*/  LDGSTS.E [R4+0x7e00], [R2.64], P1 ;  /* 0x07e0000002047fae */ /* 0x0003e40008921848 */
[----:B-1----:R-:W-:Y:S01]  /*670f0*/  MOV R2, R5 ;  /* 0x0000000500027202 */ /* 0x002fe20000000f00 */
[----:B------:R-:W-:-:S02]  /*67100*/  IMAD.MOV.U32 R3, RZ, RZ, R19 ;  /* 0x000000ffff037224 */ /* 0x000fc400078e0013 */
        /* <DEDUP_REMOVED lines=8> */
[----:B------:R1:W-:Y:S01]  /*67190*/  STL [R1+0xf74], R45 ;  /* 0x000f742d01007387 */ /* 0x0003e20000100800 */
[----:B------:R-:W-:Y:S01]  /*671a0*/  IMAD.MOV.U32 R3, RZ, RZ, R45 ;  /* 0x000000ffff037224 */ /* 0x000fe200078e002d */
[----:B------:R-:W-:Y:S02]  /*671b0*/  IADD3.X R47, R47, UR6, RZ, P5, !PT ;  /* 0x000000062f2f7c10 */ /* 0x000fe4000affe4ff */
[----:B------:R-:W-:Y:S04]  /*671c0*/  STL [R1+0xf80], R46 ;  /* 0x000f802e01007387 */ /* 0x000fe80000100800 */
[----:B------:R3:W-:Y:S04]  /*671d0*/  LDGSTS.E [R4+0x7f00], [R2.64], P3 ;  /* 0x07f0000002047fae */ /* 0x0007e80009921848 */
[----:B-1----:R-:W5:Y:S01]  /*671e0*/  LDL.LU R45, [R1+0x1164] ;  /* 0x00116400012d7983 */ /* 0x002f620000300800 */
[----:B--2---:R-:W-:-:S03]  /*671f0*/  IADD3 R7, P4, R7, UR7, RZ ;  /* 0x0000000707077c10 */ /* 0x004fc6000ff9e0ff */
[----:B------:R-:W-:Y:S04]  /*67200*/  STL [R1+0xf7c], R47 ;  /* 0x000f7c2f01007387 */ /* 0x000fe80000100800 */
[----:B------:R-:W2:Y:S01]  /*67210*/  LDL.LU R6, [R1+0x116c] ;  /* 0x00116c0001067983 */ /* 0x000ea20000300800 */
[----:B---3--:R-:W-:Y:S01]  /*67220*/  MOV R2, R46 ;  /* 0x0000002e00027202 */ /* 0x008fe20000000f00 */
[----:B------:R-:W-:Y:S01]  /*67230*/  IMAD.MOV.U32 R3, RZ, RZ, R47 ;  /* 0x000000ffff037224 */ /* 0x000fe200078e002f */
[----:B------:R-:W-:Y:S01]  /*67240*/  IADD3 R14, P5, R14, UR7, RZ ;  /* 0x000000070e0e7c10 */ /* 0x000fe2000ffbe0ff */
[----:B------:R1:W-:Y:S04]  /*67250*/  STL [R1+0x1068], R7 ;  /* 0x0010680701007387 */ /* 0x0003e80000100800 */
[----:B------:R3:W-:Y:S02]  /*67260*/  LDGSTS.E [R4+0x7f80], [R2.64], P0 ;  /* 0x07f8000002047fae */ /* 0x0007e40008121848 */
[----:B---3--:R-:W-:-:S02]  /*67270*/  MOV R2, R7 ;  /* 0x0000000700027202 */ /* 0x008fc40000000f00 */
[----:B------:R-:W-:-:S05]  /*67280*/  IADD3.X R12, R12, UR6, RZ, P4, !PT ;  /* 0x000000060c0c7c10 */ /* 0x000fca000a7fe4ff */
[----:B------:R-:W-:Y:S01]  /*67290*/  IMAD.MOV.U32 R3, RZ, RZ, R12 ;  /* 0x000000ffff037224 */ /* 0x000fe200078e000c */
[----:B------:R3:W-:Y:S01]  /*672a0*/  STL [R1+0x1064], R12 ;  /* 0x0010640c01007387 */ /* 0x0007e20000100800 */
[----:B------:R-:W-:-:S03]  /*672b0*/  IADD3.X R16, R16, UR6, RZ, P5, !PT ;  /* 0x0000000610107c10 */ /* 0x000fc6000affe4ff */
[----:B------:R3:W-:Y:S04]  /*672c0*/  STL [R1+0x1070], R14 ;  /* 0x0010700e01007387 */ /* 0x0007e80000100800 */
[----:B-1----:R-:W2:Y:S04]  /*672d0*/  LDL.LU R7, [R1+0x1178] ;  /* 0x0011780001077983 */ /* 0x002ea80000300800 */
[----:B------:R1:W-:Y:S04]  /*672e0*/  STL [R1+0x106c], R16 ;  /* 0x00106c1001007387 */ /* 0x0003e80000100800 */
[----:B------:R1:W-:Y:S04]  /*672f0*/  LDGSTS.E [R4+0x8e00], [R2.64], P1 ;  /* 0x08e0000002047fae */ /* 0x0003e80008921848 */
[----:B---3--:R-:W2:Y:S01]  /*67300*/  LDL.LU R12, [R1+0x1180] ;  /* 0x00118000010c7983 */ /* 0x008ea20000300800 */
[----:B------:R-:W-:-:S02]  /*67310*/  IADD3 R13, P4, R13, UR7, RZ ;  /* 0x000000070d0d7c10 */ /* 0x000fc4000ff9e0ff */
[----:B-1----:R-:W-:Y:S02]  /*67320*/  MOV R2, R14 ;  /* 0x0000000e00027202 */ /* 0x002fe40000000f00 */
[----:B------:R-:W2:Y:S01]  /*67330*/  LDL.LU R14, [R1+0x1174] ;  /* 0x00117400010e7983 */ /* 0x000ea20000300800 */
[----:B------:R-:W-:Y:S01]  /*67340*/  IMAD.MOV.U32 R3, RZ, RZ, R16 ;  /* 0x000000ffff037224 */ /* 0x000fe200078e0010 */
[----:B------:R-:W-:Y:S02]  /*67350*/  IADD3 R17, P5, R17, UR7, RZ ;  /* 0x0000000711117c10 */ /* 0x000fe4000ffbe0ff */
[----:B------:R-:W2:Y:S04]  /*67360*/  LDL.LU R16, [R1+0x117c] ;  /* 0x00117c0001107983 */ /* 0x000ea80000300800 */
[----:B------:R1:W-:Y:S04]  /*67370*/  LDGSTS.E [R4+0x8e80], [R2.64], P2 ;  /* 0x08e8000002047fae */ /* 0x0003e80009121848 */
[----:B------:R4:W-:Y:S01]  /*67380*/  STL [R1+0x1078], R13 ;  /* 0x0010780d01007387 */ /* 0x0009e20000100800 */
[----:B-1----:R-:W-:-:S02]  /*67390*/  MOV R2, R13 ;  /* 0x0000000d00027202 */ /* 0x002fc40000000f00 */
[----:B----4-:R-:W-:-:S05]  /*673a0*/  IADD3.X R18, R18, UR6, RZ, P4, !PT ;  /* 0x0000000612127c10 */ /* 0x010fca000a7fe4ff */
        /* <DEDUP_REMOVED lines=8> */
[----:B----4-:R-:W-:-:S03]  /*67430*/  MOV R2, R17 ;  /* 0x0000001100027202 */ /* 0x010fc60000000f00 */
[----:B------:R-:W4:Y:S01]  /*67440*/  LDL.LU R17, [R1+0x1264] ;  /* 0x0012640001117983 */ /* 0x000f220000300800 */
[----:B------:R-:W-:-:S03]  /*67450*/  IMAD.MOV.U32 R3, RZ, RZ, R44 ;  /* 0x000000ffff037224 */ /* 0x000fc600078e002c */
[----:B------:R-:W4:Y:S01]  /*67460*/  LDL.LU R44, [R1+0x126c] ;  /* 0x00126c00012c7983 */ /* 0x000f220000300800 */
[----:B-----5:R-:W-:Y:S02]  /*67470*/  IADD3 R19, P4, R19, UR7, RZ ;  /* 0x0000000713137c10 */ /* 0x020fe4000ff9e0ff */
        /* <DEDUP_REMOVED lines=9> */
[----:B-----5:R-:W5:Y:S04]  /*67510*/  LDL.LU R19, [R1+0x1278] ;  /* 0x0012780001137983 */ /* 0x020f680000300800 */
[----:B------:R2:W-:Y:S04]  /*67520*/  STL [R1+0x116c], R6 ;  /* 0x00116c0601007387 */ /* 0x0005e80000100800 */
[----:B------:R-:W5:Y:S04]  /*67530*/  LDL.LU R46, [R1+0x1280] ;  /* 0x00128000012e7983 */ /* 0x000f680000300800 */
[----:B-1----:R-:W5:Y:S04]  /*67540*/  LDL.LU R45, [R1+0x1274] ;  /* 0x00127400012d7983 */ /* 0x002f680000300800 */
[----:B------:R-:W5:Y:S04]  /*67550*/  LDL.LU R47, [R1+0x127c] ;  /* 0x00127c00012f7983 */ /* 0x000f680000300800 */
[----:B------:R1:W-:Y:S01]  /*67560*/  LDGSTS.E [R4+0x9e00], [R2.64], P1 ;  /* 0x09e0000002047fae */ /* 0x0003e20008921848 */
        /* <DEDUP_REMOVED lines=23> */
[----:B---3--:R-:W-:-:S05]  /*676e0*/  IADD3 R13, P4, R13, UR7, RZ ;  /* 0x000000070d0d7c10 */ /* 0x008fca000ff9e0ff */
[----:B------:R-:W-:Y:S01]  /*676f0*/  STL [R1+0x1268], R13 ;  /* 0x0012680d01007387 */ /* 0x000fe20000100800 */
[----:B------:R-:W-:Y:S02]  /*67700*/  IADD3 R18, P5, R18, UR7, RZ ;  /* 0x0000000712127c10 */ /* 0x000fe4000ffbe0ff */
[----:B----4-:R-:W-:-:S05]  /*67710*/  IADD3.X R17, R17, UR6, RZ, P4, !PT ;  /* 0x0000000611117c10 */ /* 0x010fca000a7fe4ff */
[----:B------:R3:W-:Y:S01]  /*67720*/  STL [R1+0x1264], R17 ;  /* 0x0012641101007387 */ /* 0x0007e20000100800 */
[----:B-1----:R-:W-:Y:S01]  /*67730*/  IMAD.MOV.U32 R3, RZ, RZ, R17 ;  /* 0x000000ffff037224 */ /* 0x002fe200078e0011 */
[----:B------:R-:W-:Y:S02]  /*67740*/  IADD3.X R44, R44, UR6, RZ, P5, !PT ;  /* 0x000000062c2c7c10 */ /* 0x000fe4000affe4ff */
[----:B------:R-:W-:Y:S01]  /*67750*/  STL [R1+0x1270], R18 ;  /* 0x0012701201007387 */ /* 0x000fe20000100800 */
[----:B------:R-:W-:-:S03]  /*67760*/  MOV R2, R13 ;  /* 0x0000000d00027202 */ /* 0x000fc60000000f00 */
[----:B---3--:R-:W3:Y:S04]  /*67770*/  LDL.LU R17, [R1+0x1374] ;  /* 0x0013740001117983 */ /* 0x008ee80000300800 */
[----:B------:R1:W-:Y:S04]  /*67780*/  STL [R1+0x126c], R44 ;  /* 0x00126c2c01007387 */ /* 0x0003e80000100800 */
[----:B------:R-:W4:Y:S04]  /*67790*/  LDL.LU R13, [R1+0x137c] ;  /* 0x00137c00010d7983 */ /* 0x000f280000300800 */
[----:B------:R1:W-:Y:S02]  /*677a0*/  LDGSTS.E [R4+0xae00], [R2.64], P1 ;  /* 0x0ae0000002047fae */ /* 0x0003e40008921848 */
[----:B-1----:R-:W-:Y:S01]  /*677b0*/  MOV R2, R18 ;  /* 0x0000001200027202 */ /* 0x002fe20000000f00 */
[----:B------:R-:W-:-:S02]  /*677c0*/  IMAD.MOV.U32 R3, RZ, RZ, R44 ;  /* 0x000000ffff037224 */ /* 0x000fc400078e002c */
[----:B------:R-:W4:Y:S04]  /*677d0*/  LDL.LU R44, [R1+0x1468] ;  /* 0x00146800012c7983 */ /* 0x000f280000300800 */
[----:B------:R-:W4:Y:S04]  /*677e0*/  LDL.LU R18, [R1+0x1470] ;  /* 0x0014700001127983 */ /* 0x000f280000300800 */
[----:B------:R1:W-:Y:S01]  /*677f0*/  LDGSTS.E [R4+0xae80], [R2.64], P2 ;  /* 0x0ae8000002047fae */ /* 0x0003e20009121848 */
[----:B-----5:R-:W-:Y:S02]  /*67800*/  IADD3 R19, P4, R19, UR7, RZ ;  /* 0x0000000713137c10 */ /* 0x020fe4000ff9e0ff */
[----:B------:R-:W-:-:S02]  /*67810*/  IADD3 R46, P5, R46, UR7, RZ ;  /* 0x000000072e2e7c10 */ /* 0x000fc4000ffbe0ff */
[----:B------:R-:W-:Y:S01]  /*67820*/  IADD3.X R45, R45, UR6, RZ, P4, !PT ;  /* 0x000000062d2d7c10 */ /* 0x000fe2000a7fe4ff */
[----:B------:R-:W-:Y:S01]  /*67830*/  STL [R1+0x1278], R19 ;  /* 0x0012781301007387 */ /* 0x000fe20000100800 */
[----:B------:R-:W-:-:S03]  /*67840*/  IADD3.X R47, R47, UR6, RZ, P5, !PT ;  /* 0x000000062f2f7c10 */ /* 0x000fc6000affe4ff */
[----:B------:R5:W-:Y:S01]  /*67850*/  STL [R1+0x1274], R45 ;  /* 0x0012742d01007387 */ /* 0x000be20000100800 */
[----:B-1----:R-:W-:Y:S01]  /*67860*/  MOV R2, R19 ;  /* 0x0000001300027202 */ /* 0x002fe20000000f00 */
[----:B------:R-:W-:Y:S02]  /*67870*/  IMAD.MOV.U32 R3, RZ, RZ, R45 ;  /* 0x000000ffff037224 */ /* 0x000fe400078e002d */
[----:B------:R-:W-:Y:S04]  /*67880*/  STL [R1+0x1280], R46 ;  /* 0x0012802e01007387 */ /* 0x000fe80000100800 */
[----:B------:R1:W-:Y:S04]  /*67890*/  LDGSTS.E [R4+0xaf00], [R2.64], P3 ;  /* 0x0af0000002047fae */ /* 0x0003e80009921848 */
[----:B-----5:R-:W5:Y:S04]  /*678a0*/  LDL.LU R45, [R1+0x1464] ;  /* 0x00146400012d7983 */ /* 0x020f680000300800 */
[----:B------:R-:W-:Y:S04]  /*678b0*/  STL [R1+0x127c], R47 ;  /* 0x00127c2f01007387 */ /* 0x000fe80000100800 */
[----:B------:R-:W5:Y:S01]  /*678c0*/  LDL.LU R19, [R1+0x146c] ;  /* 0x00146c0001137983 */ /* 0x000f620000300800 */
[----:B--2---:R-:W-:Y:S01]  /*678d0*/  IADD3 R5, P4, R5, UR7, RZ ;  /* 0x0000000705057c10 */ /* 0x004fe2000ff9e0ff */
[----:B-1----:R-:W-:Y:S01]  /*678e0*/  IMAD.MOV.U32 R3, RZ, RZ, R47 ;  /* 0x000000ffff037224 */ /* 0x002fe200078e002f */
[----:B------:R-:W-:-:S02]  /*678f0*/  MOV R2, R46 ;  /* 0x0000002e00027202 */ /* 0x000fc40000000f00 */
[----:B------:R-:W-:Y:S01]  /*67900*/  IADD3 R6, P5, R6, UR7, RZ ;  /* 0x0000000706067c10 */ /* 0x000fe2000ffbe0ff */
[----:B------:R-:W-:Y:S04]  /*67910*/  STL [R1+0x1368], R5 ;  /* 0x0013680501007387 */ /* 0x000fe80000100800 */
[----:B------:R1:W-:Y:S02]  /*67920*/  LDGSTS.E [R4+0xaf80], [R2.64], P0 ;  /* 0x0af8000002047fae */ /* 0x0003e40008121848 */
        /* <DEDUP_REMOVED lines=10> */
[----:B--2---:R-:W-:Y:S01]  /*679d0*/  IMAD.MOV.U32 R3, RZ, RZ, R14 ;  /* 0x000000ffff037224 */ /* 0x004fe200078e000e */
[----:B------:R-:W-:-:S02]  /*679e0*/  IADD3 R16, P4, R16, UR7, RZ ;  /* 0x0000000710107c10 */ /* 0x000fc4000ff9e0ff */
[----:B------:R-:W-:Y:S01]  /*679f0*/  MOV R2, R6 ;  /* 0x0000000600027202 */ /* 0x000fe20000000f00 */
[----:B-1----:R-:W2:Y:S01]  /*67a00*/  LDL.LU R14, [R1+0x1474] ;  /* 0x00147400010e7983 */ /* 0x002ea20000300800 */
[----:B------:R-:W-:-:S03]  /*67a10*/  IADD3 R12, P5, R12, UR7, RZ ;  /* 0x000000070c0c7c10 */ /* 0x000fc6000ffbe0ff */
[----:B------:R-:W2:Y:S04]  /*67a20*/  LDL.LU R6, [R1+0x147c] ;  /* 0x00147c0001067983 */ /* 0x000ea80000300800 */
[----:B------:R1:W-:Y:S04]  /*67a30*/  LDGSTS.E [R4+0xbe80], [R2.64], P2 ;  /* 0x0be8000002047fae */ /* 0x0003e80009121848 */
[----:B------:R-:W-:Y:S01]  /*67a40*/  STL [R1+0x1378], R16 ;  /* 0x0013781001007387 */ /* 0x000fe20000100800 */
[----:B-1----:R-:W-:Y:S02]  /*67a50*/  MOV R2, R16 ;  /* 0x0000001000027202 */ /* 0x002fe40000000f00 */
[----:B---3--:R-:W-:-:S05]  /*67a60*/  IADD3.X R17, R17, UR6, RZ, P4, !PT ;  /* 0x0000000611117c10 */ /* 0x008fca000a7fe4ff */
[----:B------:R-:W-:Y:S01]  /*67a70*/  IMAD.MOV.U32 R3, RZ, RZ, R17 ;  /* 0x000000ffff037224 */ /* 0x000fe200078e0011 */
[----:B----4-:R-:W-:Y:S01]  /*67a80*/  IADD3.X R13, R13, UR6, RZ, P5, !PT ;  /* 0x000000060d0d7c10 */ /* 0x010fe2000affe4ff */
[----:B------:R-:W-:Y:S04]  /*67a90*/  STL [R1+0x1374], R17 ;  /* 0x0013741101007387 */ /* 0x000fe80000100800 */
[----:B------:R-:W-:Y:S04]  /*67aa0*/  STL [R1+0x1380], R12 ;  /* 0x0013800c01007387 */ /* 0x000fe80000100800 */
[----:B------:R1:W-:Y:S04]  /*67ab0*/  LDGSTS.E [R4+0xbf00], [R2.64], P3 ;  /* 0x0bf0000002047fae */ /* 0x0003e80009921848 */
[----:B------:R3:W-:Y:S01]  /*67ac0*/  STL [R1+0x137c], R13 ;  /* 0x00137c0d01007387 */ /* 0x0007e20000100800 */
[----:B-1----:R-:W-:Y:S01]  /*67ad0*/  IMAD.MOV.U32 R3, RZ, RZ, R13 ;  /* 0x000000ffff037224 */ /* 0x002fe200078e000d */
[----:B------:R-:W-:-:S02]  /*67ae0*/  MOV R2, R12 ;  /* 0x0000000c00027202 */ /* 0x000fc40000000f00 */
[----:B---3--:R-:W3:Y:S04]  /*67af0*/  LDL.LU R13, [R1+0x1564] ;  /* 0x00156400010d7983 */ /* 0x008ee80000300800 */
[----:B------:R-:W4:Y:S04]  /*67b00*/  LDL.LU R12, [R1+0x1568] ;  /* 0x00156800010c7983 */ /* 0x000f280000300800 */
[----:B------:R-:W3:Y:S04]  /*67b10*/  LDL.LU R17, [R1+0x156c] ;  /* 0x00156c0001117983 */ /* 0x000ee80000300800 */
[----:B------:R-:W3:Y:S01]  /*67b20*/  LDL.LU R16, [R1+0x1570] ;  /* 0x0015700001107983 */ /* 0x000ee20000300800 */
[----:B------:R-:W-:-:S02]  /*67b30*/  IADD3 R44, P4, R44, UR7, RZ ;  /* 0x000000072c2c7c10 */ /* 0x000fc4000ff9e0ff */
[----:B------:R-:W-:Y:S01]  /*67b40*/  IADD3 R18, P5, R18, UR7, RZ ;  /* 0x0000000712127c10 */ /* 0x000fe2000ffbe0ff */
[----:B------:R1:W-:Y:S04]  /*67b50*/  LDGSTS.E [R4+0xbf80], [R2.64], P0 ;  /* 0x0bf8000002047fae */ /* 0x0003e80008121848 */
[----:B------:R-:W-:Y:S01]  /*67b60*/  STL [R1+0x1468], R44 ;  /* 0x0014682c01007387 */ /* 0x000fe20000100800 */
[----:B-1----:R-:W-:Y:S02]  /*67b70*/  MOV R2, R44 ;  /* 0x0000002c00027202 */ /* 0x002fe40000000f00 */
[----:B-----5:R-:W-:-:S05]  /*67b80*/  IADD3.X R45, R45, UR6, RZ, P4, !PT ;  /* 0x000000062d2d7c10 */ /* 0x020fca000a7fe4ff */
[----:B------:R-:W-:Y:S01]  /*67b90*/  STL [R1+0x1464], R45 ;  /* 0x0014642d01007387 */ /* 0x000fe20000100800 */
[----:B------:R-:W-:-:S03]  /*67ba0*/  IADD3.X R19, R19, UR6, RZ, P5, !PT ;  /* 0x0000000613137c10 */ /* 0x000fc6000affe4ff */
[----:B------:R-:W-:Y:S04]  /*67bb0*/  STL [R1+0x1470], R18 ;  /* 0x0014701201007387 */ /* 0x000fe80000100800 */
[----:B------:R-:W-:Y:S04]  /*67bc0*/  STL [R1+0x146c], R19 ;  /* 0x00146c1301007387 */ /* 0x000fe80000100800 */
[----:B------:R-:W5:Y:S04]  /*67bd0*/  LDL.LU R61, [R1+0x1574] ;  /* 0x00157400013d7983 */ /* 0x000f680000300800 */
[----:B------:R-:W5:Y:S04]  /*67be0*/  LDL.LU R60, [R1+0x1578] ;  /* 0x00157800013c7983 */ /* 0x000f680000300800 */
[----:B------:R-:W5:Y:S04]  /*67bf0*/  LDL.LU R51, [R1+0x157c] ;  /* 0x00157c0001337983 */ /* 0x000f680000300800 */
[----:B------:R-:W5:Y:S01]  /*67c00*/  LDL.LU R50, [R1+0x1580] ;  /* 0x0015800001327983 */ /* 0x000f620000300800 */
[----:B------:R-:W-:-:S03]  /*67c10*/  IMAD.MOV.U32 R3, RZ, RZ, R45 ;  /* 0x000000ffff037224 */ /* 0x000fc600078e002d */
[----:B------:R-:W5:Y:S04]  /*67c20*/  LDL.LU R48, [R1+0x1668] ;  /* 0x0016680001307983 */ /* 0x000f680000300800 */
[----:B------:R-:W5:Y:S04]  /*67c30*/  LDL.LU R46, [R1+0x1670] ;  /* 0x00167000012e7983 */ /* 0x000f680000300800 */
[----:B------:R1:W-:Y:S01]  /*67c40*/  LDGSTS.E [R4+0xce00], [R2.64], P1 ;  /* 0x0ce0000002047fae */ /* 0x0003e20008921848 */
[----:B------:R-:W-:Y:S01]  /*67c50*/  IADD3 R7, P4, R7, UR7, RZ ;  /* 0x0000000707077c10 */ /* 0x000fe2000ff9e0ff */
[----:B-1----:R-:W-:Y:S01]  /*67c60*/  IMAD.MOV.U32 R3, RZ, RZ, R19 ;  /* 0x000000ffff037224 */ /* 0x002fe200078e0013 */
[----:B------:R-:W-:-:S03]  /*67c70*/  MOV R2, R18 ;  /* 0x0000001200027202 */ /* 0x000fc60000000f00 */
[----:B------:R-:W-:Y:S01]  /*67c80*/  STL [R1+0x1478], R7 ;  /* 0x0014780701007387 */ /* 0x000fe20000100800 */
[----:B------:R-:W-:-:S03]  /*67c90*/  IADD3 R5, P5, R5, UR7, RZ ;  /* 0x0000000705057c10 */ /* 0x000fc6000ffbe0ff */
[----:B------:R1:W-:Y:S01]  /*67ca0*/  LDGSTS.E [R4+0xce80], [R2.64], P2 ;  /* 0x0ce8000002047fae */ /* 0x0003e20009121848 */
[----:B--2---:R-:W-:-:S05]  /*67cb0*/  IADD3.X R14, R14, UR6, RZ, P4, !PT ;  /* 0x000000060e0e7c10 */ /* 0x004fca000a7fe4ff */
[----:B------:R2:W-:Y:S01]  /*67cc0*/  STL [R1+0x1474], R14 ;  /* 0x0014740e01007387 */ /* 0x0005e20000100800 */
[----:B------:R-:W-:-:S03]  /*67cd0*/  IADD3.X R6, R6, UR6, RZ, P5, !PT ;  /* 0x0000000606067c10 */ /* 0x000fc6000affe4ff */
[----:B------:R-:W-:Y:S04]  /*67ce0*/  STL [R1+0x1480], R5 ;  /* 0x0014800501007387 */ /* 0x000fe80000100800 */
[----:B------:R-:W5:Y:S01]  /*67cf0*/  LDL.LU R49, [R1+0x1664] ;  /* 0x0016640001317983 */ /* 0x000f620000300800 */
[----:B-1----:R-:W-:Y:S01]  /*67d00*/  MOV R2, R7 ;  /* 0x0000000700027202 */ /* 0x002fe20000000f00 */
[----:B------:R-:W-:Y:S02]  /*67d10*/  IMAD.MOV.U32 R3, RZ, RZ, R14 ;  /* 0x000000ffff037224 */ /* 0x000fe400078e000e */
[----:B------:R1:W-:Y:S04]  /*67d20*/  STL [R1+0x147c], R6 ;  /* 0x00147c0601007387 */ /* 0x0003e80000100800 */
[----:B------:R-:W5:Y:S04]  /*67d30*/  LDL.LU R47, [R1+0x166c] ;  /* 0x00166c00012f7983 */ /* 0x000f680000300800 */
[----:B--2---:R-:W2:Y:S04]  /*67d40*/  LDL.LU R14, [R1+0x1674] ;  /* 0x00167400010e7983 */ /* 0x004ea80000300800 */
[----:B------:R-:W2:Y:S04]  /*67d50*/  LDL.LU R7, [R1+0x1678] ;  /* 0x0016780001077983 */ /* 0x000ea80000300800 */
[----:B------:R1:W-:Y:S02]  /*67d60*/  LDGSTS.E [R4+0xcf00], [R2.64], P3 ;  /* 0x0cf0000002047fae */ /* 0x0003e40009921848 */
[----:B-1----:R-:W-:Y:S01]  /*67d70*/  IMAD.MOV.U32 R3, RZ, RZ, R6 ;  /* 0x000000ffff037224 */ /* 0x002fe200078e0006 */
[----:B------:R-:W-:Y:S01]  /*67d80*/  MOV R2, R5 ;  /* 0x0000000500027202 */ /* 0x000fe20000000f00 */
[----:B------:R-:W2:Y:S04]  /*67d90*/  LDL.LU R6, [R1+0x167c] ;  /* 0x00167c0001067983 */ /* 0x000ea80000300800 */
[----:B------:R-:W2:Y:S04]  /*67da0*/  LDL.LU R5, [R1+0x1680] ;  /* 0x0016800001057983 */ /* 0x000ea80000300800 */
[----:B------:R1:W-:Y:S01]  /*67db0*/  LDGSTS.E [R4+0xcf80], [R2.64], P0 ;  /* 0x0cf8000002047fae */ /* 0x0003e20008121848 */
[----:B----4-:R-:W-:-:S04]  /*67dc0*/  IADD3 R12, P4, R12, UR7, RZ ;  /* 0x000000070c0c7c10 */ /* 0x010fc8000ff9e0ff */
[----:B---3--:R-:W-:Y:S01]  /*67dd0*/  IADD3.X R13, R13, UR6, RZ, P4, !PT ;  /* 0x000000060d0d7c10 */ /* 0x008fe2000a7fe4ff */
[----:B------:R-:W-:Y:S01]  /*67de0*/  STL [R1+0x1568], R12 ;  /* 0x0015680c01007387 */ /* 0x000fe20000100800 */
[----:B------:R-:W-:-:S03]  /*67df0*/  IADD3 R16, P5, R16, UR7, RZ ;  /* 0x0000000710107c10 */ /* 0x000fc6000ffbe0ff */
[----:B------:R3:W-:Y:S01]  /*67e00*/  STL [R1+0x1564], R13 ;  /* 0x0015640d01007387 */ /* 0x0007e20000100800 */
[----:B-1----:R-:W-:Y:S01]  /*67e10*/  MOV R2, R12 ;  /* 0x0000000c00027202 */ /* 0x002fe20000000f00 */
[----:B------:R-:W-:Y:S01]  /*67e20*/  IMAD.MOV.U32 R3, RZ, RZ, R13 ;  /* 0x000000ffff037224 */ /* 0x000fe200078e000d */
[----:B------:R-:W-:Y:S01]  /*67e30*/  IADD3.X R17, R17, UR6, RZ, P5, !PT ;  /* 0x0000000611117c10 */ /* 0x000fe2000affe4ff */
[----:B------:R-:W-:Y:S04]  /*67e40*/  STL [R1+0x1570], R16 ;  /* 0x0015701001007387 */ /* 0x000fe80000100800 */
[----:B------:R1:W-:Y:S04]  /*67e50*/  LDGSTS.E [R4+0xde00], [R2.64], P1 ;  /* 0x0de0000002047fae */ /* 0x0003e80008921848 */
[----:B---3--:R-:W3:Y:S04]  /*67e60*/  LDL.LU.64 R12, [R1+0x4b0] ;  /* 0x0004b000010c7983 */ /* 0x008ee80000300a00 */
[----:B------:R4:W-:Y:S04]  /*67e70*/  STL [R1+0x156c], R17 ;  /* 0x00156c1101007387 */ /* 0x0009e80000100800 */
[----:B------:R-:W3:Y:S04]  /*67e80*/  LDL.LU.64 R44, [R1+0x4a8] ;  /* 0x0004a800012c7983 */ /* 0x000ee80000300a00 */
[----:B------:R-:W3:Y:S01]  /*67e90*/  LDL.LU.64 R18, [R1+0x4a0] ;  /* 0x0004a00001127983 */ /* 0x000ee20000300a00 */
[----:B-1----:R-:W-:Y:S01]  /*67ea0*/  MOV R2, R16 ;  /* 0x0000001000027202 */ /* 0x002fe20000000f00 */
[----:B------:R-:W-:-:S02]  /*67eb0*/  IMAD.MOV.U32 R3, RZ, RZ, R17 ;  /* 0x000000ffff037224 */ /* 0x000fc400078e0011 */
[----:B----4-:R-:W4:Y:S04]  /*67ec0*/  LDL.LU.64 R16, [R1+0x498] ;  /* 0x0004980001107983 */ /* 0x010f280000300a00 */
[----:B------:R1:W-:Y:S01]  /*67ed0*/  LDGSTS.E [R4+0xde80], [R2.64], P2 ;  /* 0x0de8000002047fae */ /* 0x0003e20009121848 */
[----:B-----5:R-:W-:-:S04]  /*67ee0*/  IADD3 R60, P4, R60, UR7, RZ ;  /* 0x000000073c3c7c10 */ /* 0x020fc8000ff9e0ff */
[----:B------:R-:W-:Y:S02]  /*67ef0*/  IADD3.X R61, R61, UR6, RZ, P4, !PT ;  /* 0x000000063d3d7c10 */ /* 0x000fe4000a7fe4ff */
[----:B------:R-:W-:-:S03]  /*67f00*/  IADD3 R50, P5, R50, UR7, RZ ;  /* 0x0000000732327c10 */ /* 0x000fc6000ffbe0ff */
[----:B-1----:R-:W-:Y:S01]  /*67f10*/  IMAD.MOV.U32 R3, RZ, RZ, R61 ;  /* 0x000000ffff037224 */ /* 0x002fe200078e003d */
[----:B------:R-:W-:Y:S02]  /*67f20*/  MOV R2, R60 ;  /* 0x0000003c00027202 */ /* 0x000fe40000000f00 */
[----:B------:R-:W-:Y:S02]  /*67f30*/  IADD3.X R51, R51, UR6, RZ, P5, !PT ;  /* 0x0000000633337c10 */ /* 0x000fe4000affe4ff */
[----:B------:R-:W-:Y:S01]  /*67f40*/  IADD3 R48, P4, R48, UR7, RZ ;  /* 0x0000000730307c10 */ /* 0x000fe2000ff9e0ff */
[----:B------:R1:W-:Y:S01]  /*67f50*/  LDGSTS.E [R4+0xdf00], [R2.64], P3 ;  /* 0x0df0000002047fae */ /* 0x0003e20009921848 */
[----:B------:R-:W-:Y:S02]  /*67f60*/  IADD3 R46, P5, R46, UR7, RZ ;  /* 0x000000072e2e7c10 */ /* 0x000fe4000ffbe0ff */
[----:B-1----:R-:W-:Y:S01]  /*67f70*/  MOV R2, R50 ;  /* 0x0000003200027202 */ /* 0x002fe20000000f00 */
[----:B------:R-:W-:-:S05]  /*67f80*/  IMAD.MOV.U32 R3, RZ, RZ, R51 ;  /* 0x000000ffff037224 */ /* 0x000fca00078e0033 */
[----:B------:R1:W-:Y:S04]  /*67f90*/  LDGSTS.E [R4+0xdf80], [R2.64], P0 ;  /* 0x0df8000002047fae */ /* 0x0003e80008121848 */
[----:B------:R-:W-:Y:S01]  /*67fa0*/  STL [R1+0x1578], R60 ;  /* 0x0015783c01007387 */ /* 0x000fe20000100800 */
[----:B-1----:R-:W-:-:S03]  /*67fb0*/  MOV R2, R48 ;  /* 0x0000003000027202 */ /* 0x002fc60000000f00 */
[----:B------:R-:W-:Y:S04]  /*67fc0*/  STL [R1+0x1574], R61 ;  /* 0x0015743d01007387 */ /* 0x000fe80000100800 */
[----:B------:R-:W-:Y:S01]  /*67fd0*/  STL [R1+0x1580], R50 ;  /* 0x0015803201007387 */ /* 0x000fe20000100800 */
[----:B------:R-:W-:-:S05]  /*67fe0*/  IADD3.X R49, R49, UR6, RZ, P4, !PT ;  /* 0x0000000631317c10 */ /* 0x000fca000a7fe4ff */
[----:B------:R-:W-:Y:S01]  /*67ff0*/  IMAD.MOV.U32 R3, RZ, RZ, R49 ;  /* 0x000000ffff037224 */ /* 0x000fe200078e0031 */
[----:B------:R-:W-:-:S04]  /*68000*/  IADD3.X R47, R47, UR6, RZ, P5, !PT ;  /* 0x000000062f2f7c10 */ /* 0x000fc8000affe4ff */
[----:B------:R1:W-:Y:S01]  /*68010*/  LDGSTS.E [R4+0xee00], [R2.64], P1 ;  /* 0x0ee0000002047fae */ /* 0x0003e20008921848 */
[----:B--2---:R-:W-:-:S03]  /*68020*/  IADD3 R7, P4, R7, UR7, RZ ;  /* 0x0000000707077c10 */ /* 0x004fc6000ff9e0ff */
[----:B------:R-:W-:Y:S01]  /*68030*/  STL [R1+0x157c], R51 ;  /* 0x00157c3301007387 */ /* 0x000fe20000100800 */
[----:B------:R-:W-:Y:S02]  /*68040*/  IADD3.X R14, R14, UR6, RZ, P4, !PT ;  /* 0x000000060e0e7c10 */ /* 0x000fe4000a7fe4ff */
[----:B-1----:R-:W-:Y:S01]  /*68050*/  MOV R2, R46 ;  /* 0x0000002e00027202 */ /* 0x002fe20000000f00 */
[----:B------:R-:W-:Y:S01]  /*68060*/  IMAD.MOV.U32 R3, RZ, RZ, R47 ;  /* 0x000000ffff037224 */ /* 0x000fe200078e002f */
[----:B------:R-:W-:Y:S04]  /*68070*/  STL [R1+0x1668], R48 ;  /* 0x0016683001007387 */ /* 0x000fe80000100800 */
[----:B------:R-:W-:Y:S04]  /*68080*/  STL [R1+0x1664], R49 ;  /* 0x0016643101007387 */ /* 0x000fe80000100800 */
[----:B------:R1:W-:Y:S01]  /*68090*/  LDGSTS.E [R4+0xee80], [R2.64], P2 ;  /* 0x0ee8000002047fae */ /* 0x0003e20009121848 */
[----:B------:R-:W-:-:S03]  /*680a0*/  IADD3 R5, P5, R5, UR7, RZ ;  /* 0x0000000705057c10 */ /* 0x000fc6000ffbe0ff */
[----:B------:R-:W-:Y:S01]  /*680b0*/  STL [R1+0x1670], R46 ;  /* 0x0016702e01007387 */ /* 0x000fe20000100800 */
[----:B------:R-:W-:-:S03]  /*680c0*/  IADD3.X R6, R6, UR6, RZ, P5, !PT ;  /* 0x0000000606067c10 */ /* 0x000fc6000affe4ff */
[----:B------:R-:W-:Y:S01]  /*680d0*/  STL [R1+0x166c], R47 ;  /* 0x00166c2f01007387 */ /* 0x000fe20000100800 */
[----:B-1----:R-:W-:Y:S01]  /*680e0*/  MOV R2, R7 ;  /* 0x0000000700027202 */ /* 0x002fe20000000f00 */
[----:B------:R-:W-:Y:S02]  /*680f0*/  IMAD.MOV.U32 R3, RZ, RZ, R14 ;  /* 0x000000ffff037224 */ /* 0x000fe400078e000e */
[----:B------:R3:W-:Y:S04]  /*68100*/  STL [R1+0x1678], R7 ;  /* 0x0016780701007387 */ /* 0x0007e80000100800 */
[----:B------:R-:W-:Y:S04]  /*68110*/  STL [R1+0x1674], R14 ;  /* 0x0016740e01007387 */ /* 0x000fe80000100800 */
[----:B------:R1:W-:Y:S04]  /*68120*/  LDGSTS.E [R4+0xef00], [R2.64], P3 ;  /* 0x0ef0000002047fae */ /* 0x0003e80009921848 */
[----:B------:R-:W-:Y:S04]  /*68130*/  STL [R1+0x1680], R5 ;  /* 0x0016800501007387 */ /* 0x000fe80000100800 */
[----:B------:R2:W-:Y:S01]  /*68140*/  STL [R1+0x167c], R6 ;  /* 0x00167c0601007387 */ /* 0x0005e20000100800 */
[----:B-1----:R-:W-:Y:S01]  /*68150*/  MOV R2, R5 ;  /* 0x0000000500027202 */ /* 0x002fe20000000f00 */
[----:B------:R-:W-:-:S05]  /*68160*/  IMAD.MOV.U32 R3, RZ, RZ, R6 ;  /* 0x000000ffff037224 */ /* 0x000fca00078e0006 */
[----:B------:R1:W-:Y:S01]  /*68170*/  LDGSTS.E [R4+0xef80], [R2.64], P0 ;  /* 0x0ef8000002047fae */ /* 0x0003e20008121848 */
[----:B---3--:R-:W-:-:S04]  /*68180*/  IADD3 R7, P4, R12, UR7, RZ ;  /* 0x000000070c077c10 */ /* 0x008fc8000ff9e0ff */
[----:B------:R-:W-:Y:S02]  /*68190*/  IADD3.X R12, R13, UR6, RZ, P4, !PT ;  /* 0x000000060d0c7c10 */ /* 0x000fe4000a7fe4ff */
[----:B--2---:R-:W-:-:S04]  /*681a0*/  IADD3 R6, P4, R44, UR7, RZ ;  /* 0x000000072c067c10 */ /* 0x004fc8000ff9e0ff */
[----:B-1----:R-:W-:Y:S02]  /*681b0*/  IADD3.X R2, R45, UR6, RZ, P4, !PT ;  /* 0x000000062d027c10 */ /* 0x002fe4000a7fe4ff */
[----:B------:R-:W-:-:S04]  /*681c0*/  IADD3 R5, P4, R18, UR7, RZ ;  /* 0x0000000712057c10 */ /* 0x000fc8000ff9e0ff */
[----:B------:R-:W-:Y:S02]  /*681d0*/  IADD3.X R3, R19, UR6, RZ, P4, !PT ;  /* 0x0000000613037c10 */ /* 0x000fe4000a7fe4ff */
[----:B----4-:R-:W-:Y:S01]  /*681e0*/  IADD3 R14, P4, R16, UR7, RZ ;  /* 0x00000007100e7c10 */ /* 0x010fe2000ff9e0ff */
        /* <DEDUP_REMOVED lines=9> */
[----:B------:R1:W-:Y:S04]  /*68280*/  STL.64 [R1+0x4b0], R46 ;  /* 0x0004b02e01007387 */ /* 0x0003e80000100a00 */
[----:B------:R1:W-:Y:S04]  /*68290*/  LDGSTS.E [R4+0xfe00], [R46.64], P1 ;  /* 0x0fe000002e047fae */ /* 0x0003e80008921848 */
[----:B------:R1:W-:Y:S04]  /*682a0*/  STL.64 [R1+0x4a8], R44 ;  /* 0x0004a82c01007387 */ /* 0x0003e80000100a00 */
[----:B------:R1:W-:Y:S04]  /*682b0*/  LDGSTS.E [R4+0xfe80], [R44.64], P2 ;  /* 0x0fe800002c047fae */ /* 0x0003e80009121848 */
[----:B------:R1:W-:Y:S04]  /*682c0*/  STL.64 [R1+0x4a0], R18 ;  /* 0x0004a01201007387 */ /* 0x0003e80000100a00 */
[----:B------:R1:W-:Y:S04]  /*682d0*/  LDGSTS.E [R4+0xff00], [R18.64], P3 ;  /* 0x0ff0000012047fae */ /* 0x0003e80009921848 */
[----:B------:R1:W-:Y:S04]  /*682e0*/  STL.64 [R1+0x498], R16 ;  /* 0x0004981001007387 */ /* 0x0003e80000100a00 */
[----:B------:R1:W-:Y:S02]  /*682f0*/  LDGSTS.E [R4+0xff80], [R16.64], P0 ;  /* 0x0ff8000010047fae */ /* 0x0003e40008121848 */
[----:B-1----:R-:W-:Y:S01]  /*68300*/  MOV R45, 0x7f ;  /* 0x0000007f002d7802 */ /* 0x002fe20000000f00 */
[----:B------:R-:W0:Y:S01]  /*68310*/  LDGDEPBAR ;  /* 0x00000000000079af */ /* 0x000e220000000000 */
[----:B------:R-:W-:-:S02]  /*68320*/  IADD3 R15, R15, 0x1, RZ ;  /* 0x000000010f0f7810 */ /* 0x000fc40007ffe0ff */
[----:B------:R-:W-:-:S03]  /*68330*/  IADD3 R45, R45, c[0x0][0x180], RZ ;  /* 0x000060002d2d7a10 */ /* 0x000fc60007ffe0ff */
[----:B------:R1:W-:Y:S01]  /*68340*/  STL [R1+0x480], R15 ;  /* 0x0004800f01007387 */ /* 0x0003e20000100800 */
[----:B------:R-:W-:-:S04]  /*68350*/  SHF.R.S32.HI R16, RZ, 0x1f, R45 ;  /* 0x0000001fff107819 */ /* 0x000fc8000001142d */
[----:B------:R-:W-:-:S04]  /*68360*/  LEA.HI R16, R16, R45, RZ, 0x7 ;  /* 0x0000002d10107211 */ /* 0x000fc800078f38ff */
[----:B------:R-:W-:-:S04]  /*68370*/  SHF.R.S32.HI R16, RZ, 0x7, R16 ;  /* 0x00000007ff107819 */ /* 0x000fc80000011410 */
[----:B------:R-:W-:-:S13]  /*68380*/  ISETP.NE.U32.AND P0, PT, R15, R16, PT ;  /* 0x000000100f00720c */ /* 0x000fda0003f05070 */
[----:B-1----:R-:W-:Y:S01]  /*68390*/  @!P0 CALL.REL.NOINC `(.L_x_0) ;  /* 0x0000001000008944 */ /* 0x002fe20003c00000 */
[----:B------:R-:W-:Y:S05]  /*683a0*/  BRA `(.L_x_1) ;  /* 0xfffca35000007947 */ /* 0x000fea000383ffff */
.L_x_0:
[----:B-----5:R-:W2:Y:S01]  /*683b0*/  LDL.LU R17, [R1+0x118] ;  /* 0x0001180001117983 */ /* 0x020ea20000300800 */
[----:B------:R-:W-:-:S04]  /*683c0*/  DEPBAR.LE SB0, 0x0 ;  /* 0x000080000000791a */ /* 0x000fc80000000000 */
[----:B------:R-:W3:Y:S04]  /*683d0*/  LDL.LU R16, [R1+0x11c] ;  /* 0x00011c0001107983 */ /* 0x000ee80000300800 */
        /* <DEDUP_REMOVED lines=9> */
[----:B------:R-:W4:Y:S04]  /*68470*/  LDL.LU R2, [R1] ;  /* 0x0000000001027983 */ /* 0x000f280000300800 */
[----:B------:R-:W4:Y:S04]  /*68480*/  LDL.LU R44, [R1+0x1f20] ;  /* 0x001f2000012c7983 */ /* 0x000f280000300800 */
[----:B------:R-:W4:Y:S04]  /*68490*/  LDL.LU R19, [R1+0x1f1c] ;  /* 0x001f1c0001137983 */ /* 0x000f280000300800 */
[----:B------:R-:W1:Y:S04]  /*684a0*/  S2R R61, SR_TID.X ;  /* 0x00000000003d7919 */ /* 0x000e680000002100 */
[----:B------:R-:W-:Y:S01]  /*684b0*/  BAR.SYNC.DEFER_BLOCKING 0x0 ;  /* 0x0000000000007b1d */ /* 0x000fe20000010000 */
[----:B--2---:R-:W-:Y:S01]  /*684c0*/  IMAD.MOV.U32 R18, RZ, RZ, R17 ;  /* 0x000000ffff127224 */ /* 0x004fe200078e0011 */
[----:B---3--:R-:W-:Y:S01]  /*684d0*/  MOV R17, R16 ;  /* 0x0000001000117202 */ /* 0x008fe20000000f00 */
[----:B----4-:R-:W-:Y:S01]  /*684e0*/  IMAD.MOV.U32 R16, RZ, RZ, R15 ;  /* 0x000000ffff107224 */ /* 0x010fe200078e000f */
[----:B------:R-:W-:Y:S01]  /*684f0*/  MOV R15, R14 ;  /* 0x0000000e000f7202 */ /* 0x000fe20000000f00 */
[----:B------:R-:W-:Y:S01]  /*68500*/  IMAD.MOV.U32 R14, RZ, RZ, R13 ;  /* 0x000000ffff0e7224 */ /* 0x000fe200078e000d */
[----:B------:R-:W-:Y:S01]  /*68510*/  MOV R13, R12 ;  /* 0x0000000c000d7202 */ /* 0x000fe20000000f00 */
[----:B------:R-:W-:Y:S01]  /*68520*/  IMAD.MOV.U32 R12, RZ, RZ, R7 ;  /* 0x000000ffff0c7224 */ /* 0x000fe200078e0007 */
[----:B------:R-:W-:Y:S01]  /*68530*/  MOV R7, R6 ;  /* 0x0000000600077202 */ /* 0x000fe20000000f00 */
[----:B------:R-:W-:Y:S01]  /*68540*/  IMAD.MOV.U32 R6, RZ, RZ, R5 ;  /* 0x000000ffff067224 */ /* 0x000fe200078e0005 */
[----:B------:R-:W-:Y:S01]  /*68550*/  MOV R5, R4 ;  /* 0x0000000400057202 */ /* 0x000fe20000000f00 */
[----:B------:R-:W-:Y:S01]  /*68560*/  IMAD.MOV.U32 R4, RZ, RZ, R3 ;  /* 0x000000ffff047224 */ /* 0x000fe200078e0003 */
[----:B------:R-:W-:-:S02]  /*68570*/  MOV R3, R2 ;  /* 0x0000000200037202 */ /* 0x000fc40000000f00 */
[----:B------:R-:W2:Y:S01]  /*68580*/  LDL.LU R2, [R1+0x1f18] ;  /* 0x001f180001027983 */ /* 0x000ea20000300800 */
[----:B------:R-:W-:Y:S01]  /*68590*/  IMAD.MOV.U32 R45, RZ, RZ, R13 ;  /* 0x000000ffff2d7224 */ /* 0x000fe200078e000d */
[----:B------:R-:W-:Y:S01]  /*685a0*/  ISETP.GE.AND P3, PT, R44, c[0x0][0x17c], PT ;  /* 0x00005f002c007a0c */ /* 0x000fe20003f66270 */
[----:B------:R-:W-:Y:S01]  /*685b0*/  IMAD.MOV.U32 R13, RZ, RZ, R5 ;  /* 0x000000ffff0d7224 */ /* 0x000fe200078e0005 */
[----:B------:R-:W-:Y:S01]  /*685c0*/  MOV R44, R12 ;  /* 0x0000000c002c7202 */ /* 0x000fe20000000f00 */
[----:B------:R-:W3:Y:S01]  /*685d0*/  LDL.LU R60, [R1+0x1f24] ;  /* 0x001f2400013c7983 */ /* 0x000ee20000300800 */
[----:B------:R-:W-:Y:S02]  /*685e0*/  MOV R12, R4 ;  /* 0x00000004000c7202 */ /* 0x000fe40000000f00 */
[----:B------:R-:W-:Y:S01]  /*685f0*/  ISETP.GE.AND P2, PT, R19, c[0x0][0x17c], PT ;  /* 0x00005f0013007a0c */ /* 0x000fe20003f46270 */
[----:B------:R-:W4:Y:S01]  /*68600*/  LDL.LU R4, [R1+0x80] ;  /* 0x0000800001047983 */ /* 0x000f220000300800 */
[----:B------:R-:W-:Y:S01]  /*68610*/  MOV R46, R14 ;  /* 0x0000000e002e7202 */ /* 0x000fe20000000f00 */
[----:B------:R-:W-:Y:S01]  /*68620*/  IMAD.MOV.U32 R19, RZ, RZ, R15 ;  /* 0x000000ffff137224 */ /* 0x000fe200078e000f */
[----:B------:R-:W-:Y:S01]  /*68630*/  MOV R14, R6 ;  /* 0x00000006000e7202 */ /* 0x000fe20000000f00 */
[----:B------:R-:W4:Y:S01]  /*68640*/  LDL.LU R5, [R1+0x84] ;  /* 0x0000840001057983 */ /* 0x000f220000300800 */
[----:B------:R-:W-:-:S03]  /*68650*/  IMAD.MOV.U32 R15, RZ, RZ, R7 ;  /* 0x000000ffff0f7224 */ /* 0x000fc600078e0007 */
[----:B------:R-:W4:Y:S04]  /*68660*/  LDL.LU R6, [R1+0x40] ;  /* 0x0000400001067983 */ /* 0x000f280000300800 */
[----:B------:R-:W4:Y:S01]  /*68670*/  LDL.LU R7, [R1+0x44] ;  /* 0x0000440001077983 */ /* 0x000f220000300800 */
[----:B-1----:R-:W-:-:S05]  /*68680*/  IMAD.SHL.U32 R0, R61, 0x40, RZ ;  /* 0x000000403d007824 */ /* 0x002fca00078e00ff */
[----:B------:R-:W-:Y:S02]  /*68690*/  LOP3.LUT R0, R0, 0x600, RZ, 0xc0, !PT ;  /* 0x0000060000007812 */ /* 0x000fe400078ec0ff */
[----:B--2---:R-:W-:Y:S02]  /*686a0*/  ISETP.GE.AND P1, PT, R2, c[0x0][0x17c], PT ;  /* 0x00005f0002007a0c */ /* 0x004fe40003f26270 */
[----:B------:R-:W-:-:S04]  /*686b0*/  SHF.L.U32 R2, R61, 0x5, RZ ;  /* 0x000000053d027819 */ /* 0x000fc800000006ff */
[----:B------:R-:W-:Y:S01]  /*686c0*/  LOP3.LUT R0, R0, 0x60, R2, 0xf8, !PT ;  /* 0x0000006000007812 */ /* 0x000fe200078ef802 */
[----:B------:R-:W-:-:S05]  /*686d0*/  IMAD.SHL.U32 R2, R61, 0x4, RZ ;  /* 0x000000043d027824 */ /* 0x000fca00078e00ff */
[----:B------:R-:W-:-:S05]  /*686e0*/  LOP3.LUT R0, R0, 0x70, R2, 0x78, !PT ;  /* 0x0000007000007812 */ /* 0x000fca00078e7802 */
[----:B----4-:R1:W-:Y:S04]  /*686f0*/  STS.128 [R0], R4 ;  /* 0x0000000400007388 */ /* 0x0103e80000000c00 */
[----:B-1----:R-:W2:Y:S04]  /*68700*/  LDL.LU R4, [R1+0x88] ;  /* 0x0000880001047983 */ /* 0x002ea80000300800 */
[----:B------:R-:W2:Y:S04]  /*68710*/  LDL.LU R5, [R1+0x8c] ;  /* 0x00008c0001057983 */ /* 0x000ea80000300800 */
[----:B------:R-:W2:Y:S04]  /*68720*/  LDL.LU R6, [R1+0x48] ;  /* 0x0000480001067983 */ /* 0x000ea80000300800 */
[----:B------:R-:W2:Y:S01]  /*68730*/  LDL.LU R7, [R1+0x4c] ;  /* 0x00004c0001077983 */ /* 0x000ea20000300800 */
[----:B------:R-:W-:-:S02]  /*68740*/  SHF.L.U32 R2, R61, 0x8, RZ ;  /* 0x000000083d027819 */ /* 0x000fc400000006ff */
[----:B------:R-:W-:Y:S01]  /*68750*/  MOV R51, R44 ;  /* 0x0000002c00337202 */ /* 0x000fe20000000f00 */
[----:B------:R-:W-:Y:S01]  /*68760*/  IMAD.MOV.U32 R44, RZ, RZ, R3 ;  /* 0x000000ffff2c7224 */ /* 0x000fe200078e0003 */
[----:B------:R-:W-:Y:S01]  /*68770*/  MOV R47, R46 ;  /* 0x0000002e002f7202 */ /* 0x000fe20000000f00 */
[----:B------:R-:W-:Y:S01]  /*68780*/  IMAD.MOV.U32 R46, RZ, RZ, R45 ;  /* 0x000000ffff2e7224 */ /* 0x000fe200078e002d */
[----:B------:R-:W-:Y:S01]  /*68790*/  LOP3.LUT R3, R61, 0x1f, RZ, 0xc0, !PT ;  /* 0x0000001f3d037812 */ /* 0x000fe200078ec0ff */
[----:B------:R-:W-:Y:S01]  /*687a0*/  IMAD.MOV.U32 R50, RZ, RZ, R15 ;  /* 0x000000ffff327224 */ /* 0x000fe200078e000f */
[----:B------:R-:W-:Y:S01]  /*687b0*/  LOP3.LUT R2, R2, 0x600, RZ, 0xc0, !PT ;  /* 0x0000060002027812 */ /* 0x000fe200078ec0ff */
        /* <DEDUP_REMOVED lines=8> */
[----:B------:R-:W-:Y:S01]  /*68840*/  MOV R64, R70 ;  /* 0x0000004600407202 */ /* 0x000fe20000000f00 */
[----:B------:R-:W-:Y:S02]  /*68850*/  IMAD R2, R3, 0x10, R2 ;  /* 0x0000001003027824 */ /* 0x000fe400078e0202 */
[----:B------:R-:W-:Y:S04]  /*68860*/  STS.128 [R0+0x100], R12 ;  /* 0x0001000c00007388 */ /* 0x000fe80000000c00 */
[----:B------:R-:W-:Y:S01]  /*68870*/  STS.128 [R0+0x180], R64 ;  /* 0x0001804000007388 */ /* 0x000fe20000000c00 */
[C---:B------:R-:W-:Y:S02]  /*68880*/  LOP3.LUT R68, R2.reuse, 0x20, RZ, 0x3c, !PT ;  /* 0x0000002002447812 */ /* 0x040fe400078e3cff */
[----:B------:R-:W-:-:S02]  /*68890*/  LOP3.LUT R252, R2, 0x40, RZ, 0x3c, !PT ;  /* 0x0000004002fc7812 */ /* 0x000fc400078e3cff */
[----:B------:R-:W-:Y:S02]  /*688a0*/  LOP3.LUT R3, R2, 0x60, RZ, 0x3c, !PT ;  /* 0x0000006002037812 */ /* 0x000fe400078e3cff */
[----:B---3--:R-:W-:Y:S01]  /*688b0*/  ISETP.GE.AND P0, PT, R60, c[0x0][0x17c], PT ;  /* 0x00005f003c007a0c */ /* 0x008fe20003f06270 */
[----:B--2---:R-:W-:Y:S01]  /*688c0*/  STS.128 [R0+0x80], R4 ;  /* 0x0000800400007388 */ /* 0x004fe20000000c00 */
[----:B------:R-:W-:-:S06]  /*688d0*/  NOP ;  /* 0x0000000000007918 */ /* 0x000fcc0000000000 */
[----:B------:R-:W1:Y:S04]  /*688e0*/  LDS.128 R12, [R2] ;  /* 0x00000000020c7984 */ /* 0x000e680000000c00 */
[----:B------:R-:W2:Y:S04]  /*688f0*/  LDS.128 R64, [R68] ;  /* 0x0000000044407984 */ /* 0x000ea80000000c00 */
[----:B------:R-:W3:Y:S04]  /*68900*/  LDS.128 R60, [R252] ;  /* 0x00000000fc3c7984 */ /* 0x000ee80000000c00 */
[----:B-1----:R-:W-:Y:S04]  /*68910*/  STL.64 [R1+0x70], R12 ;  /* 0x0000700c01007387 */ /* 0x002fe80000100a00 */
[----:B------:R-:W-:Y:S04]  /*68920*/  STL.64 [R1+0x78], R14 ;  /* 0x0000780e01007387 */ /* 0x000fe80000100a00 */
[----:B------:R-:W1:Y:S04]  /*68930*/  LDS.128 R12, [R3] ;  /* 0x00000000030c7984 */ /* 0x000e680000000c00 */
[----:B--2---:R-:W-:Y:S04]  /*68940*/  STL.64 [R1+0x60], R64 ;  /* 0x0000604001007387 */ /* 0x004fe80000100a00 */
[----:B------:R-:W-:Y:S04]  /*68950*/  STL.64 [R1+0x68], R66 ;  /* 0x0000684201007387 */ /* 0x000fe80000100a00 */
[----:B---3--:R2:W-:Y:S04]  /*68960*/  STL.64 [R1+0x50], R60 ;  /* 0x0000503c01007387 */ /* 0x0085e80000100a00 */
[----:B------:R3:W-:Y:S01]  /*68970*/  STL.64 [R1+0x58], R62 ;  /* 0x0000583e01007387 */ /* 0x0007e20000100a00 */
[----:B--2---:R-:W-:Y:S01]  /*68980*/  MOV R60, R17 ;  /* 0x00000011003c7202 */ /* 0x004fe20000000f00 */
[----:B------:R-:W-:-:S02]  /*68990*/  IMAD.MOV.U32 R61, RZ, RZ, R18 ;  /* 0x000000ffff3d7224 */ /* 0x000fc400078e0012 */
[----:B---3--:R-:W-:Y:S01]  /*689a0*/  IMAD.MOV.U32 R63, RZ, RZ, R16 ;  /* 0x000000ffff3f7224 */ /* 0x008fe200078e0010 */
[----:B------:R-:W-:Y:S01]  /*689b0*/  MOV R62, R19 ;  /* 0x00000013003e7202 */ /* 0x000fe20000000f00 */
[----:B-1----:R-:W-:Y:S04]  /*689c0*/  STL.64 [R1+0x40], R12 ;  /* 0x0000400c01007387 */ /* 0x002fe80000100a00 */
[----:B------:R-:W-:Y:S01]  /*689d0*/  STL.64 [R1+0x48], R14 ;  /* 0x0000480e01007387 */ /* 0x000fe20000100a00 */
[----:B------:R-:W-:Y:S01]  /*689e0*/  MOV R4, R52 ;  /* 0x0000003400047202 */ /* 0x000fe20000000f00 */
[----:B------:R-:W-:Y:S01]  /*689f0*/  IMAD.MOV.U32 R5, RZ, RZ, R53 ;  /* 0x000000ffff057224 */ /* 0x000fe200078e0035 */
[----:B------:R-:W-:Y:S01]  /*68a00*/  MOV R6, R8 ;  /* 0x0000000800067202 */ /* 0x000fe20000000f00 */
[----:B------:R-:W2:Y:S01]  /*68a10*/  LDL.LU R16, [R1+0x1b0] ;  /* 0x0001b00001107983 */ /* 0x000ea20000300800 */
[----:B------:R-:W-:Y:S01]  /*68a20*/  IMAD.MOV.U32 R7, RZ, RZ, R9 ;  /* 0x000000ffff077224 */ /* 0x000fe200078e0009 */
[----:B------:R-:W-:-:S06]  /*68a30*/  NOP ;  /* 0x0000000000007918 */ /* 0x000fcc0000000000 */
[----:B------:R-:W2:Y:S04]  /*68a40*/  LDL.LU R17, [R1+0x1b4] ;  /* 0x0001b40001117983 */ /* 0x000ea80000300800 */
[----:B------:R-:W2:Y:S04]  /*68a50*/  LDL.LU R18, [R1+0x1a0] ;  /* 0x0001a00001127983 */ /* 0x000ea80000300800 */
[----:B------:R-:W2:Y:S01]  /*68a60*/  LDL.LU R19, [R1+0x1a4] ;  /* 0x0001a40001137983 */ /* 0x000ea20000300800 */
[----:B------:R-:W-:Y:S01]  /*68a70*/  MOV R8, R54 ;  /* 0x0000003600087202 */ /* 0x000fe20000000f00 */
[----:B------:R-:W-:-:S02]  /*68a80*/  IMAD.MOV.U32 R9, RZ, RZ, R55 ;  /* 0x000000ffff097224 */ /* 0x000fc400078e0037 */
[----:B------:R1:W-:Y:S04]  /*68a90*/  STS.128 [R0], R4 ;  /* 0x0000000400007388 */ /* 0x0003e80000000c00 */
[----:B------:R-:W-:Y:S01]  /*68aa0*/  STS.128 [R0+0x80], R8 ;  /* 0x0000800800007388 */ /* 0x000fe20000000c00 */
[----:B-1----:R-:W-:Y:S01]  /*68ab0*/  MOV R6, R72 ;  /* 0x0000004800067202 */ /* 0x002fe20000000f00 */
[----:B------:R-:W-:Y:S01]  /*68ac0*/  IMAD.MOV.U32 R7, RZ, RZ, R73 ;  /* 0x000000ffff077224 */ /* 0x000fe200078e0049 */
[----:B------:R-:W-:Y:S01]  /*68ad0*/  MOV R4, R76 ;  /* 0x0000004c00047202 */ /* 0x000fe20000000f00 */
[----:B------:R-:W-:Y:S01]  /*68ae0*/  IMAD.MOV.U32 R5, RZ, RZ, R77 ;  /* 0x000000ffff057224 */ /* 0x000fe200078e004d */
[----:B------:R-:W-:Y:S01]  /*68af0*/  MOV R72, R78 ;  /* 0x0000004e00487202 */ /* 0x000fe20000000f00 */
[----:B------:R-:W-:-:S03]  /*68b00*/  IMAD.MOV.U32 R73, RZ, RZ, R79 ;  /* 0x000000ffff497224 */ /* 0x000fc600078e004f */
[----:B------:R-:W-:Y:S04]  /*68b10*/  STS.128 [R0+0x100], R4 ;  /* 0x0001000400007388 */ /* 0x000fe80000000c00 */
[----:B------:R-:W-:Y:S01]  /*68b20*/  STS.128 [R0+0x180], R72 ;  /* 0x0001804800007388 */ /* 0x000fe20000000c00 */
[----:B------:R-:W-:-:S06]  /*68b30*/  NOP ;  /* 0x0000000000007918 */ /* 0x000fcc0000000000 */
[----:B------:R-:W1:Y:S04]  /*68b40*/  LDS.128 R4, [R2] ;  /* 0x0000000002047984 */ /* 0x000e680000000c00 */
[----:B------:R-:W3:Y:S04]  /*68b50*/  LDS.128 R12, [R68] ;  /* 0x00000000440c7984 */ /* 0x000ee80000000c00 */
[----:B------:R-:W4:Y:S01]  /*68b60*/  LDS.128 R8, [R252] ;  /* 0x00000000fc087984 */ /* 0x000f220000000c00 */
[----:B------:R-:W-:Y:S01]  /*68b70*/  MOV R80, R60 ;  /* 0x0000003c00507202 */ /* 0x000fe20000000f00 */
[----:B------:R-:W-:Y:S01]  /*68b80*/  IMAD.MOV.U32 R81, RZ, RZ, R61 ;  /* 0x000000ffff517224 */ /* 0x000fe200078e003d */
[----:B------:R-:W-:Y:S01]  /*68b90*/  MOV R82, R62 ;  /* 0x0000003e00527202 */ /* 0x000fe20000000f00 */
[----:B------:R-:W-:Y:S01]  /*68ba0*/  IMAD.MOV.U32 R83, RZ, RZ, R63 ;  /* 0x000000ffff537224 */ /* 0x000fe200078e003f */
[----:B-1----:R-:W-:Y:S01]  /*68bb0*/  STL [R1+0x34], R5 ;  /* 0x0000340501007387 */ /* 0x002fe20000100800 */
[----:B------:R-:W-:-:S03]  /*68bc0*/  MOV R228, R4 ;  /* 0x0000000400e47202 */ /* 0x000fc60000000f00 */
[----:B------:R-:W-:Y:S04]  /*68bd0*/  STL.64 [R1+0x38], R6 ;  /* 0x0000380601007387 */ /* 0x000fe80000100a00 */
[----:B------:R-:W1:Y:S01]  /*68be0*/  LDS.128 R4, [R3] ;  /* 0x0000000003047984 */ /* 0x000e620000000c00 */
[----:B------:R-:W-:-:S06]  /*68bf0*/  NOP ;  /* 0x0000000000007918 */ /* 0x000fcc0000000000 */
[----:B--2---:R2:W-:Y:S04]  /*68c00*/  STS.128 [R0], R16 ;  /* 0x0000001000007388 */ /* 0x0045e80000000c00 */
[----:B--2---:R-:W2:Y:S04]  /*68c10*/  LDL.LU R16, [R1+0x1b8] ;  /* 0x0001b80001107983 */ /* 0x004ea80000300800 */
[----:B------:R-:W2:Y:S04]  /*68c20*/  LDL.LU R17, [R1+0x1bc] ;  /* 0x0001bc0001117983 */ /* 0x000ea80000300800 */
[----:B------:R-:W2:Y:S04]  /*68c30*/  LDL.LU R18, [R1+0x1a8] ;  /* 0x0001a80001127983 */ /* 0x000ea80000300800 */
[----:B------:R-:W2:Y:S04]  /*68c40*/  LDL.LU R19, [R1+0x1ac] ;  /* 0x0001ac0001137983 */ /* 0x000ea80000300800 */
[----:B------:R-:W3:Y:S04]  /*68c50*/  LDL.LU R60, [R1+0x2d0] ;  /* 0x0002d000013c7983 */ /* 0x000ee80000300800 */
[----:B------:R-:W3:Y:S04]  /*68c60*/  LDL.LU R61, [R1+0x2d4] ;  /* 0x0002d400013d7983 */ /* 0x000ee80000300800 */
[----:B------:R-:W3:Y:S04]  /*68c70*/  LDL.LU R62, [R1+0x2c0] ;  /* 0x0002c000013e7983 */ /* 0x000ee80000300800 */
[----:B------:R-:W3:Y:S01]  /*68c80*/  LDL.LU R63, [R1+0x2c4] ;  /* 0x0002c400013f7983 */ /* 0x000ee20000300800 */
[----:B------:R-:W-:Y:S01]  /*68c90*/  IMAD.MOV.U32 R84, RZ, RZ, R47 ;  /* 0x000000ffff547224 */ /* 0x000fe200078e002f */
[----:B------:R-:W-:Y:S01]  /*68ca0*/  MOV R87, R46 ;  /* 0x0000002e00577202 */ /* 0x000fe20000000f00 */
[----:B------:R-:W-:Y:S01]  /*68cb0*/  IMAD.MOV.U32 R46, RZ, RZ, R220 ;  /* 0x000000ffff2e7224 */ /* 0x000fe200078e00dc */
[----:B------:R-:W-:Y:S01]  /*68cc0*/  MOV R47, R221 ;  /* 0x000000dd002f7202 */ /* 0x000fe20000000f00 */
[----:B------:R-:W-:Y:S01]  /*68cd0*/  IMAD.MOV.U32 R220, RZ, RZ, R49 ;  /* 0x000000ffffdc7224 */ /* 0x000fe200078e0031 */
[----:B------:R-:W-:Y:S01]  /*68ce0*/  MOV R221, R48 ;  /* 0x0000003000dd7202 */ /* 0x000fe20000000f00 */
[----:B------:R-:W-:Y:S01]  /*68cf0*/  IMAD.MOV.U32 R86, RZ, RZ, R51 ;  /* 0x000000ffff567224 */ /* 0x000fe200078e0033 */
[----:B------:R-:W-:Y:S01]  /*68d00*/  MOV R85, R50 ;  /* 0x0000003200557202 */ /* 0x000fe20000000f00 */
[----:B------:R-:W-:Y:S04]  /*68d10*/  STS.128 [R0+0x100], R44 ;  /* 0x0001002c00007388 */ /* 0x000fe80000000c00 */
[----:B------:R-:W-:Y:S04]  /*68d20*/  STS.128 [R0+0x180], R220 ;  /* 0x000180dc00007388 */ /* 0x000fe80000000c00 */
[----:B--2---:R-:W-:Y:S01]  /*68d30*/  STS.128 [R0+0x80], R16 ;  /* 0x0000801000007388 */ /* 0x004fe20000000c00 */
[----:B------:R-:W-:-:S06]  /*68d40*/  NOP ;  /* 0x0000000000007918 */ /* 0x000fcc0000000000 */
[----:B------:R-:W2:Y:S04]  /*68d50*/  LDS.128 R52, [R2] ;  /* 0x0000000002347984 */ /* 0x000ea80000000c00 */
[----:B------:R-:W-:Y:S04]  /*68d60*/  LDS.128 R48, [R68] ;  /* 0x0000000044307984 */ /* 0x000fe80000000c00 */
[----:B------:R-:W-:Y:S04]  /*68d70*/  LDS.128 R44, [R252] ;  /* 0x00000000fc2c7984 */ /* 0x000fe80000000c00 */
[----:B------:R-:W-:Y:S01]  /*68d80*/  LDS.128 R16, [R3] ;  /* 0x0000000003107984 */ /* 0x000fe20000000c00 */
[----:B------:R-:W-:-:S06]  /*68d90*/  NOP ;  /* 0x0000000000007918 */ /* 0x000fcc0000000000 */
[----:B---3--:R3:W-:Y:S04]  /*68da0*/  STS.128 [R0], R60 ;  /* 0x0000003c00007388 */ /* 0x0087e80000000c00 */
[----:B---3--:R-:W3:Y:S04]  /*68db0*/  LDL.LU R60, [R1+0x2d8] ;  /* 0x0002d800013c7983 */ /* 0x008ee80000300800 */
[----:B------:R-:W3:Y:S04]  /*68dc0*/  LDL.LU R61, [R1+0x2dc] ;  /* 0x0002dc00013d7983 */ /* 0x000ee80000300800 */
[----:B------:R-:W3:Y:S04]  /*68dd0*/  LDL.LU R62, [R1+0x2c8] ;  /* 0x0002c800013e7983 */ /* 0x000ee80000300800 */
[----:B------:R-:W3:Y:S04]  /*68de0*/  LDL.LU R63, [R1+0x2cc] ;  /* 0x0002cc00013f7983 */ /* 0x000ee80000300800 */
        /* <DEDUP_REMOVED lines=8> */
[----:B------:R-:W-:Y:S01]  /*68e70*/  IMAD.MOV.U32 R224, RZ, RZ, R85 ;  /* 0x000000ffffe07224 */ /* 0x000fe200078e0055 */
[----:B------:R-:W-:-:S03]  /*68e80*/  MOV R225, R84 ;  /* 0x0000005400e17202 */ /* 0x000fc60000000f00 */
[----:B------:R-:W-:Y:S04]  /*68e90*/  STS.128 [R0+0x100], R64 ;  /* 0x0001004000007388 */ /* 0x000fe80000000c00 */
[----:B------:R-:W-:Y:S04]  /*68ea0*/  STS.128 [R0+0x180], R224 ;  /* 0x000180e000007388 */ /* 0x000fe80000000c00 */
[----:B---3--:R-:W-:Y:S01]  /*68eb0*/  STS.128 [R0+0x80], R60 ;  /* 0x0000803c00007388 */ /* 0x008fe20000000c00 */
[----:B------:R-:W-:-:S06]  /*68ec0*/  NOP ;  /* 0x0000000000007918 */ /* 0x000fcc0000000000 */
[----:B------:R-:W3:Y:S04]  /*68ed0*/  LDS.128 R72, [R2] ;  /* 0x0000000002487984 */ /* 0x000ee80000000c00 */
[----:B------:R-:W1:Y:S04]  /*68ee0*/  LDS.128 R68, [R68] ;  /* 0x0000000044447984 */ /* 0x000e680000000c00 */
[----:B------:R-:W1:Y:S04]  /*68ef0*/  LDS.128 R64, [R252] ;  /* 0x00000000fc407984 */ /* 0x000e680000000c00 */
        /* <DEDUP_REMOVED lines=21> */
[----:B------:R1:W-:Y:S04]  /*69050*/  STS.128 [R0+0x180], R248 ;  /* 0x000180f800007388 */ /* 0x0003e80000000c00 */
[----:B------:R-:W-:Y:S01]  /*69060*/  STS.128 [R0+0x100], R80 ;  /* 0x0001005000007388 */ /* 0x000fe20000000c00 */
[----:B-1----:R-:W-:-:S03]  /*69070*/  LOP3.LUT R251, R2, 0x20, RZ, 0x3c, !PT ;  /* 0x0000002002fb7812 */ /* 0x002fc600078e3cff */
[----:B--2---:R-:W-:Y:S01]  /*69080*/  STS.128 [R0+0x80], R76 ;  /* 0x0000804c00007388 */ /* 0x004fe20000000c00 */
[----:B------:R-:W-:-:S06]  /*69090*/  NOP ;  /* 0x0000000000007918 */ /* 0x000fcc0000000000 */
[----:B------:R-:W1:Y:S04]  /*690a0*/  LDS.128 R88, [R2] ;  /* 0x0000000002587984 */ /* 0x000e680000000c00 */
[----:B------:R-:W-:Y:S04]  /*690b0*/  LDS.128 R84, [R251] ;  /* 0x00000000fb547984 */ /* 0x000fe80000000c00 */
[----:B------:R-:W-:Y:S04]  /*690c0*/  LDS.128 R80, [R252] ;  /* 0x00000000fc507984 */ /* 0x000fe80000000c00 */
[----:B------:R-:W-:Y:S01]  /*690d0*/  LDS.128 R76, [R3] ;  /* 0x00000000034c7984 */ /* 0x000fe20000000c00 */
[----:B------:R-:W-:-:S06]  /*690e0*/  NOP ;  /* 0x0000000000007918 */ /* 0x000fcc0000000000 */
[----:B---3--:R2:W-:Y:S04]  /*690f0*/  STS.128 [R0], R92 ;  /* 0x0000005c00007388 */ /* 0x0085e80000000c00 */
        /* <DEDUP_REMOVED lines=11> */
[----:B------:R-:W-:-:S03]  /*691b0*/  MOV R233, R100 ;  /* 0x0000006400e97202 */ /* 0x000fc60000000f00 */
[----:B------:R-:W-:Y:S04]  /*691c0*/  STS.128 [R0+0x100], R96 ;  /* 0x0001006000007388 */ /* 0x000fe80000000c00 */
[----:B------:R-:W-:Y:S04]  /*691d0*/  STS.128 [R0+0x180], R232 ;  /* 0x000180e800007388 */ /* 0x000fe80000000c00 */
[----:B--2---:R-:W-:Y:S01]  /*691e0*/  STS.128 [R0+0x80], R92 ;  /* 0x0000805c00007388 */ /* 0x004fe20000000c00 */
[----:B------:R-:W-:-:S06]  /*691f0*/  NOP ;  /* 0x0000000000007918 */ /* 0x000fcc0000000000 */
[----:B------:R-:W2:Y:S04]  /*69200*/  LDS.128 R108, [R2] ;  /* 0x00000000026c7984 */ /* 0x000ea80000000c00 */
[----:B------:R-:W1:Y:S04]  /*69210*/  LDS.128 R100, [R251] ;  /* 0x00000000fb647984 */ /* 0x000e680000000c00 */
[----:B------:R-:W1:Y:S04]  /*69220*/  LDS.128 R96, [R252] ;  /* 0x00000000fc607984 */ /* 0x000e680000000c00 */
[----:B------:R-:W1:Y:S01]  /*69230*/  LDS.128 R92, [R3] ;  /* 0x00000000035c7984 */ /* 0x000e620000000c00 */
        /* <DEDUP_REMOVED lines=17> */
[----:B------:R-:W-:Y:S01]  /*69350*/  STS.128 [R0+0x180], R200 ;  /* 0x000180c800007388 */ /* 0x000fe20000000c00 */
[----:B------:R-:W-:Y:S01]  /*69360*/  IMAD.MOV.U32 R182, RZ, RZ, R112 ;  /* 0x000000ffffb67224 */ /* 0x000fe200078e0070 */
[----:B------:R-:W-:Y:S02]  /*69370*/  MOV R183, R113 ;  /* 0x0000007100b77202 */ /* 0x000fe40000000f00 */
[----:B---3--:R-:W-:Y:S01]  /*69380*/  STS.128 [R0+0x80], R124 ;  /* 0x0000807c00007388 */ /* 0x008fe20000000c00 */
[----:B------:R-:W-:-:S06]  /*69390*/  NOP ;  /* 0x0000000000007918 */ /* 0x000fcc0000000000 */
[----:B------:R-:W3:Y:S04]  /*693a0*/  LDS.128 R136, [R2] ;  /* 0x0000000002887984 */ /* 0x000ee80000000c00 */
[----:B------:R-:W-:Y:S04]  /*693b0*/  LDS.128 R132, [R251] ;  /* 0x00000000fb847984 */ /* 0x000fe80000000c00 */
[----:B------:R-:W-:Y:S04]  /*693c0*/  LDS.128 R128, [R252] ;  /* 0x00000000fc807984 */ /* 0x000fe80000000c00 */
[----:B------:R-:W-:Y:S01]  /*693d0*/  LDS.128 R124, [R3] ;  /* 0x00000000037c7984 */ /* 0x000fe20000000c00 */
        /* <DEDUP_REMOVED lines=12> */
[----:B------:R-:W4:Y:S04]  /*694a0*/  LDL.LU R190, [R1+0x220] ;  /* 0x0002200001be7983 */ /* 0x000f280000300800 */
[----:B------:R-:W4:Y:S01]  /*694b0*/  LDL.LU R191, [R1+0x224] ;  /* 0x0002240001bf7983 */ /* 0x000f220000300800 */
        /* <DEDUP_REMOVED lines=9> */
[----:B------:R-:W-:Y:S01]  /*69550*/  MOV R193, R199 ;  /* 0x000000c700c17202 */ /* 0x000fe20000000f00 */
[----:B------:R-:W-:Y:S01]  /*69560*/  IMAD.MOV.U32 R194, RZ, RZ, R106 ;  /* 0x000000ffffc27224 */ /* 0x000fe200078e006a */
[----:B------:R-:W-:Y:S01]  /*69570*/  MOV R195, R107 ;  /* 0x0000006b00c37202 */ /* 0x000fe20000000f00 */
[----:B--2---:R-:W-:Y:S01]  /*69580*/  STS.128 [R0+0x80], R164 ;  /* 0x000080a400007388 */ /* 0x004fe20000000c00 */
[----:B------:R-:W-:-:S06]  /*69590*/  NOP ;  /* 0x0000000000007918 */ /* 0x000fcc0000000000 */
[----:B------:R-:W2:Y:S04]  /*695a0*/  LDS.128 R176, [R2] ;  /* 0x0000000002b07984 */ /* 0x000ea80000000c00 */
[----:B------:R-:W1:Y:S04]  /*695b0*/  LDS.128 R172, [R251] ;  /* 0x00000000fbac7984 */ /* 0x000e680000000c00 */
[----:B------:R-:W1:Y:S04]  /*695c0*/  LDS.128 R168, [R252] ;  /* 0x00000000fca87984 */ /* 0x000e680000000c00 */
[----:B------:R-:W1:Y:S01]  /*695d0*/  LDS.128 R164, [R3] ;  /* 0x0000000003a47984 */ /* 0x000e620000000c00 */
[----:B------:R-:W-:-:S06]  /*695e0*/  NOP ;  /* 0x0000000000007918 */ /* 0x000fcc0000000000 */
[----:B---3--:R3:W-:Y:S04]  /*695f0*/  STS.128 [R0+0x80], R112 ;  /* 0x0000807000007388 */ /* 0x0087e80000000c00 */
[----:B------:R-:W-:Y:S04]  /*69600*/  STS.128 [R0], R180 ;  /* 0x000000b400007388 */ /* 0x000fe80000000c00 */
[----:B------:R-:W-:Y:S01]  /*69610*/  STS.128 [R0+0x180], R192 ;  /* 0x000180c000007388 */ /* 0x000fe20000000c00 */
[----:B---3--:R-:W-:Y:S01]  /*69620*/  IMAD.MOV.U32 R112, RZ, RZ, R196 ;  /* 0x000000ffff707224 */ /* 0x008fe200078e00c4 */
[----:B------:R-:W-:Y:S01]  /*69630*/  MOV R113, R197 ;  /* 0x000000c500717202 */ /* 0x000fe20000000f00 */
[----:B------:R-:W-:Y:S01]  /*69640*/  IMAD.MOV.U32 R114, RZ, RZ, R104 ;  /* 0x000000ffff727224 */ /* 0x000fe200078e0068 */
[----:B------:R-:W-:-:S05]  /*69650*/  MOV R115, R105 ;  /* 0x0000006900737202 */ /* 0x000fca0000000f00 */
[----:B------:R-:W-:Y:S01]  /*69660*/  STS.128 [R0+0x100], R112 ;  /* 0x0001007000007388 */ /* 0x000fe20000000c00 */
[----:B------:R-:W-:-:S06]  /*69670*/  NOP ;  /* 0x0000000000007918 */ /* 0x000fcc0000000000 */
[----:B------:R-:W3:Y:S04]  /*69680*/  LDS.128 R184, [R2] ;  /* 0x0000000002b87984 */ /* 0x000ee80000000c00 */
[----:B------:R-:W-:Y:S04]  /*69690*/  LDS.128 R180, [R251] ;  /* 0x00000000fbb47984 */ /* 0x000fe80000000c00 */
[----:B------:R-:W-:Y:S04]  /*696a0*/  LDS.128 R112, [R252] ;  /* 0x00000000fc707984 */ /* 0x000fe80000000c00 */
[----:B------:R-:W-:Y:S01]  /*696b0*/  LDS.128 R104, [R3] ;  /* 0x0000000003687984 */ /* 0x000fe20000000c00 */
[----:B------:R-:W-:-:S06]  /*696c0*/  NOP ;  /* 0x0000000000007918 */ /* 0x000fcc0000000000 */
[----:B----4-:R4:W-:Y:S04]  /*696d0*/  STS.128 [R0], R188 ;  /* 0x000000bc00007388 */ /* 0x0109e80000000c00 */
[----:B----4-:R-:W4:Y:S04]  /*696e0*/  LDL.LU R188, [R1+0x238] ;  /* 0x0002380001bc7983 */ /* 0x010f280000300800 */
[----:B------:R-:W4:Y:S04]  /*696f0*/  LDL.LU R189, [R1+0x23c] ;  /* 0x00023c0001bd7983 */ /* 0x000f280000300800 */
[----:B------:R-:W4:Y:S04]  /*69700*/  LDL.LU R190, [R1+0x228] ;  /* 0x0002280001be7983 */ /* 0x000f280000300800 */
[----:B------:R-:W4:Y:S01]  /*69710*/  LDL.LU R191, [R1+0x22c] ;  /* 0x00022c0001bf7983 */ /* 0x000f220000300800 */
        /* <DEDUP_REMOVED lines=14> */
[----:B----4-:R-:W-:Y:S01]  /*69800*/  STS.128 [R0+0x80], R188 ;  /* 0x000080bc00007388 */ /* 0x010fe20000000c00 */
[----:B------:R-:W-:-:S06]  /*69810*/  NOP ;  /* 0x0000000000007918 */ /* 0x000fcc0000000000 */
[----:B------:R-:W4:Y:S04]  /*69820*/  LDS.128 R196, [R2] ;  /* 0x0000000002c47984 */ /* 0x000f280000000c00 */
[----:B------:R-:W1:Y:S04]  /*69830*/  LDS.128 R192, [R251] ;  /* 0x00000000fbc07984 */ /* 0x000e680000000c00 */
[----:B------:R-:W1:Y:S04]  /*69840*/  LDS.128 R188, [R252] ;  /* 0x00000000fcbc7984 */ /* 0x000e680000000c00 */
[----:B------:R-:W1:Y:S01]  /*69850*/  LDS.128 R160, [R3] ;  /* 0x0000000003a07984 */ /* 0x000e620000000c00 */
[----:B------:R-:W-:-:S06]  /*69860*/  NOP ;  /* 0x0000000000007918 */ /* 0x000fcc0000000000 */
[----:B------:R2:W-:Y:S04]  /*69870*/  STS.128 [R0], R200 ;  /* 0x000000c800007388 */ /* 0x0005e80000000c00 */
[----:B--2---:R-:W2:Y:S04]  /*69880*/  LDL.LU R200, [R1+0x210] ;  /* 0x0002100001c87983 */ /* 0x004ea80000300800 */
        /* <DEDUP_REMOVED lines=15> */
[----:B------:R-:W-:Y:S01]  /*69980*/  STS.128 [R0+0x180], R204 ;  /* 0x000180cc00007388 */ /* 0x000fe20000000c00 */
[----:B------:R-:W-:-:S06]  /*69990*/  NOP ;  /* 0x0000000000007918 */ /* 0x000fcc0000000000 */
[----:B------:R-:W1:Y:S04]  /*699a0*/  LDS.128 R120, [R2] ;  /* 0x0000000002787984 */ /* 0x000e680000000c00 */
        /* <DEDUP_REMOVED lines=47> */
[----:B------:R-:W-:Y:S04]  /*69ca0*/  STS.128 [R0+0x100], R212 ;  /* 0x000100d400007388 */ /* 0x000fe80000000c00 */
[----:B------:R-:W-:Y:S04]  /*69cb0*/  STS.128 [R0+0x180], R220 ;  /* 0x000180dc00007388 */ /* 0x000fe80000000c00 */
        /* <DEDUP_REMOVED lines=26> */
[----:B------:R1:W-:Y:S01]  /*69e60*/  STS.128 [R0+0x180], R228 ;  /* 0x000180e400007388 */ /* 0x0003e20000000c00 */
[----:B------:R-:W-:Y:S01]  /*69e70*/  MOV R236, R38 ;  /* 0x0000002600ec7202 */ /* 0x000fe20000000f00 */
[----:B------:R-:W-:Y:S01]  /*69e80*/  IMAD.MOV.U32 R237, RZ, RZ, R39 ;  /* 0x000000ffffed7224 */ /* 0x000fe200078e0027 */
[----:B-1----:R-:W-:Y:S01]  /*69e90*/  MOV R228, R36 ;  /* 0x0000002400e47202 */ /* 0x002fe20000000f00 */
[----:B------:R-:W-:Y:S01]  /*69ea0*/  IMAD.MOV.U32 R229, RZ, RZ, R37 ;  /* 0x000000ffffe57224 */ /* 0x000fe200078e0025 */
[----:B--2---:R-:W-:Y:S01]  /*69eb0*/  STS.128 [R0+0x80], R216 ;  /* 0x000080d800007388 */ /* 0x004fe20000000c00 */
[----:B------:R-:W-:-:S06]  /*69ec0*/  NOP ;  /* 0x0000000000007918 */ /* 0x000fcc0000000000 */
[----:B------:R-:W1:Y:S04]  /*69ed0*/  LDS.128 R220, [R2] ;  /* 0x0000000002dc7984 */ /* 0x000e680000000c00 */
[----:B------:R-:W2:Y:S04]  /*69ee0*/  LDS.128 R216, [R251] ;  /* 0x00000000fbd87984 */ /* 0x000ea80000000c00 */
        /* <DEDUP_REMOVED lines=18> */
[----:B------:R-:W-:-:S03]  /*6a010*/  IMAD.MOV.U32 R239, RZ, RZ, R43 ;  /* 0x000000ffffef7224 */ /* 0x000fc600078e002b */
[----:B------:R-:W-:Y:S04]  /*6a020*/  STS.128 [R0+0x100], R228 ;  /* 0x000100e400007388 */ /* 0x000fe80000000c00 */
[----:B------:R-:W-:Y:S01]  /*6a030*/  STS.128 [R0+0x180], R236 ;  /* 0x000180ec00007388 */ /* 0x000fe20000000c00 */
[----:B------:R-:W-:-:S03]  /*6a040*/  MOV R244, R250 ;  /* 0x000000fa00f47202 */ /* 0x000fc60000000f00 */
        /* <DEDUP_REMOVED lines=22> */
[----:B------:R-:W3:Y:S01]  /*6a1b0*/  LDL.LU R248, [R1+0x64] ;  /* 0x0000640001f87983 */ /* 0x000ee20000300800 */
[----:B------:R-:W-:-:S03]  /*6a1c0*/  ISETP.GE.AND P4, PT, R241, c[0x0][0x178], PT ;  /* 0x00005e00f1007a0c */ /* 0x000fc60003f86270 */
[----:B------:R-:W-:Y:S04]  /*6a1d0*/  STS.128 [R0+0x100], R236 ;  /* 0x000100ec00007388 */ /* 0x000fe80000000c00 */
[----:B------:R-:W-:Y:S01]  /*6a1e0*/  STS.128 [R0+0x180], R56 ;  /* 0x0001803800007388 */ /* 0x000fe20000000c00 */
[----:B------:R-:W-:-:S03]  /*6a1f0*/  ISETP.LT.AND P4, PT, R245, c[0x0][0x17c], !P4 ;  /* 0x00005f00f5007a0c */ /* 0x000fc60006781270 */
[----:B--2---:R2:W-:Y:S02]  /*6a200*/  STS.128 [R0+0x80], R36 ;  /* 0x0000802400007388 */ /* 0x0045e40000000c00 */
[----:B--2---:R-:W-:-:S05]  /*6a210*/  IMAD R0, R241, c[0x0][0x194], RZ ;  /* 0x00006500f1007a24 */ /* 0x004fca00078e02ff */
[----:B------:R-:W-:-:S04]  /*6a220*/  LEA R36, P5, R0, c[0x0][0x170], 0x2 ;  /* 0x00005c0000247a11 */ /* 0x000fc800078a10ff */
[----:B------:R-:W-:Y:S01]  /*6a230*/  LEA.HI.X.SX32 R37, R0, c[0x0][0x174], 0x2, P5 ;  /* 0x00005d0000257a11 */ /* 0x000fe200028f16ff */
[----:B------:R-:W-:-:S04]  /*6a240*/  IMAD R0, R245, c[0x0][0x198], RZ ;  /* 0x00006600f5007a24 */ /* 0x000fc800078e02ff */
[----:B------:R-:W-:Y:S01]  /*6a250*/  IMAD.WIDE R38, R0, 0x4, R36 ;  /* 0x0000000400267825 */ /* 0x000fe200078e0224 */
[----:B------:R-:W-:-:S06]  /*6a260*/  NOP ;  /* 0x0000000000007918 */ /* 0x000fcc0000000000 */
[----:B------:R2:W-:Y:S01]  /*6a270*/  @P4 STG.E [R38.64], R249 ;  /* 0x000000f926004986 */ /* 0x0005e2000c101908 */
[----:B---3--:R-:W-:-:S04]  /*6a280*/  ISETP.GE.AND P4, PT, R240, c[0x0][0x178], PT ;  /* 0x00005e00f0007a0c */ /* 0x008fc80003f86270 */
[----:B------:R-:W-:Y:S01]  /*6a290*/  ISETP.LT.AND P4, PT, R245, c[0x0][0x17c], !P4 ;  /* 0x00005f00f5007a0c */ /* 0x000fe20006781270 */
[----:B--2---:R-:W-:Y:S01]  /*6a2a0*/  IMAD R39, R240, c[0x0][0x194], RZ ;  /* 0x00006500f0277a24 */ /* 0x004fe200078e02ff */
[----:B------:R-:W2:Y:S04]  /*6a2b0*/  LDL.LU R249, [R1+0x50] ;  /* 0x0000500001f97983 */ /* 0x000ea80000300800 */
[C---:B------:R-:W-:Y:S01]  /*6a2c0*/  LEA R38, P5, R39.reuse, c[0x0][0x170], 0x2 ;  /* 0x00005c0027267a11 */ /* 0x040fe200078a10ff */
[----:B------:R-:W3:Y:S03]  /*6a2d0*/  LDL.LU R143, [R1+0x1f28] ;  /* 0x001f2800018f7983 */ /* 0x000ee60000300800 */
[----:B------:R-:W-:-:S05]  /*6a2e0*/  LEA.HI.X.SX32 R39, R39, c[0x0][0x174], 0x2, P5 ;  /* 0x00005d0027277a11 */ /* 0x000fca00028f16ff */
[C---:B------:R-:W-:Y:S01]  /*6a2f0*/  IMAD.WIDE R56, R0.reuse, 0x4, R38 ;  /* 0x0000000400387825 */ /* 0x040fe200078e0226 */
[----:B------:R-:W-:-:S04]  /*6a300*/  IADD3 R0, R0, c[0x0][0x198], RZ ;  /* 0x0000660000007a10 */ /* 0x000fc80007ffe0ff */
[----:B------:R1:W-:Y:S01]  /*6a310*/  @P4 STG.E [R56.64], R244 ;  /* 0x000000f438004986 */ /* 0x0003e2000c101908 */
[----:B------:R-:W-:Y:S02]  /*6a320*/  ISETP.LT.AND P4, PT, R241, c[0x0][0x178], !P3 ;  /* 0x00005e00f1007a0c */ /* 0x000fe40005f81270 */
[----:B------:R-:W-:Y:S01]  /*6a330*/  ISETP.LT.AND P3, PT, R240, c[0x0][0x178], !P3 ;  /* 0x00005e00f0007a0c */ /* 0x000fe20005f61270 */
[----:B-1----:R-:W-:-:S10]  /*6a340*/  IMAD.WIDE R56, R0, 0x4, R36 ;  /* 0x0000000400387825 */ /* 0x002fd400078e0224 */
[----:B------:R1:W-:Y:S02]  /*6a350*/  @P4 STG.E [R56.64], R242 ;  /* 0x000000f238004986 */ /* 0x0003e4000c101908 */
[----:B-1----:R-:W-:-:S05]  /*6a360*/  IMAD.WIDE R56, R0, 0x4, R38 ;  /* 0x0000000400387825 */ /* 0x002fca00078e0226 */
[----:B------:R1:W-:Y:S04]  /*6a370*/  @P3 STG.E [R56.64], R250 ;  /* 0x000000fa38003986 */ /* 0x0003e8000c101908 */
[----:B-1----:R-:W4:Y:S01]  /*6a380*/  LDL.LU R250, [R1+0x54] ;  /* 0x0000540001fa7983 */ /* 0x002f220000300800 */
[----:B------:R-:W-:Y:S02]  /*6a390*/  ISETP.LT.AND P3, PT, R241, c[0x0][0x178], !P2 ;  /* 0x00005e00f1007a0c */ /* 0x000fe40005761270 */
[----:B------:R-:W-:Y:S01]  /*6a3a0*/  IADD3 R0, R0, c[0x0][0x198], RZ ;  /* 0x0000660000007a10 */ /* 0x000fe20007ffe0ff */
[----:B------:R-:W4:Y:S01]  /*6a3b0*/  LDL.LU R142, [R1+0x1f34] ;  /* 0x001f3400018e7983 */ /* 0x000f220000300800 */
[----:B------:R-:W-:-:S03]  /*6a3c0*/  ISETP.LT.AND P2, PT, R240, c[0x0][0x178], !P2 ;  /* 0x00005e00f0007a0c */ /* 0x000fc60005741270 */
[C---:B------:R-:W-:Y:S01]  /*6a3d0*/  IMAD.WIDE R56, R0.reuse, 0x4, R36 ;  /* 0x0000000400387825 */ /* 0x040fe200078e0224 */
[----:B------:R-:W4:Y:S04]  /*6a3e0*/  LDL.LU R59, [R1+0x1f30] ;  /* 0x001f3000013b7983 */ /* 0x000f280000300800 */
[----:B------:R-:W4:Y:S04]  /*6a3f0*/  LDL.LU R141, [R1+0x1f3c] ;  /* 0x001f3c00018d7983 */ /* 0x000f280000300800 */
[----:B------:R1:W-:Y:S04]  /*6a400*/  @P3 STG.E [R56.64], R243 ;  /* 0x000000f338003986 */ /* 0x0003e8000c101908 */
[----:B------:R-:W4:Y:S04]  /*6a410*/  LDL.LU R58, [R1+0x1f38] ;  /* 0x001f3800013a7983 */ /* 0x000f280000300800 */
[----:B------:R-:W4:Y:S01]  /*6a420*/  LDL.LU R140, [R1+0x1f40] ;  /* 0x001f4000018c7983 */ /* 0x000f220000300800 */
[C---:B-1----:R-:W-:Y:S01]  /*6a430*/  IMAD.WIDE R56, R0.reuse, 0x4, R38 ;  /* 0x0000000400387825 */ /* 0x042fe200078e0226 */
[----:B------:R-:W-:-:S02]  /*6a440*/  IADD3 R0, R0, c[0x0][0x198], RZ ;  /* 0x0000660000007a10 */ /* 0x000fc40007ffe0ff */
[----:B------:R-:W4:Y:S04]  /*6a450*/  LDL.LU R242, [R1+0x40] ;  /* 0x0000400001f27983 */ /* 0x000f280000300800 */
[----:B------:R1:W-:Y:S01]  /*6a460*/  @P2 STG.E [R56.64], R12 ;  /* 0x0000000c38002986 */ /* 0x0003e2000c101908 */
[----:B------:R-:W-:Y:S02]  /*6a470*/  ISETP.LT.AND P2, PT, R241, c[0x0][0x178], !P1 ;  /* 0x00005e00f1007a0c */ /* 0x000fe40004f41270 */
[----:B------:R-:W-:Y:S01]  /*6a480*/  ISETP.LT.AND P1, PT, R240, c[0x0][0x178], !P1 ;  /* 0x00005e00f0007a0c */ /* 0x000fe20004f21270 */
[----:B-1----:R-:W-:-:S10]  /*6a490*/  IMAD.WIDE R56, R0, 0x4, R36 ;  /* 0x0000000400387825 */ /* 0x002fd400078e0224 */
[----:B------:R1:W-:Y:S02]  /*6a4a0*/  @P2 STG.E [R56.64], R248 ;  /* 0x000000f838002986 */ /* 0x0003e4000c101908 */
[C---:B-1----:R-:W-:Y:S01]  /*6a4b0*/  IMAD.WIDE R56, R0.reuse, 0x4, R38 ;  /* 0x0000000400387825 */ /* 0x042fe200078e0226 */
[----:B------:R-:W-:-:S04]  /*6a4c0*/  IADD3 R0, R0, c[0x0][0x198], RZ ;  /* 0x0000660000007a10 */ /* 0x000fc80007ffe0ff */
[----:B------:R1:W-:Y:S01]  /*6a4d0*/  @P1 STG.E [R56.64], R13 ;  /* 0x0000000d38001986 */ /* 0x0003e2000c101908 */
[----:B------:R-:W-:Y:S02]  /*6a4e0*/  ISETP.LT.AND P1, PT, R241, c[0x0][0x178], !P0 ;  /* 0x00005e00f1007a0c */ /* 0x000fe40004721270 */
[----:B------:R-:W-:Y:S01]  /*6a4f0*/  ISETP.LT.AND P0, PT, R240, c[0x0][0x178], !P0 ;  /* 0x00005e00f0007a0c */ /* 0x000fe20004701270 */
[C---:B-1----:R-:W-:Y:S01]  /*6a500*/  IMAD.WIDE R12, R0.reuse, 0x4, R36 ;  /* 0x00000004000c7825 */ /* 0x042fe200078e0224 */
[----:B------:R-:W4:Y:S09]  /*6a510*/  LDL.LU R57, [R1+0x1f48] ;  /* 0x001f480001397983 */ /* 0x000f320000300800 */
[----:B--2---:R1:W-:Y:S02]  /*6a520*/  @P1 STG.E [R12.64], R249 ;  /* 0x000000f90c001986 */ /* 0x0043e4000c101908 */
[----:B-1----:R-:W-:-:S05]  /*6a530*/  IMAD.WIDE R12, R0, 0x4, R38 ;  /* 0x00000004000c7825 */ /* 0x002fca00078e0226 */
[----:B------:R1:W-:Y:S01]  /*6a540*/  @P0 STG.E [R12.64], R8 ;  /* 0x000000080c000986 */ /* 0x0003e2000c101908 */
[----:B---3--:R-:W-:-:S04]  /*6a550*/  ISETP.GE.AND P0, PT, R143, c[0x0][0x17c], PT ;  /* 0x00005f008f007a0c */ /* 0x008fc80003f06270 */
[----:B------:R-:W-:Y:S02]  /*6a560*/  ISETP.LT.AND P1, PT, R241, c[0x0][0x178], !P0 ;  /* 0x00005e00f1007a0c */ /* 0x000fe40004721270 */
[----:B------:R-:W-:-:S05]  /*6a570*/  IADD3 R0, R0, c[0x0][0x198], RZ ;  /* 0x0000660000007a10 */ /* 0x000fca0007ffe0ff */
[----:B-1----:R-:W-:-:S06]  /*6a580*/  IMAD.WIDE R12, R0, 0x4, R36 ;  /* 0x00000004000c7825 */ /* 0x002fcc00078e0224 */
[----:B----4-:R1:W-:Y:S04]  /*6a590*/  @P1 STG.E [R12.64], R250 ;  /* 0x000000fa0c001986 */ /* 0x0103e8000c101908 */
[----:B-1----:R-:W2:Y:S01]  /*6a5a0*/  LDL.LU R250, [R1+0x44] ;  /* 0x0000440001fa7983 */ /* 0x002ea20000300800 */
[----:B------:R-:W-:Y:S02]  /*6a5b0*/  ISETP.LT.AND P1, PT, R240, c[0x0][0x178], !P0 ;  /* 0x00005e00f0007a0c */ /* 0x000fe40004721270 */
[----:B------:R-:W-:Y:S02]  /*6a5c0*/  ISETP.GE.AND P3, PT, R142, c[0x0][0x17c], PT ;  /* 0x00005f008e007a0c */ /* 0x000fe40003f66270 */
[----:B------:R-:W-:Y:S02]  /*6a5d0*/  ISETP.GE.AND P0, PT, R59, c[0x0][0x17c], PT ;  /* 0x00005f003b007a0c */ /* 0x000fe40003f06270 */
[----:B------:R-:W-:Y:S01]  /*6a5e0*/  ISETP.LT.AND P6, PT, R241, c[0x0][0x178], !P3 ;  /* 0x00005e00f1007a0c */ /* 0x000fe20005fc1270 */
[----:B------:R-:W3:Y:S01]  /*6a5f0*/  LDL.LU R59, [R1+0x1f54] ;  /* 0x001f5400013b7983 */ /* 0x000ee20000300800 */
[----:B------:R-:W-:Y:S01]  /*6a600*/  ISETP.LT.AND P3, PT, R240, c[0x0][0x178], !P3 ;  /* 0x00005e00f0007a0c */ /* 0x000fe20005f61270 */
[C---:B------:R-:W-:Y:S01]  /*6a610*/  IMAD.WIDE R12, R0.reuse, 0x4, R38 ;  /* 0x00000004000c7825 */ /* 0x040fe200078e0226 */
[----:B------:R-:W-:Y:S01]  /*6a620*/  IADD3 R0, R0, c[0x0][0x198], RZ ;  /* 0x0000660000007a10 */ /* 0x000fe20007ffe0ff */
[----:B------:R-:W4:Y:S04]  /*6a630*/  LDL.LU R244, [R1+0x78] ;  /* 0x0000780001f47983 */ /* 0x000f280000300800 */
[----:B------:R-:W3:Y:S01]  /*6a640*/  LDL.LU R243, [R1+0x38] ;  /* 0x0000380001f37983 */ /* 0x000ee20000300800 */
[----:B------:R-:W-:-:S03]  /*6a650*/  ISETP.GE.AND P4, PT, R58, c[0x0][0x17c], PT ;  /* 0x00005f003a007a0c */ /* 0x000fc60003f86270 */
[----:B------:R1:W-:Y:S01]  /*6a660*/  @P1 STG.E [R12.64], R9 ;  /* 0x000000090c001986 */ /* 0x0003e2000c101908 */
[----:B------:R-:W-:-:S03]  /*6a670*/  ISETP.LT.AND P5, PT, R241, c[0x0][0x178], !P0 ;  /* 0x00005e00f1007a0c */ /* 0x000fc600047a1270 */
[----:B------:R-:W3:Y:S04]  /*6a680*/  LDL.LU R58, [R1+0x1f50] ;  /* 0x001f5000013a7983 */ /* 0x000ee80000300800 */
[----:B------:R-:W3:Y:S01]  /*6a690*/  LDL.LU R248, [R1+0x7c] ;  /* 0x00007c0001f87983 */ /* 0x000ee20000300800 */
[----:B-1----:R-:W-:-:S03]  /*6a6a0*/  IMAD.WIDE R8, R0, 0x4, R36 ;  /* 0x0000000400087825 */ /* 0x002fc600078e0224 */
[----:B------:R-:W4:Y:S01]  /*6a6b0*/  LDL.LU R249, [R1+0x3c] ;  /* 0x00003c0001f97983 */ /* 0x000f220000300800 */
[C---:B------:R-:W-:Y:S01]  /*6a6c0*/  IMAD.WIDE R12, R0.reuse, 0x4, R38 ;  /* 0x00000004000c7825 */ /* 0x040fe200078e0226 */
[----:B------:R-:W-:Y:S02]  /*6a6d0*/  IADD3 R0, R0, c[0x0][0x198], RZ ;  /* 0x0000660000007a10 */ /* 0x000fe40007ffe0ff */
[----:B------:R1:W-:Y:S04]  /*6a6e0*/  @P6 STG.E [R8.64], R242 ;  /* 0x000000f208006986 */ /* 0x0003e8000c101908 */
[----:B------:R-:W-:Y:S01]  /*6a6f0*/  @P3 STG.E [R12.64], R4 ;  /* 0x000000040c003986 */ /* 0x000fe2000c101908 */
[----:B------:R-:W-:Y:S01]  /*6a700*/  ISETP.GE.AND P1, PT, R140, c[0x0][0x17c], PT ;  /* 0x00005f008c007a0c */ /* 0x000fe20003f26270 */
[----:B-1----:R-:W-:Y:S01]  /*6a710*/  IMAD.WIDE R8, R0, 0x4, R36 ;  /* 0x0000000400087825 */ /* 0x002fe200078e0224 */
[----:B------:R-:W-:-:S02]  /*6a720*/  ISETP.GE.AND P3, PT, R57, c[0x0][0x17c], PT ;  /* 0x00005f0039007a0c */ /* 0x000fc40003f66270 */
[----:B------:R-:W4:Y:S04]  /*6a730*/  LDL.LU R57, [R1+0x1f60] ;  /* 0x001f600001397983 */ /* 0x000f280000300800 */
[----:B------:R-:W4:Y:S04]  /*6a740*/  LDL.LU R242, [R1+0x68] ;  /* 0x0000680001f27983 */ /* 0x000f280000300800 */
[----:B------:R-:W4:Y:S04]  /*6a750*/  LDL.LU R140, [R1+0x1f6c] ;  /* 0x001f6c00018c7983 */ /* 0x000f280000300800 */
[----:B--2---:R1:W-:Y:S04]  /*6a760*/  @P5 STG.E [R8.64], R250 ;  /* 0x000000fa08005986 */ /* 0x0043e8000c101908 */
[----:B-1----:R-:W2:Y:S01]  /*6a770*/  LDL.LU R250, [R1+0x6c] ;  /* 0x00006c0001fa7983 */ /* 0x002ea20000300800 */
[----:B------:R-:W-:-:S02]  /*6a780*/  ISETP.LT.AND P0, PT, R240, c[0x0][0x178], !P0 ;  /* 0x00005e00f0007a0c */ /* 0x000fc40004701270 */
[----:B------:R-:W-:Y:S01]  /*6a790*/  ISETP.GE.AND P2, PT, R141, c[0x0][0x17c], PT ;  /* 0x00005f008d007a0c */ /* 0x000fe20003f46270 */
[----:B------:R-:W-:-:S03]  /*6a7a0*/  IMAD.WIDE R12, R0, 0x4, R38 ;  /* 0x00000004000c7825 */ /* 0x000fc600078e0226 */
[C---:B------:R-:W-:Y:S02]  /*6a7b0*/  ISETP.LT.AND P6, PT, R241.reuse, c[0x0][0x178], !P2 ;  /* 0x00005e00f1007a0c */ /* 0x040fe400057c1270 */
[----:B------:R-:W-:Y:S02]  /*6a7c0*/  ISETP.LT.AND P2, PT, R240, c[0x0][0x178], !P2 ;  /* 0x00005e00f0007a0c */ /* 0x000fe40005741270 */
[----:B------:R-:W-:Y:S02]  /*6a7d0*/  IADD3 R56, R0, c[0x0][0x198], RZ ;  /* 0x0000660000387a10 */ /* 0x000fe40007ffe0ff */
[----:B------:R-:W-:Y:S01]  /*6a7e0*/  ISETP.LT.AND P5, PT, R241, c[0x0][0x178], !P4 ;  /* 0x00005e00f1007a0c */ /* 0x000fe200067a1270 */
[----:B------:R1:W-:Y:S02]  /*6a7f0*/  @P0 STG.E [R12.64], R5 ;  /* 0x000000050c000986 */ /* 0x0003e4000c101908 */
[----:B------:R-:W-:Y:S01]  /*6a800*/  IMAD.WIDE R8, R56, 0x4, R36 ;  /* 0x0000000438087825 */ /* 0x000fe200078e0224 */
[----:B---3--:R-:W-:-:S02]  /*6a810*/  ISETP.GE.AND P0, PT, R59, c[0x0][0x17c], PT ;  /* 0x00005f003b007a0c */ /* 0x008fc40003f06270 */
[----:B------:R-:W-:Y:S01]  /*6a820*/  ISETP.LT.AND P4, PT, R240, c[0x0][0x178], !P4 ;  /* 0x00005e00f0007a0c */ /* 0x000fe20006781270 */
[----:B------:R-:W3:Y:S01]  /*6a830*/  LDL.LU R59, [R1+0x1f70] ;  /* 0x001f7000013b7983 */ /* 0x000ee20000300800 */
[C---:B-1----:R-:W-:Y:S01]  /*6a840*/  IMAD.WIDE R4, R56.reuse, 0x4, R38 ;  /* 0x0000000438047825 */ /* 0x042fe200078e0226 */
[----:B------:R-:W-:Y:S02]  /*6a850*/  IADD3 R56, R56, c[0x0][0x198], RZ ;  /* 0x0000660038387a10 */ /* 0x000fe40007ffe0ff */
[----:B----4-:R-:W-:Y:S04]  /*6a860*/  @P6 STG.E [R8.64], R244 ;  /* 0x000000f408006986 */ /* 0x010fe8000c101908 */
[----:B------:R1:W-:Y:S01]  /*6a870*/  @P2 STG.E [R4.64], R243 ;  /* 0x000000f304002986 */ /* 0x0003e2000c101908 */
[----:B------:R-:W-:-:S02]  /*6a880*/  IADD3 R0, R56, c[0x0][0x198], RZ ;  /* 0x0000660038007a10 */ /* 0x000fc40007ffe0ff */
[----:B------:R-:W-:Y:S02]  /*6a890*/  ISETP.LT.AND P6, PT, R241, c[0x0][0x178], !P1 ;  /* 0x00005e00f1007a0c */ /* 0x000fe40004fc1270 */
[----:B------:R-:W-:Y:S01]  /*6a8a0*/  ISETP.GE.AND P2, PT, R58, c[0x0][0x17c], PT ;  /* 0x00005f003a007a0c */ /* 0x000fe20003f46270 */
[----:B-1----:R-:W-:Y:S01]  /*6a8b0*/  IMAD.WIDE R4, R56, 0x4, R36 ;  /* 0x0000000438047825 */ /* 0x002fe200078e0224 */
[----:B------:R-:W4:Y:S01]  /*6a8c0*/  LDL.LU R243, [R1+0x58] ;  /* 0x0000580001f37983 */ /* 0x000f220000300800 */
[----:B------:R-:W-:-:S03]  /*6a8d0*/  ISETP.LT.AND P1, PT, R240, c[0x0][0x178], !P1 ;  /* 0x00005e00f0007a0c */ /* 0x000fc60004f21270 */
[----:B------:R1:W-:Y:S01]  /*6a8e0*/  @P5 STG.E [R4.64], R248 ;  /* 0x000000f804005986 */ /* 0x0003e2000c101908 */
[----:B------:R-:W-:-:S03]  /*6a8f0*/  ISETP.LT.AND P5, PT, R241, c[0x0][0x178], !P3 ;  /* 0x00005e00f1007a0c */ /* 0x000fc60005fa1270 */
[----:B------:R-:W3:Y:S01]  /*6a900*/  LDL.LU R58, [R1+0x1f7c] ;  /* 0x001f7c00013a7983 */ /* 0x000ee20000300800 */
[----:B------:R-:W-:-:S04]  /*6a910*/  IMAD.WIDE R8, R0, 0x4, R36 ;  /* 0x0000000400087825 */ /* 0x000fc800078e0224 */
[--C-:B------:R-:W-:Y:S01]  /*6a920*/  IMAD.WIDE R12, R0, 0x4, R38.reuse ;  /* 0x00000004000c7825 */ /* 0x100fe200078e0226 */
[----:B-1----:R-:W3:Y:S03]  /*6a930*/  LDL.LU R248, [R1+0x5c] ;  /* 0x00005c0001f87983 */ /* 0x002ee60000300800 */
[----:B------:R-:W-:Y:S01]  /*6a940*/  IMAD.WIDE R4, R56, 0x4, R38 ;  /* 0x0000000438047825 */ /* 0x000fe200078e0226 */
[----:B------:R-:W-:-:S04]  /*6a950*/  IADD3 R0, R0, c[0x0][0x198], RZ ;  /* 0x0000660000007a10 */ /* 0x000fc80007ffe0ff */
[----:B------:R1:W-:Y:S01]  /*6a960*/  @P4 STG.E [R4.64], R249 ;  /* 0x000000f904004986 */ /* 0x0003e2000c101908 */
[----:B------:R-:W-:-:S03]  /*6a970*/  ISETP.GE.AND P4, PT, R57, c[0x0][0x17c], PT ;  /* 0x00005f0039007a0c */ /* 0x000fc60003f86270 */
[----:B------:R-:W3:Y:S04]  /*6a980*/  LDL.LU R57, [R1+0x1f78] ;  /* 0x001f780001397983 */ /* 0x000ee80000300800 */
[----:B------:R-:W-:Y:S04]  /*6a990*/  @P6 STG.E [R8.64], R242 ;  /* 0x000000f208006986 */ /* 0x000fe8000c101908 */
[----:B-1----:R-:W3:Y:S01]  /*6a9a0*/  LDL.LU R249, [R1+0x48] ;  /* 0x0000480001f97983 */ /* 0x002ee20000300800 */
[----:B------:R-:W-:-:S03]  /*6a9b0*/  IMAD.WIDE R4, R0, 0x4, R36 ;  /* 0x0000000400047825 */ /* 0x000fc600078e0224 */
[----:B------:R1:W-:Y:S04]  /*6a9c0*/  @P1 STG.E [R12.64], R14 ;  /* 0x0000000e0c001986 */ /* 0x0003e8000c101908 */
[----:B-1----:R-:W3:Y:S04]  /*6a9d0*/  LDL.LU R13, [R1+0x1f8c] ;  /* 0x001f8c00010d7983 */ /* 0x002ee80000300800 */
[----:B--2---:R1:W-:Y:S04]  /*6a9e0*/  @P5 STG.E [R4.64], R250 ;  /* 0x000000fa04005986 */ /* 0x0043e8000c101908 */
[----:B-1----:R-:W2:Y:S01]  /*6a9f0*/  LDL.LU R250, [R1+0x4c] ;  /* 0x00004c0001fa7983 */ /* 0x002ea20000300800 */
[----:B------:R-:W-:-:S02]  /*6aa00*/  ISETP.LT.AND P3, PT, R240, c[0x0][0x178], !P3 ;  /* 0x00005e00f0007a0c */ /* 0x000fc40005f61270 */
[C---:B------:R-:W-:Y:S01]  /*6aa10*/  ISETP.LT.AND P6, PT, R241.reuse, c[0x0][0x178], !P0 ;  /* 0x00005e00f1007a0c */ /* 0x040fe200047c1270 */
[----:B------:R-:W-:Y:S01]  /*6aa20*/  IMAD.WIDE R8, R0, 0x4, R38 ;  /* 0x0000000400087825 */ /* 0x000fe200078e0226 */
[----:B------:R-:W-:Y:S01]  /*6aa30*/  ISETP.LT.AND P0, PT, R240, c[0x0][0x178], !P0 ;  /* 0x00005e00f0007a0c */ /* 0x000fe20004701270 */
[----:B------:R-:W2:Y:S01]  /*6aa40*/  LDL.LU R56, [R1+0x1f90] ;  /* 0x001f900001387983 */ /* 0x000ea20000300800 */
[----:B------:R-:W-:Y:S02]  /*6aa50*/  IADD3 R0, R0, c[0x0][0x198], RZ ;  /* 0x0000660000007a10 */ /* 0x000fe40007ffe0ff */
[----:B------:R-:W-:-:S03]  /*6aa60*/  ISETP.LT.AND P5, PT, R241, c[0x0][0x178], !P2 ;  /* 0x00005e00f1007a0c */ /* 0x000fc600057a1270 */
[C---:B------:R-:W-:Y:S01]  /*6aa70*/  IMAD.WIDE R4, R0.reuse, 0x4, R36 ;  /* 0x0000000400047825 */ /* 0x040fe200078e0224 */
[----:B------:R-:W-:Y:S01]  /*6aa80*/  IADD3 R12, R0, c[0x0][0x198], RZ ;  /* 0x00006600000c7a10 */ /* 0x000fe20007ffe0ff */
[----:B------:R1:W-:Y:S01]  /*6aa90*/  @P3 STG.E [R8.64], R15 ;  /* 0x0000000f08003986 */ /* 0x0003e2000c101908 */
[----:B------:R-:W-:Y:S02]  /*6aaa0*/  ISETP.LT.AND P2, PT, R240, c[0x0][0x178], !P2 ;  /* 0x00005e00f0007a0c */ /* 0x000fe40005741270 */
[----:B------:R-:W-:Y:S01]  /*6aab0*/  ISETP.GE.AND P1, PT, R140, c[0x0][0x17c], PT ;  /* 0x00005f008c007a0c */ /* 0x000fe20003f26270 */
[----:B-1----:R-:W-:Y:S01]  /*6aac0*/  IMAD.WIDE R8, R0, 0x4, R38 ;  /* 0x0000000400087825 */ /* 0x002fe200078e0226 */
[----:B------:R-:W2:Y:S04]  /*6aad0*/  LDL.LU R15, [R1+0x1f98] ;  /* 0x001f9800010f7983 */ /* 0x000ea80000300800 */
[----:B------:R-:W2:Y:S04]  /*6aae0*/  LDL.LU R14, [R1+0x1fa4] ;  /* 0x001fa400010e7983 */ /* 0x000ea80000300800 */
[----:B----4-:R1:W-:Y:S01]  /*6aaf0*/  @P6 STG.E [R4.64], R243 ;  /* 0x000000f304006986 */ /* 0x0103e2000c101908 */
[----:B------:R-:W-:-:S03]  /*6ab00*/  ISETP.LT.AND P6, PT, R241, c[0x0][0x178], !P4 ;  /* 0x00005e00f1007a0c */ /* 0x000fc600067c1270 */
[----:B------:R4:W-:Y:S01]  /*6ab10*/  @P0 STG.E [R8.64], R10 ;  /* 0x0000000a08000986 */ /* 0x0009e2000c101908 */
[----:B------:R-:W-:Y:S01]  /*6ab20*/  ISETP.LT.AND P4, PT, R240, c[0x0][0x178], !P4 ;  /* 0x00005e00f0007a0c */ /* 0x000fe20006781270 */
[----:B-1----:R-:W-:-:S04]  /*6ab30*/  IMAD.WIDE R4, R12, 0x4, R36 ;  /* 0x000000040c047825 */ /* 0x002fc800078e0224 */
[C---:B----4-:R-:W-:Y:S01]  /*6ab40*/  IMAD.WIDE R8, R12.reuse, 0x4, R38 ;  /* 0x000000040c087825 */ /* 0x050fe200078e0226 */
[----:B------:R-:W-:Y:S01]  /*6ab50*/  IADD3 R12, R12, c[0x0][0x198], RZ ;  /* 0x000066000c0c7a10 */ /* 0x000fe20007ffe0ff */
[----:B---3--:R1:W-:Y:S01]  /*6ab60*/  @P5 STG.E [R4.64], R248 ;  /* 0x000000f804005986 */ /* 0x0083e2000c101908 */
[----:B------:R-:W-:Y:S02]  /*6ab70*/  ISETP.LT.AND P5, PT, R241, c[0x0][0x178], !P1 ;  /* 0x00005e00f1007a0c */ /* 0x000fe40004fa1270 */
[----:B------:R-:W-:Y:S02]  /*6ab80*/  ISETP.LT.AND P1, PT, R240, c[0x0][0x178], !P1 ;  /* 0x00005e00f0007a0c */ /* 0x000fe40004f21270 */
[C---:B------:R-:W-:Y:S01]  /*6ab90*/  IADD3 R0, R12.reuse, c[0x0][0x198], RZ ;  /* 0x000066000c007a10 */ /* 0x040fe20007ffe0ff */
[----:B------:R3:W-:Y:S01]  /*6aba0*/  @P2 STG.E [R8.64], R11 ;  /* 0x0000000b08002986 */ /* 0x0007e2000c101908 */
[----:B-1----:R-:W-:-:S05]  /*6abb0*/  IMAD.WIDE R4, R12, 0x4, R36 ;  /* 0x000000040c047825 */ /* 0x002fca00078e0224 */
[----:B------:R1:W-:Y:S01]  /*6abc0*/  @P6 STG.E [R4.64], R249 ;  /* 0x000000f904006986 */ /* 0x0003e2000c101908 */
[----:B---3--:R-:W-:-:S04]  /*6abd0*/  IMAD.WIDE R8, R0, 0x4, R36 ;  /* 0x0000000400087825 */ /* 0x008fc800078e0224 */
[----:B------:R-:W-:-:S04]  /*6abe0*/  IMAD.WIDE R10, R0, 0x4, R38 ;  /* 0x00000004000a7825 */ /* 0x000fc800078e0226 */
[----:B-1----:R-:W-:-:S05]  /*6abf0*/  IMAD.WIDE R4, R12, 0x4, R38 ;  /* 0x000000040c047825 */ /* 0x002fca00078e0226 */
[----:B------:R-:W-:Y:S01]  /*6ac00*/  @P4 STG.E [R4.64], R6 ;  /* 0x0000000604004986 */ /* 0x000fe2000c101908 */
[----:B------:R-:W-:-:S03]  /*6ac10*/  ISETP.GE.AND P4, PT, R13, c[0x0][0x17c], PT ;  /* 0x00005f000d007a0c */ /* 0x000fc60003f86270 */
[----:B------:R-:W3:Y:S04]  /*6ac20*/  LDL.LU R13, [R1+0x1fa0] ;  /* 0x001fa000010d7983 */ /* 0x000ee80000300800 */
[----:B--2---:R-:W-:Y:S04]  /*6ac30*/  @P5 STG.E [R8.64], R250 ;  /* 0x000000fa08005986 */ /* 0x004fe8000c101908 */
[----:B------:R1:W-:Y:S04]  /*6ac40*/  @P1 STG.E [R10.64], R7 ;  /* 0x000000070a001986 */ /* 0x0003e8000c101908 */
[----:B-1----:R-:W2:Y:S04]  /*6ac50*/  LDL.LU R11, [R1+0x1fb0] ;  /* 0x001fb000010b7983 */ /* 0x002ea80000300800 */
[----:B------:R-:W4:Y:S04]  /*6ac60*/  LDL.LU R12, [R1+0x1fbc] ;  /* 0x001fbc00010c7983 */ /* 0x000f280000300800 */
[----:B------:R-:W4:Y:S01]  /*6ac70*/  LDL.LU R10, [R1+0x1fc0] ;  /* 0x001fc000010a7983 */ /* 0x000f220000300800 */
[----:B------:R-:W-:-:S02]  /*6ac80*/  ISETP.GE.AND P3, PT, R59, c[0x0][0x17c], PT ;  /* 0x00005f003b007a0c */ /* 0x000fc40003f66270 */
[----:B------:R-:W-:Y:S02]  /*6ac90*/  ISETP.GE.AND P0, PT, R58, c[0x0][0x17c], PT ;  /* 0x00005f003a007a0c */ /* 0x000fe40003f06270 */
[C---:B------:R-:W-:Y:S02]  /*6aca0*/  ISETP.LT.AND P6, PT, R241.reuse, c[0x0][0x178], !P3 ;  /* 0x00005e00f1007a0c */ /* 0x040fe40005fc1270 */
[----:B------:R-:W-:Y:S02]  /*6acb0*/  ISETP.LT.AND P3, PT, R240, c[0x0][0x178], !P3 ;  /* 0x00005e00f0007a0c */ /* 0x000fe40005f61270 */
[----:B------:R-:W-:Y:S02]  /*6acc0*/  IADD3 R0, R0, c[0x0][0x198], RZ ;  /* 0x0000660000007a10 */ /* 0x000fe40007ffe0ff */
[----:B------:R-:W-:Y:S02]  /*6acd0*/  ISETP.LT.AND P5, PT, R241, c[0x0][0x178], !P0 ;  /* 0x00005e00f1007a0c */ /* 0x000fe400047a1270 */
[----:B------:R-:W-:Y:S01]  /*6ace0*/  ISETP.LT.AND P0, PT, R240, c[0x0][0x178], !P0 ;  /* 0x00005e00f0007a0c */ /* 0x000fe20004701270 */
[----:B------:R-:W-:Y:S01]  /*6acf0*/  IMAD.WIDE R4, R0, 0x4, R36 ;  /* 0x0000000400047825 */ /* 0x000fe200078e0224 */
[----:B------:R-:W-:-:S03]  /*6ad00*/  ISETP.GE.AND P2, PT, R57, c[0x0][0x17c], PT ;  /* 0x00005f0039007a0c */ /* 0x000fc60003f46270 */
[C---:B------:R-:W-:Y:S01]  /*6ad10*/  IMAD.WIDE R6, R0.reuse, 0x4, R38 ;  /* 0x0000000400067825 */ /* 0x040fe200078e0226 */
[----:B------:R-:W-:Y:S01]  /*6ad20*/  IADD3 R0, R0, c[0x0][0x198], RZ ;  /* 0x0000660000007a10 */ /* 0x000fe20007ffe0ff */
[----:B------:R1:W-:Y:S01]  /*6ad30*/  @P6 STG.E [R4.64], R52 ;  /* 0x0000003404006986 */ /* 0x0003e2000c101908 */
[----:B------:R-:W-:-:S03]  /*6ad40*/  ISETP.LT.AND P6, PT, R241, c[0x0][0x178], !P2 ;  /* 0x00005e00f1007a0c */ /* 0x000fc600057c1270 */
[----:B------:R1:W-:Y:S01]  /*6ad50*/  @P3 STG.E [R6.64], R72 ;  /* 0x0000004806003986 */ /* 0x0003e2000c101908 */
[----:B------:R-:W-:Y:S02]  /*6ad60*/  IADD3 R8, R0, c[0x0][0x198], RZ ;  /* 0x0000660000087a10 */ /* 0x000fe40007ffe0ff */
[----:B------:R-:W-:Y:S01]  /*6ad70*/  ISETP.LT.AND P2, PT, R240, c[0x0][0x178], !P2 ;  /* 0x00005e00f0007a0c */ /* 0x000fe20005741270 */
[----:B-1----:R-:W-:-:S04]  /*6ad80*/  IMAD.WIDE R4, R0, 0x4, R36 ;  /* 0x0000000400047825 */ /* 0x002fc800078e0224 */
[----:B------:R-:W-:Y:S01]  /*6ad90*/  IMAD.WIDE R6, R0, 0x4, R38 ;  /* 0x0000000400067825 */ /* 0x000fe200078e0226 */
[----:B------:R1:W-:Y:S01]  /*6ada0*/  @P5 STG.E [R4.64], R53 ;  /* 0x0000003504005986 */ /* 0x0003e2000c101908 */
[----:B------:R-:W-:-:S03]  /*6adb0*/  ISETP.LT.AND P5, PT, R241, c[0x0][0x178], !P4 ;  /* 0x00005e00f1007a0c */ /* 0x000fc600067a1270 */
[----:B------:R1:W-:Y:S01]  /*6adc0*/  @P0 STG.E [R6.64], R73 ;  /* 0x0000004906000986 */ /* 0x0003e2000c101908 */
[----:B------:R-:W-:Y:S01]  /*6add0*/  ISETP.LT.AND P4, PT, R240, c[0x0][0x178], !P4 ;  /* 0x00005e00f0007a0c */ /* 0x000fe20006781270 */
[----:B-1----:R-:W-:-:S04]  /*6ade0*/  IMAD.WIDE R4, R8, 0x4, R36 ;  /* 0x0000000408047825 */ /* 0x002fc800078e0224 */
[C---:B------:R-:W-:Y:S01]  /*6adf0*/  IMAD.WIDE R6, R8.reuse, 0x4, R38 ;  /* 0x0000000408067825 */ /* 0x040fe200078e0226 */
[----:B------:R-:W-:Y:S01]  /*6ae00*/  IADD3 R8, R8, c[0x0][0x198], RZ ;  /* 0x0000660008087a10 */ /* 0x000fe20007ffe0ff */
[----:B------:R1:W-:Y:S01]  /*6ae10*/  @P6 STG.E [R4.64], R48 ;  /* 0x0000003004006986 */ /* 0x0003e2000c101908 */
[----:B------:R-:W-:-:S03]  /*6ae20*/  ISETP.GE.AND P1, PT, R56, c[0x0][0x17c], PT ;  /* 0x00005f0038007a0c */ /* 0x000fc60003f26270 */
[----:B------:R-:W-:Y:S01]  /*6ae30*/  @P2 STG.E [R6.64], R68 ;  /* 0x0000004406002986 */ /* 0x000fe2000c101908 */
[----:B-1----:R-:W-:-:S05]  /*6ae40*/  IMAD.WIDE R4, R8, 0x4, R36 ;  /* 0x0000000408047825 */ /* 0x002fca00078e0224 */
[----:B------:R1:W-:Y:S01]  /*6ae50*/  @P5 STG.E [R4.64], R49 ;  /* 0x0000003104005986 */ /* 0x0003e2000c101908 */
[----:B------:R-:W-:Y:S02]  /*6ae60*/  ISETP.LT.AND P6, PT, R241, c[0x0][0x178], !P1 ;  /* 0x00005e00f1007a0c */ /* 0x000fe40004fc1270 */
[----:B------:R-:W-:Y:S02]  /*6ae70*/  ISETP.GE.AND P3, PT, R15, c[0x0][0x17c], PT ;  /* 0x00005f000f007a0c */ /* 0x000fe40003f66270 */
[----:B---3--:R-:W-:Y:S02]  /*6ae80*/  ISETP.GE.AND P2, PT, R13, c[0x0][0x17c], PT ;  /* 0x00005f000d007a0c */ /* 0x008fe40003f46270 */
[----:B------:R-:W3:Y:S01]  /*6ae90*/  LDL.LU R13, [R1+0x1fcc] ;  /* 0x001fcc00010d7983 */ /* 0x000ee20000300800 */
[C---:B-1----:R-:W-:Y:S01]  /*6aea0*/  IMAD.WIDE R4, R8.reuse, 0x4, R38 ;  /* 0x0000000408047825 */ /* 0x042fe200078e0226 */
[----:B------:R-:W-:-:S04]  /*6aeb0*/  IADD3 R0, R8, c[0x0][0x198], RZ ;  /* 0x0000660008007a10 */ /* 0x000fc80007ffe0ff */
[----:B------:R1:W-:Y:S01]  /*6aec0*/  @P4 STG.E [R4.64], R69 ;  /* 0x0000004504004986 */ /* 0x0003e2000c101908 */
[----:B------:R-:W-:Y:S02]  /*6aed0*/  ISETP.LT.AND P1, PT, R240, c[0x0][0x178], !P1 ;  /* 0x00005e00f0007a0c */ /* 0x000fe40004f21270 */
[----:B------:R-:W-:Y:S01]  /*6aee0*/  ISETP.LT.AND P5, PT, R241, c[0x0][0x178], !P3 ;  /* 0x00005e00f1007a0c */ /* 0x000fe20005fa1270 */
[----:B------:R-:W-:Y:S01]  /*6aef0*/  IMAD.WIDE R6, R0, 0x4, R36 ;  /* 0x0000000400067825 */ /* 0x000fe200078e0224 */
[----:B------:R-:W-:-:S03]  /*6af00*/  ISETP.LT.AND P3, PT, R240, c[0x0][0x178], !P3 ;  /* 0x00005e00f0007a0c */ /* 0x000fc60005f61270 */
[C---:B------:R-:W-:Y:S01]  /*6af10*/  IMAD.WIDE R8, R0.reuse, 0x4, R38 ;  /* 0x0000000400087825 */ /* 0x040fe200078e0226 */
[----:B------:R-:W-:Y:S01]  /*6af20*/  IADD3 R0, R0, c[0x0][0x198], RZ ;  /* 0x0000660000007a10 */ /* 0x000fe20007ffe0ff */
[----:B------:R1:W-:Y:S04]  /*6af30*/  @P6 STG.E [R6.64], R44 ;  /* 0x0000002c06006986 */ /* 0x0003e8000c101908 */
[C---:B-1----:R-:W-:Y:S01]  /*6af40*/  IMAD.WIDE R4, R0.reuse, 0x4, R36 ;  /* 0x0000000400047825 */ /* 0x042fe200078e0224 */
[----:B------:R-:W-:Y:S03]  /*6af50*/  @P1 STG.E [R8.64], R64 ;  /* 0x0000004008001986 */ /* 0x000fe6000c101908 */
[----:B------:R-:W-:Y:S01]  /*6af60*/  IMAD.WIDE R6, R0, 0x4, R38 ;  /* 0x0000000400067825 */ /* 0x000fe200078e0226 */
[----:B------:R1:W-:Y:S04]  /*6af70*/  @P5 STG.E [R4.64], R45 ;  /* 0x0000002d04005986 */ /* 0x0003e8000c101908 */
[----:B------:R1:W-:Y:S01]  /*6af80*/  @P3 STG.E [R6.64], R65 ;  /* 0x0000004106003986 */ /* 0x0003e2000c101908 */
[----:B--2---:R-:W-:-:S03]  /*6af90*/  ISETP.GE.AND P4, PT, R11, c[0x0][0x17c], PT ;  /* 0x00005f000b007a0c */ /* 0x004fc60003f86270 */
[----:B------:R-:W2:Y:S01]  /*6afa0*/  LDL.LU R11, [R1+0x1fc8] ;  /* 0x001fc800010b7983 */ /* 0x000ea20000300800 */
[----:B----4-:R-:W-:-:S03]  /*6afb0*/  ISETP.GE.AND P1, PT, R12, c[0x0][0x17c], PT ;  /* 0x00005f000c007a0c */ /* 0x010fc60003f26270 */
[----:B------:R-:W4:Y:S01]  /*6afc0*/  LDL.LU R12, [R1+0x1fdc] ;  /* 0x001fdc00010c7983 */ /* 0x000f220000300800 */
[----:B------:R-:W-:-:S03]  /*6afd0*/  ISETP.GE.AND P3, PT, R10, c[0x0][0x17c], PT ;  /* 0x00005f000a007a0c */ /* 0x000fc60003f66270 */
[----:B------:R-:W4:Y:S01]  /*6afe0*/  LDL.LU R10, [R1+0x1fe0] ;  /* 0x001fe000010a7983 */ /* 0x000f220000300800 */
[----:B------:R-:W-:-:S04]  /*6aff0*/  ISETP.GE.AND P0, PT, R14, c[0x0][0x17c], PT ;  /* 0x00005f000e007a0c */ /* 0x000fc80003f06270 */
[C---:B------:R-:W-:Y:S02]  /*6b000*/  ISETP.LT.AND P6, PT, R241.reuse, c[0x0][0x178], !P0 ;  /* 0x00005e00f1007a0c */ /* 0x040fe400047c1270 */
[----:B------:R-:W-:Y:S02]  /*6b010*/  ISETP.LT.AND P0, PT, R240, c[0x0][0x178], !P0 ;  /* 0x00005e00f0007a0c */ /* 0x000fe40004701270 */
[----:B------:R-:W-:Y:S02]  /*6b020*/  IADD3 R0, R0, c[0x0][0x198], RZ ;  /* 0x0000660000007a10 */ /* 0x000fe40007ffe0ff */
[----:B------:R-:W-:Y:S02]  /*6b030*/  ISETP.LT.AND P5, PT, R241, c[0x0][0x178], !P2 ;  /* 0x00005e00f1007a0c */ /* 0x000fe400057a1270 */
[----:B------:R-:W-:Y:S01]  /*6b040*/  ISETP.LT.AND P2, PT, R240, c[0x0][0x178], !P2 ;  /* 0x00005e00f0007a0c */ /* 0x000fe20005741270 */
[C---:B-1----:R-:W-:Y:S01]  /*6b050*/  IMAD.WIDE R4, R0.reuse, 0x4, R36 ;  /* 0x0000000400047825 */ /* 0x042fe200078e0224 */
[----:B------:R-:W-:-:S03]  /*6b060*/  IADD3 R8, R0, c[0x0][0x198], RZ ;  /* 0x0000660000087a10 */ /* 0x000fc60007ffe0ff */
[----:B------:R-:W-:Y:S01]  /*6b070*/  IMAD.WIDE R6, R0, 0x4, R38 ;  /* 0x0000000400067825 */ /* 0x000fe200078e0226 */
[----:B------:R1:W-:Y:S01]  /*6b080*/  @P6 STG.E [R4.64], R16 ;  /* 0x0000001004006986 */ /* 0x0003e2000c101908 */
[----:B------:R-:W-:-:S03]  /*6b090*/  ISETP.LT.AND P6, PT, R241, c[0x0][0x178], !P4 ;  /* 0x00005e00f1007a0c */ /* 0x000fc600067c1270 */
[----:B------:R1:W-:Y:S02]  /*6b0a0*/  @P0 STG.E [R6.64], R60 ;  /* 0x0000003c06000986 */ /* 0x0003e4000c101908 */
[----:B-1----:R-:W-:-:S04]  /*6b0b0*/  IMAD.WIDE R4, R8, 0x4, R36 ;  /* 0x0000000408047825 */ /* 0x002fc800078e0224 */
[C---:B------:R-:W-:Y:S01]  /*6b0c0*/  IMAD.WIDE R6, R8.reuse, 0x4, R38 ;  /* 0x0000000408067825 */ /* 0x040fe200078e0226 */
[----:B------:R1:W-:Y:S01]  /*6b0d0*/  @P5 STG.E [R4.64], R17 ;  /* 0x0000001104005986 */ /* 0x0003e2000c101908 */
[----:B------:R-:W-:-:S03]  /*6b0e0*/  IADD3 R8, R8, c[0x0][0x198], RZ ;  /* 0x0000660008087a10 */ /* 0x000fc60007ffe0ff */
[----:B------:R1:W-:Y:S01]  /*6b0f0*/  @P2 STG.E [R6.64], R61 ;  /* 0x0000003d06002986 */ /* 0x0003e2000c101908 */
[C---:B------:R-:W-:Y:S02]  /*6b100*/  ISETP.LT.AND P4, PT, R240.reuse, c[0x0][0x178], !P4 ;  /* 0x00005e00f0007a0c */ /* 0x040fe40006781270 */
[----:B------:R-:W-:Y:S02]  /*6b110*/  ISETP.LT.AND P5, PT, R241, c[0x0][0x178], !P1 ;  /* 0x00005e00f1007a0c */ /* 0x000fe40004fa1270 */
[----:B------:R-:W-:Y:S01]  /*6b120*/  ISETP.LT.AND P1, PT, R240, c[0x0][0x178], !P1 ;  /* 0x00005e00f0007a0c */ /* 0x000fe20004f21270 */
[C---:B-1----:R-:W-:Y:S01]  /*6b130*/  IMAD.WIDE R4, R8.reuse, 0x4, R36 ;  /* 0x0000000408047825 */ /* 0x042fe200078e0224 */
[----:B------:R-:W-:-:S04]  /*6b140*/  IADD3 R0, R8, c[0x0][0x198], RZ ;  /* 0x0000660008007a10 */ /* 0x000fc80007ffe0ff */
[----:B------:R1:W-:Y:S01]  /*6b150*/  @P6 STG.E [R4.64], R54 ;  /* 0x0000003604006986 */ /* 0x0003e2000c101908 */
[----:B------:R-:W-:-:S04]  /*6b160*/  IMAD.WIDE R6, R0, 0x4, R36 ;  /* 0x0000000400067825 */ /* 0x000fc800078e0224 */
[--C-:B-1----:R-:W-:Y:S01]  /*6b170*/  IMAD.WIDE R4, R8, 0x4, R38.reuse ;  /* 0x0000000408047825 */ /* 0x102fe200078e0226 */
[----:B---3--:R-:W-:Y:S02]  /*6b180*/  ISETP.GE.AND P0, PT, R13, c[0x0][0x17c], PT ;  /* 0x00005f000d007a0c */ /* 0x008fe40003f06270 */
[----:B------:R-:W3:Y:S01]  /*6b190*/  LDL.LU R13, [R1+0x1fe8] ;  /* 0x001fe800010d7983 */ /* 0x000ee20000300800 */
[----:B------:R-:W-:-:S03]  /*6b1a0*/  IMAD.WIDE R8, R0, 0x4, R38 ;  /* 0x0000000400087825 */ /* 0x000fc600078e0226 */
[----:B------:R1:W-:Y:S04]  /*6b1b0*/  @P4 STG.E [R4.64], R74 ;  /* 0x0000004a04004986 */ /* 0x0003e8000c101908 */
        /* <DEDUP_REMOVED lines=8> */
[C---:B------:R-:W-:Y:S02]  /*6b240*/  ISETP.LT.AND P6, PT, R241.reuse, c[0x0][0x178], !P3 ;  /* 0x00005e00f1007a0c */ /* 0x040fe40005fc1270 */
[----:B------:R-:W-:Y:S02]  /*6b250*/  ISETP.LT.AND P3, PT, R240, c[0x0][0x178], !P3 ;  /* 0x00005e00f0007a0c */ /* 0x000fe40005f61270 */
[----:B------:R-:W-:Y:S02]  /*6b260*/  IADD3 R0, R0, c[0x0][0x198], RZ ;  /* 0x0000660000007a10 */ /* 0x000fe40007ffe0ff */
[----:B------:R-:W-:Y:S02]  /*6b270*/  ISETP.LT.AND P5, PT, R241, c[0x0][0x178], !P0 ;  /* 0x00005e00f1007a0c */ /* 0x000fe400047a1270 */
[----:B------:R-:W-:Y:S01]  /*6b280*/  ISETP.LT.AND P0, PT, R240, c[0x0][0x178], !P0 ;  /* 0x00005e00f0007a0c */ /* 0x000fe20004701270 */
[----:B-1----:R-:W-:-:S04]  /*6b290*/  IMAD.WIDE R4, R0, 0x4, R36 ;  /* 0x0000000400047825 */ /* 0x002fc800078e0224 */
        /* <DEDUP_REMOVED lines=16> */
[----:B------:R1:W-:Y:S04]  /*6b3a0*/  @P6 STG.E [R4.64], R46 ;  /* 0x0000002e04006986 */ /* 0x0003e8000c101908 */
[----:B------:R-:W-:Y:S01]  /*6b3b0*/  @P2 STG.E [R6.64], R66 ;  /* 0x0000004206002986 */ /* 0x000fe2000c101908 */
[C---:B-1----:R-:W-:Y:S01]  /*6b3c0*/  IMAD.WIDE R4, R8.reuse, 0x4, R36 ;  /* 0x0000000408047825 */ /* 0x042fe200078e0224 */
[----:B---3--:R-:W-:Y:S02]  /*6b3d0*/  ISETP.GE.AND P3, PT, R13, c[0x0][0x17c], PT ;  /* 0x00005f000d007a0c */ /* 0x008fe40003f66270 */
[----:B------:R-:W3:Y:S04]  /*6b3e0*/  LDL.LU R13, [R1+0x200c] ;  /* 0x00200c00010d7983 */ /* 0x000ee80000300800 */
[----:B------:R1:W-:Y:S02]  /*6b3f0*/  @P5 STG.E [R4.64], R47 ;  /* 0x0000002f04005986 */ /* 0x0003e4000c101908 */
[----:B-1----:R-:W-:-:S05]  /*6b400*/  IMAD.WIDE R4, R8, 0x4, R38 ;  /* 0x0000000408047825 */ /* 0x002fca00078e0226 */
        /* <DEDUP_REMOVED lines=8> */
[----:B------:R-:W-:Y:S02]  /*6b490*/  IADD3 R0, R8, c[0x0][0x198], RZ ;  /* 0x0000660008007a10 */ /* 0x000fe40007ffe0ff */
[----:B------:R-:W-:Y:S02]  /*6b4a0*/  ISETP.LT.AND P1, PT, R240, c[0x0][0x178], !P1 ;  /* 0x00005e00f0007a0c */ /* 0x000fe40004f21270 */
[----:B------:R-:W-:Y:S01]  /*6b4b0*/  ISETP.LT.AND P5, PT, R241, c[0x0][0x178], !P3 ;  /* 0x00005e00f1007a0c */ /* 0x000fe20005fa1270 */
[----:B------:R-:W-:Y:S01]  /*6b4c0*/  IMAD.WIDE R6, R0, 0x4, R36 ;  /* 0x0000000400067825 */ /* 0x000fe200078e0224 */
[----:B------:R-:W-:-:S03]  /*6b4d0*/  ISETP.LT.AND P3, PT, R240, c[0x0][0x178], !P3 ;  /* 0x00005e00f0007a0c */ /* 0x000fc60005f61270 */
[C---:B------:R-:W-:Y:S01]  /*6b4e0*/  IMAD.WIDE R8, R0.reuse, 0x4, R38 ;  /* 0x0000000400087825 */ /* 0x040fe200078e0226 */
[----:B------:R-:W-:Y:S01]  /*6b4f0*/  IADD3 R0, R0, c[0x0][0x198], RZ ;  /* 0x0000660000007a10 */ /* 0x000fe20007ffe0ff */
[----:B------:R1:W-:Y:S04]  /*6b500*/  @P6 STG.E [R6.64], R18 ;  /* 0x0000001206006986 */ /* 0x0003e8000c101908 */
[----:B-1----:R-:W-:Y:S01]  /*6b510*/  IMAD.WIDE R4, R0, 0x4, R36 ;  /* 0x0000000400047825 */ /* 0x002fe200078e0224 */
[----:B------:R1:W-:Y:S01]  /*6b520*/  @P1 STG.E [R8.64], R62 ;  /* 0x0000003e08001986 */ /* 0x0003e2000c101908 */
[----:B------:R-:W-:Y:S02]  /*6b530*/  ISETP.LT.AND P6, PT, R241, c[0x0][0x178], !P0 ;  /* 0x00005e00f1007a0c */ /* 0x000fe400047c1270 */
[----:B------:R-:W-:Y:S01]  /*6b540*/  ISETP.LT.AND P0, PT, R240, c[0x0][0x178], !P0 ;  /* 0x00005e00f0007a0c */ /* 0x000fe20004701270 */
[C---:B------:R-:W-:Y:S01]  /*6b550*/  IMAD.WIDE R6, R0.reuse, 0x4, R38 ;  /* 0x0000000400067825 */ /* 0x040fe200078e0226 */
[----:B------:R1:W-:Y:S01]  /*6b560*/  @P5 STG.E [R4.64], R19 ;  /* 0x0000001304005986 */ /* 0x0003e2000c101908 */
[----:B------:R-:W-:-:S03]  /*6b570*/  IADD3 R0, R0, c[0x0][0x198], RZ ;  /* 0x0000660000007a10 */ /* 0x000fc60007ffe0ff */
[----:B------:R1:W-:Y:S01]  /*6b580*/  @P3 STG.E [R6.64], R63 ;  /* 0x0000003f06003986 */ /* 0x0003e2000c101908 */
[----:B------:R-:W-:Y:S02]  /*6b590*/  ISETP.LT.AND P5, PT, R241, c[0x0][0x178], !P2 ;  /* 0x00005e00f1007a0c */ /* 0x000fe400057a1270 */
[----:B------:R-:W-:Y:S02]  /*6b5a0*/  ISETP.LT.AND P2, PT, R240, c[0x0][0x178], !P2 ;  /* 0x00005e00f0007a0c */ /* 0x000fe40005741270 */
[C---:B-1----:R-:W-:Y:S01]  /*6b5b0*/  IADD3 R8, R0.reuse, c[0x0][0x198], RZ ;  /* 0x0000660000087a10 */ /* 0x042fe20007ffe0ff */
[----:B------:R-:W-:-:S04]  /*6b5c0*/  IMAD.WIDE R4, R0, 0x4, R36 ;  /* 0x0000000400047825 */ /* 0x000fc800078e0224 */
[----:B------:R-:W-:Y:S01]  /*6b5d0*/  IMAD.WIDE R6, R0, 0x4, R38 ;  /* 0x0000000400067825 */ /* 0x000fe200078e0226 */
[----:B------:R1:W-:Y:S04]  /*6b5e0*/  @P6 STG.E [R4.64], R88 ;  /* 0x0000005804006986 */ /* 0x0003e8000c101908 */
[----:B------:R1:W-:Y:S02]  /*6b5f0*/  @P0 STG.E [R6.64], R108 ;  /* 0x0000006c06000986 */ /* 0x0003e4000c101908 */
[----:B-1----:R-:W-:-:S04]  /*6b600*/  IMAD.WIDE R4, R8, 0x4, R36 ;  /* 0x0000000408047825 */ /* 0x002fc800078e0224 */
[----:B------:R-:W-:Y:S01]  /*6b610*/  IMAD.WIDE R6, R8, 0x4, R38 ;  /* 0x0000000408067825 */ /* 0x000fe200078e0226 */
[----:B---3--:R-:W-:Y:S02]  /*6b620*/  ISETP.GE.AND P1, PT, R13, c[0x0][0x17c], PT ;  /* 0x00005f000d007a0c */ /* 0x008fe40003f26270 */
[----:B------:R-:W3:Y:S04]  /*6b630*/  LDL.LU R13, [R1+0x202c] ;  /* 0x00202c00010d7983 */ /* 0x000ee80000300800 */
        /* <DEDUP_REMOVED lines=12> */
[----:B-1----:R-:W-:Y:S01]  /*6b700*/  IMAD.WIDE R4, R8, 0x4, R36 ;  /* 0x0000000408047825 */ /* 0x002fe200078e0224 */
[----:B------:R-:W-:Y:S02]  /*6b710*/  ISETP.LT.AND P1, PT, R240, c[0x0][0x178], !P1 ;  /* 0x00005e00f0007a0c */ /* 0x000fe40004f21270 */
[----:B------:R-:W-:-:S03]  /*6b720*/  IADD3 R0, R8, c[0x0][0x198], RZ ;  /* 0x0000660008007a10 */ /* 0x000fc60007ffe0ff */
[----:B------:R1:W-:Y:S02]  /*6b730*/  @P6 STG.E [R4.64], R84 ;  /* 0x0000005404006986 */ /* 0x0003e4000c101908 */
[----:B------:R-:W-:Y:S01]  /*6b740*/  IMAD.WIDE R6, R0, 0x4, R36 ;  /* 0x0000000400067825 */ /* 0x000fe200078e0224 */
[----:B------:R-:W-:Y:S02]  /*6b750*/  ISETP.LT.AND P6, PT, R241, c[0x0][0x178], !P3 ;  /* 0x00005e00f1007a0c */ /* 0x000fe40005fc1270 */
[----:B------:R-:W-:Y:S01]  /*6b760*/  ISETP.LT.AND P3, PT, R240, c[0x0][0x178], !P3 ;  /* 0x00005e00f0007a0c */ /* 0x000fe20005f61270 */
[----:B-1----:R-:W-:-:S04]  /*6b770*/  IMAD.WIDE R4, R8, 0x4, R38 ;  /* 0x0000000408047825 */ /* 0x002fc800078e0226 */
[C---:B------:R-:W-:Y:S01]  /*6b780*/  IMAD.WIDE R8, R0.reuse, 0x4, R38 ;  /* 0x0000000400087825 */ /* 0x040fe200078e0226 */
[----:B------:R1:W-:Y:S01]  /*6b790*/  @P4 STG.E [R4.64], R100 ;  /* 0x0000006404004986 */ /* 0x0003e2000c101908 */
[----:B------:R-:W-:-:S03]  /*6b7a0*/  IADD3 R0, R0, c[0x0][0x198], RZ ;  /* 0x0000660000007a10 */ /* 0x000fc60007ffe0ff */
[----:B------:R1:W-:Y:S04]  /*6b7b0*/  @P5 STG.E [R6.64], R85 ;  /* 0x0000005506005986 */ /* 0x0003e8000c101908 */
[----:B------:R-:W-:Y:S01]  /*6b7c0*/  @P1 STG.E [R8.64], R101 ;  /* 0x0000006508001986 */ /* 0x000fe2000c101908 */
[----:B------:R-:W-:Y:S02]  /*6b7d0*/  ISETP.LT.AND P5, PT, R241, c[0x0][0x178], !P0 ;  /* 0x00005e00f1007a0c */ /* 0x000fe400047a1270 */
[----:B------:R-:W-:Y:S01]  /*6b7e0*/  ISETP.LT.AND P0, PT, R240, c[0x0][0x178], !P0 ;  /* 0x00005e00f0007a0c */ /* 0x000fe20004701270 */
[----:B-1----:R-:W-:-:S04]  /*6b7f0*/  IMAD.WIDE R4, R0, 0x4, R36 ;  /* 0x0000000400047825 */ /* 0x002fc800078e0224 */
[C---:B------:R-:W-:Y:S01]  /*6b800*/  IMAD.WIDE R6, R0.reuse, 0x4, R38 ;  /* 0x0000000400067825 */ /* 0x040fe200078e0226 */
[----:B------:R-:W-:Y:S01]  /*6b810*/  IADD3 R0, R0, c[0x0][0x198], RZ ;  /* 0x0000660000007a10 */ /* 0x000fe20007ffe0ff */
[----:B------:R1:W-:Y:S04]  /*6b820*/  @P6 STG.E [R4.64], R80 ;  /* 0x0000005004006986 */ /* 0x0003e8000c101908 */
[----:B------:R3:W-:Y:S01]  /*6b830*/  @P3 STG.E [R6.64], R96 ;  /* 0x0000006006003986 */ /* 0x0007e2000c101908 */
[C---:B-1----:R-:W-:Y:S01]  /*6b840*/  IMAD.WIDE R4, R0.reuse, 0x4, R36 ;  /* 0x0000000400047825 */ /* 0x042fe200078e0224 */
[----:B---3--:R-:W-:Y:S02]  /*6b850*/  ISETP.GE.AND P4, PT, R13, c[0x0][0x17c], PT ;  /* 0x00005f000d007a0c */ /* 0x008fe40003f86270 */
[----:B------:R-:W3:Y:S01]  /*6b860*/  LDL.LU R13, [R1+0x2040] ;  /* 0x00204000010d7983 */ /* 0x000ee20000300800 */
[----:B------:R-:W-:-:S03]  /*6b870*/  IMAD.WIDE R6, R0, 0x4, R38 ;  /* 0x0000000400067825 */ /* 0x000fc600078e0226 */
        /* <DEDUP_REMOVED lines=17> */
[----:B------:R-:W-:Y:S01]  /*6b990*/  @P2 STG.E [R6.64], R92 ;  /* 0x0000005c06002986 */ /* 0x000fe2000c101908 */
[----:B-1----:R-:W-:-:S05]  /*6b9a0*/  IMAD.WIDE R4, R8, 0x4, R36 ;  /* 0x0000000408047825 */ /* 0x002fca00078e0224 */
[----:B------:R1:W-:Y:S01]  /*6b9b0*/  @P5 STG.E [R4.64], R77 ;  /* 0x0000004d04005986 */ /* 0x0003e2000c101908 */
[----:B------:R-:W-:Y:S02]  /*6b9c0*/  ISETP.LT.AND P6, PT, R241, c[0x0][0x178], !P1 ;  /* 0x00005e00f1007a0c */ /* 0x000fe40004fc1270 */
[C---:B------:R-:W-:Y:S01]  /*6b9d0*/  IADD3 R0, R8.reuse, c[0x0][0x198], RZ ;  /* 0x0000660008007a10 */ /* 0x040fe20007ffe0ff */
[----:B-1----:R-:W-:Y:S01]  /*6b9e0*/  IMAD.WIDE R4, R8, 0x4, R38 ;  /* 0x0000000408047825 */ /* 0x002fe200078e0226 */
[----:B------:R-:W-:-:S04]  /*6b9f0*/  ISETP.LT.AND P1, PT, R240, c[0x0][0x178], !P1 ;  /* 0x00005e00f0007a0c */ /* 0x000fc80004f21270 */
[----:B------:R1:W-:Y:S01]  /*6ba00*/  @P4 STG.E [R4.64], R93 ;  /* 0x0000005d04004986 */ /* 0x0003e2000c101908 */
        /* <DEDUP_REMOVED lines=8> */
[----:B---3--:R-:W-:-:S03]  /*6ba90*/  ISETP.GE.AND P2, PT, R13, c[0x0][0x17c], PT ;  /* 0x00005f000d007a0c */ /* 0x008fc60003f46270 */
[----:B------:R-:W3:Y:S01]  /*6baa0*/  LDL.LU R13, [R1+0x206c] ;  /* 0x00206c00010d7983 */ /* 0x000ee20000300800 */
[C---:B------:R-:W-:Y:S01]  /*6bab0*/  IMAD.WIDE R6, R0.reuse, 0x4, R38 ;  /* 0x0000000400067825 */ /* 0x040fe200078e0226 */
[----:B------:R-:W-:Y:S02]  /*6bac0*/  IADD3 R0, R0, c[0x0][0x198], RZ ;  /* 0x0000660000007a10 */ /* 0x000fe40007ffe0ff */
[----:B------:R1:W-:Y:S02]  /*6bad0*/  @P5 STG.E [R4.64], R91 ;  /* 0x0000005b04005986 */ /* 0x0003e4000c101908 */
[C---:B-1----:R-:W-:Y:S02]  /*6bae0*/  IADD3 R8, R0.reuse, c[0x0][0x198], RZ ;  /* 0x0000660000087a10 */ /* 0x042fe40007ffe0ff */
[----:B------:R1:W-:Y:S01]  /*6baf0*/  @P3 STG.E [R6.64], R111 ;  /* 0x0000006f06003986 */ /* 0x0003e2000c101908 */
[----:B------:R-:W-:-:S04]  /*6bb00*/  IMAD.WIDE R4, R0, 0x4, R36 ;  /* 0x0000000400047825 */ /* 0x000fc800078e0224 */
[----:B-1----:R-:W-:Y:S01]  /*6bb10*/  IMAD.WIDE R6, R0, 0x4, R38 ;  /* 0x0000000400067825 */ /* 0x002fe200078e0226 */
[----:B--2---:R-:W-:Y:S02]  /*6bb20*/  ISETP.GE.AND P4, PT, R11, c[0x0][0x17c], PT ;  /* 0x00005f000b007a0c */ /* 0x004fe40003f86270 */
[----:B------:R-:W2:Y:S01]  /*6bb30*/  LDL.LU R11, [R1+0x2068] ;  /* 0x00206800010b7983 */ /* 0x000ea20000300800 */
[----:B----4-:R-:W-:-:S03]  /*6bb40*/  ISETP.GE.AND P1, PT, R12, c[0x0][0x17c], PT ;  /* 0x00005f000c007a0c */ /* 0x010fc60003f26270 */
[----:B------:R-:W4:Y:S01]  /*6bb50*/  LDL.LU R12, [R1+0x207c] ;  /* 0x00207c00010c7983 */ /* 0x000f220000300800 */
[----:B------:R-:W-:-:S03]  /*6bb60*/  ISETP.GE.AND P3, PT, R10, c[0x0][0x17c], PT ;  /* 0x00005f000a007a0c */ /* 0x000fc60003f66270 */
[----:B------:R-:W4:Y:S04]  /*6bb70*/  LDL.LU R10, [R1+0x2080] ;  /* 0x00208000010a7983 */ /* 0x000f280000300800 */
[----:B------:R-:W4:Y:S01]  /*6bb80*/  LDL.LU R0, [R1+0x2088] ;  /* 0x0020880001007983 */ /* 0x000f220000300800 */
[C---:B------:R-:W-:Y:S02]  /*6bb90*/  ISETP.LT.AND P6, PT, R241.reuse, c[0x0][0x178], !P0 ;  /* 0x00005e00f1007a0c */ /* 0x040fe400047c1270 */
[C---:B------:R-:W-:Y:S02]  /*6bba0*/  ISETP.LT.AND P0, PT, R240.reuse, c[0x0][0x178], !P0 ;  /* 0x00005e00f0007a0c */ /* 0x040fe40004701270 */
[----:B------:R-:W-:Y:S02]  /*6bbb0*/  ISETP.LT.AND P5, PT, R241, c[0x0][0x178], !P2 ;  /* 0x00005e00f1007a0c */ /* 0x000fe400057a1270 */
[----:B------:R-:W-:-:S02]  /*6bbc0*/  ISETP.LT.AND P2, PT, R240, c[0x0][0x178], !P2 ;  /* 0x00005e00f0007a0c */ /* 0x000fc40005741270 */
[----:B------:R-:W-:-:S05]  /*6bbd0*/  IADD3 R9, R8, c[0x0][0x198], RZ ;  /* 0x0000660008097a10 */ /* 0x000fca0007ffe0ff */
[----:B------:R1:W-:Y:S01]  /*6bbe0*/  @P6 STG.E [R4.64], R86 ;  /* 0x0000005604006986 */ /* 0x0003e2000c101908 */
[----:B------:R-:W-:-:S03]  /*6bbf0*/  ISETP.LT.AND P6, PT, R241, c[0x0][0x178], !P4 ;  /* 0x00005e00f1007a0c */ /* 0x000fc600067c1270 */
[----:B------:R1:W-:Y:S01]  /*6bc00*/  @P0 STG.E [R6.64], R102 ;  /* 0x0000006606000986 */ /* 0x0003e2000c101908 */
[----:B------:R-:W-:Y:S01]  /*6bc10*/  ISETP.LT.AND P4, PT, R240, c[0x0][0x178], !P4 ;  /* 0x00005e00f0007a0c */ /* 0x000fe20006781270 */
[----:B-1----:R-:W-:-:S04]  /*6bc20*/  IMAD.WIDE R4, R8, 0x4, R36 ;  /* 0x0000000408047825 */ /* 0x002fc800078e0224 */
[----:B------:R-:W-:Y:S01]  /*6bc30*/  IMAD.WIDE R6, R8, 0x4, R38 ;  /* 0x0000000408067825 */ /* 0x000fe200078e0226 */
[----:B------:R1:W-:Y:S01]  /*6bc40*/  @P5 STG.E [R4.64], R87 ;  /* 0x0000005704005986 */ /* 0x0003e2000c101908 */
[----:B------:R-:W-:-:S03]  /*6bc50*/  ISETP.LT.AND P5, PT, R241, c[0x0][0x178], !P1 ;  /* 0x00005e00f1007a0c */ /* 0x000fc60004fa1270 */
[----:B------:R-:W-:Y:S01]  /*6bc60*/  @P2 STG.E [R6.64], R103 ;  /* 0x0000006706002986 */ /* 0x000fe2000c101908 */
[----:B------:R-:W-:Y:S01]  /*6bc70*/  ISETP.LT.AND P1, PT, R240, c[0x0][0x178], !P1 ;  /* 0x00005e00f0007a0c */ /* 0x000fe20004f21270 */
[----:B-1----:R-:W-:-:S05]  /*6bc80*/  IMAD.WIDE R4, R9, 0x4, R36 ;  /* 0x0000000409047825 */ /* 0x002fca00078e0224 */
[----:B------:R1:W-:Y:S01]  /*6bc90*/  @P6 STG.E [R4.64], R82 ;  /* 0x0000005204006986 */ /* 0x0003e2000c101908 */
[----:B------:R-:W-:Y:S02]  /*6bca0*/  ISETP.LT.AND P6, PT, R241, c[0x0][0x178], !P3 ;  /* 0x00005e00f1007a0c */ /* 0x000fe40005fc1270 */
[----:B------:R-:W-:Y:S01]  /*6bcb0*/  ISETP.LT.AND P3, PT, R240, c[0x0][0x178], !P3 ;  /* 0x00005e00f0007a0c */ /* 0x000fe20005f61270 */
[----:B-1----:R-:W-:-:S05]  /*6bcc0*/  IMAD.WIDE R4, R9, 0x4, R38 ;  /* 0x0000000409047825 */ /* 0x002fca00078e0226 */
[----:B------:R1:W-:Y:S01]  /*6bcd0*/  @P4 STG.E [R4.64], R98 ;  /* 0x0000006204004986 */ /* 0x0003e2000c101908 */
[----:B---3--:R-:W-:-:S03]  /*6bce0*/  ISETP.GE.AND P0, PT, R13, c[0x0][0x17c], PT ;  /* 0x00005f000d007a0c */ /* 0x008fc60003f06270 */
[----:B------:R-:W3:Y:S01]  /*6bcf0*/  LDL.LU R13, [R1+0x2094] ;  /* 0x00209400010d7983 */ /* 0x000ee20000300800 */
[----:B--2---:R-:W-:Y:S02]  /*6bd00*/  ISETP.GE.AND P2, PT, R11, c[0x0][0x17c], PT ;  /* 0x00005f000b007a0c */ /* 0x004fe40003f46270 */
[----:B------:R-:W-:-:S05]  /*6bd10*/  IADD3 R11, R9, c[0x0][0x198], RZ ;  /* 0x00006600090b7a10 */ /* 0x000fca0007ffe0ff */
[----:B------:R-:W-:-:S04]  /*6bd20*/  IMAD.WIDE R6, R11, 0x4, R36 ;  /* 0x000000040b067825 */ /* 0x000fc800078e0224 */
[C---:B------:R-:W-:Y:S01]  /*6bd30*/  IMAD.WIDE R8, R11.reuse, 0x4, R38 ;  /* 0x000000040b087825 */ /* 0x040fe200078e0226 */
[----:B------:R-:W-:Y:S01]  /*6bd40*/  IADD3 R11, R11, c[0x0][0x198], RZ ;  /* 0x000066000b0b7a10 */ /* 0x000fe20007ffe0ff */
[----:B------:R2:W-:Y:S04]  /*6bd50*/  @P5 STG.E [R6.64], R83 ;  /* 0x0000005306005986 */ /* 0x0005e8000c101908 */
[C---:B-1----:R-:W-:Y:S01]  /*6bd60*/  IMAD.WIDE R4, R11.reuse, 0x4, R36 ;  /* 0x000000040b047825 */ /* 0x042fe200078e0224 */
[----:B------:R-:W-:Y:S01]  /*6bd70*/  @P1 STG.E [R8.64], R99 ;  /* 0x0000006308001986 */ /* 0x000fe2000c101908 */
[----:B----4-:R-:W-:Y:S02]  /*6bd80*/  ISETP.GE.AND P4, PT, R12, c[0x0][0x17c], PT ;  /* 0x00005f000c007a0c */ /* 0x010fe40003f86270 */
[----:B--2---:R-:W-:Y:S01]  /*6bd90*/  IMAD.WIDE R6, R11, 0x4, R38 ;  /* 0x000000040b067825 */ /* 0x004fe200078e0226 */
[----:B------:R1:W-:Y:S01]  /*6bda0*/  @P6 STG.E [R4.64], R78 ;  /* 0x0000004e04006986 */ /* 0x0003e2000c101908 */
[----:B------:R-:W-:-:S03]  /*6bdb0*/  ISETP.GE.AND P1, PT, R10, c[0x0][0x17c], PT ;  /* 0x00005f000a007a0c */ /* 0x000fc60003f26270 */
[----:B------:R-:W2:Y:S04]  /*6bdc0*/  LDL.LU R12, [R1+0x2090] ;  /* 0x00209000010c7983 */ /* 0x000ea80000300800 */
[----:B------:R4:W-:Y:S01]  /*6bdd0*/  @P3 STG.E [R6.64], R94 ;  /* 0x0000005e06003986 */ /* 0x0009e2000c101908 */
[----:B------:R-:W-:-:S03]  /*6bde0*/  ISETP.GE.AND P3, PT, R0, c[0x0][0x17c], PT ;  /* 0x00005f0000007a0c */ /* 0x000fc60003f66270 */
[----:B------:R-:W2:Y:S04]  /*6bdf0*/  LDL.LU R10, [R1+0x20a0] ;  /* 0x0020a000010a7983 */ /* 0x000ea80000300800 */
[----:B------:R-:W2:Y:S01]  /*6be00*/  LDL.LU R0, [R1+0x20ac] ;  /* 0x0020ac0001007983 */ /* 0x000ea20000300800 */
[----:B------:R-:W-:Y:S02]  /*6be10*/  ISETP.LT.AND P5, PT, R241, c[0x0][0x178], !P0 ;  /* 0x00005e00f1007a0c */ /* 0x000fe400047a1270 */
[----:B------:R-:W-:Y:S02]  /*6be20*/  ISETP.LT.AND P0, PT, R240, c[0x0][0x178], !P0 ;  /* 0x00005e00f0007a0c */ /* 0x000fe40004701270 */
[----:B------:R-:W-:Y:S02]  /*6be30*/  IADD3 R11, R11, c[0x0][0x198], RZ ;  /* 0x000066000b0b7a10 */ /* 0x000fe40007ffe0ff */
[----:B------:R-:W-:-:S03]  /*6be40*/  ISETP.LT.AND P6, PT, R241, c[0x0][0x178], !P2 ;  /* 0x00005e00f1007a0c */ /* 0x000fc600057c1270 */
[C---:B-1----:R-:W-:Y:S01]  /*6be50*/  IMAD.WIDE R4, R11.reuse, 0x4, R36 ;  /* 0x000000040b047825 */ /* 0x042fe200078e0224 */
[----:B------:R-:W-:-:S03]  /*6be60*/  IADD3 R9, R11, c[0x0][0x198], RZ ;  /* 0x000066000b097a10 */ /* 0x000fc60007ffe0ff */
[----:B----4-:R-:W-:Y:S01]  /*6be70*/  IMAD.WIDE R6, R11, 0x4, R38 ;  /* 0x000000040b067825 */ /* 0x010fe200078e0226 */
[----:B------:R-:W-:Y:S01]  /*6be80*/  ISETP.LT.AND P2, PT, R240, c[0x0][0x178], !P2 ;  /* 0x00005e00f0007a0c */ /* 0x000fe20005741270 */
[----:B------:R1:W-:Y:S01]  /*6be90*/  @P5 STG.E [R4.64], R79 ;  /* 0x0000004f04005986 */ /* 0x0003e2000c101908 */
[----:B------:R-:W-:-:S03]  /*6bea0*/  ISETP.LT.AND P5, PT, R241, c[0x0][0x178], !P4 ;  /* 0x00005e00f1007a0c */ /* 0x000fc600067a1270 */
[----:B------:R4:W-:Y:S01]  /*6beb0*/  @P0 STG.E [R6.64], R95 ;  /* 0x0000005f06000986 */ /* 0x0009e2000c101908 */
[----:B------:R-:W-:Y:S01]  /*6bec0*/  ISETP.LT.AND P4, PT, R240, c[0x0][0x178], !P4 ;  /* 0x00005e00f0007a0c */ /* 0x000fe20006781270 */
[----:B-1----:R-:W-:-:S04]  /*6bed0*/  IMAD.WIDE R4, R9, 0x4, R36 ;  /* 0x0000000409047825 */ /* 0x002fc800078e0224 */
[C---:B----4-:R-:W-:Y:S01]  /*6bee0*/  IMAD.WIDE R6, R9.reuse, 0x4, R38 ;  /* 0x0000000409067825 */ /* 0x050fe200078e0226 */
[----:B------:R-:W-:Y:S01]  /*6bef0*/  IADD3 R9, R9, c[0x0][0x198], RZ ;  /* 0x0000660009097a10 */ /* 0x000fe20007ffe0ff */
[----:B------:R1:W-:Y:S01]  /*6bf00*/  @P6 STG.E [R4.64], R136 ;  /* 0x0000008804006986 */ /* 0x0003e2000c101908 */
[----:B------:R-:W-:Y:S02]  /*6bf10*/  ISETP.LT.AND P6, PT, R241, c[0x0][0x178], !P1 ;  /* 0x00005e00f1007a0c */ /* 0x000fe40004fc1270 */
[----:B------:R-:W-:Y:S02]  /*6bf20*/  ISETP.LT.AND P1, PT, R240, c[0x0][0x178], !P1 ;  /* 0x00005e00f0007a0c */ /* 0x000fe40004f21270 */
[----:B------:R-:W-:Y:S02]  /*6bf30*/  IADD3 R11, R9, c[0x0][0x198], RZ ;  /* 0x00006600090b7a10 */ /* 0x000fe40007ffe0ff */
[----:B---3--:R-:W-:Y:S01]  /*6bf40*/  ISETP.GE.AND P0, PT, R13, c[0x0][0x17c], PT ;  /* 0x00005f000d007a0c */ /* 0x008fe20003f06270 */
[--C-:B-1----:R-:W-:Y:S01]  /*6bf50*/  IMAD.WIDE R4, R9, 0x4, R36.reuse ;  /* 0x0000000409047825 */ /* 0x102fe200078e0224 */
[----:B------:R-:W3:Y:S04]  /*6bf60*/  LDL.LU R13, [R1+0x20b0] ;  /* 0x0020b000010d7983 */ /* 0x000ee80000300800 */
[----:B------:R1:W-:Y:S04]  /*6bf70*/  @P2 STG.E [R6.64], R176 ;  /* 0x000000b006002986 */ /* 0x0003e8000c101908 */
[----:B------:R4:W-:Y:S01]  /*6bf80*/  @P5 STG.E [R4.64], R137 ;  /* 0x0000008904005986 */ /* 0x0009e2000c101908 */
[----:B-1----:R-:W-:-:S04]  /*6bf90*/  IMAD.WIDE R6, R11, 0x4, R36 ;  /* 0x000000040b067825 */ /* 0x002fc800078e0224 */
[----:B----4-:R-:W-:-:S04]  /*6bfa0*/  IMAD.WIDE R4, R9, 0x4, R38 ;  /* 0x0000000409047825 */ /* 0x010fc800078e0226 */
[----:B------:R-:W-:Y:S01]  /*6bfb0*/  IMAD.WIDE R8, R11, 0x4, R38 ;  /* 0x000000040b087825 */ /* 0x000fe200078e0226 */
[----:B------:R1:W-:Y:S04]  /*6bfc0*/  @P4 STG.E [R4.64], R177 ;  /* 0x000000b104004986 */ /* 0x0003e8000c101908 */
[----:B------:R4:W-:Y:S04]  /*6bfd0*/  @P6 STG.E [R6.64], R132 ;  /* 0x0000008406006986 */ /* 0x0009e8000c101908 */
[----:B------:R1:W-:Y:S01]  /*6bfe0*/  @P1 STG.E [R8.64], R172 ;  /* 0x000000ac08001986 */ /* 0x0003e2000c101908 */
[----:B--2---:R-:W-:-:S03]  /*6bff0*/  ISETP.GE.AND P2, PT, R12, c[0x0][0x17c], PT ;  /* 0x00005f000c007a0c */ /* 0x004fc60003f46270 */
[----:B------:R-:W2:Y:S01]  /*6c000*/  LDL.LU R12, [R1+0x20bc] ;  /* 0x0020bc00010c7983 */ /* 0x000ea20000300800 */
[----:B------:R-:W-:-:S03]  /*6c010*/  ISETP.GE.AND P4, PT, R10, c[0x0][0x17c], PT ;  /* 0x00005f000a007a0c */ /* 0x000fc60003f86270 */
[----:B------:R-:W2:Y:S01]  /*6c020*/  LDL.LU R10, [R1+0x20b8] ;  /* 0x0020b800010a7983 */ /* 0x000ea20000300800 */
[----:B------:R-:W-:-:S03]  /*6c030*/  ISETP.GE.AND P1, PT, R0, c[0x0][0x17c], PT ;  /* 0x00005f0000007a0c */ /* 0x000fc60003f26270 */
[----:B------:R-:W2:Y:S01]  /*6c040*/  LDL.LU R0, [R1+0x20cc] ;  /* 0x0020cc0001007983 */ /* 0x000ea20000300800 */
[----:B------:R-:W-:Y:S02]  /*6c050*/  ISETP.LT.AND P5, PT, R241, c[0x0][0x178], !P3 ;  /* 0x00005e00f1007a0c */ /* 0x000fe40005fa1270 */
[C---:B------:R-:W-:Y:S02]  /*6c060*/  ISETP.LT.AND P3, PT, R240.reuse, c[0x0][0x178], !P3 ;  /* 0x00005e00f0007a0c */ /* 0x040fe40005f61270 */
[----:B------:R-:W-:Y:S02]  /*6c070*/  IADD3 R11, R11, c[0x0][0x198], RZ ;  /* 0x000066000b0b7a10 */ /* 0x000fe40007ffe0ff */
[----:B------:R-:W-:Y:S02]  /*6c080*/  ISETP.LT.AND P6, PT, R241, c[0x0][0x178], !P0 ;  /* 0x00005e00f1007a0c */ /* 0x000fe400047c1270 */
[----:B------:R-:W-:Y:S01]  /*6c090*/  ISETP.LT.AND P0, PT, R240, c[0x0][0x178], !P0 ;  /* 0x00005e00f0007a0c */ /* 0x000fe20004701270 */
[----:B-1----:R-:W-:-:S04]  /*6c0a0*/  IMAD.WIDE R4, R11, 0x4, R36 ;  /* 0x000000040b047825 */ /* 0x002fc800078e0224 */
[C---:B----4-:R-:W-:Y:S01]  /*6c0b0*/  IMAD.WIDE R6, R11.reuse, 0x4, R38 ;  /* 0x000000040b067825 */ /* 0x050fe200078e0226 */
[----:B------:R-:W-:Y:S01]  /*6c0c0*/  IADD3 R11, R11, c[0x0][0x198], RZ ;  /* 0x000066000b0b7a10 */ /* 0x000fe20007ffe0ff */
[----:B------:R1:W-:Y:S01]  /*6c0d0*/  @P5 STG.E [R4.64], R133 ;  /* 0x0000008504005986 */ /* 0x0003e2000c101908 */
[----:B------:R-:W-:-:S03]  /*6c0e0*/  ISETP.LT.AND P5, PT, R241, c[0x0][0x178], !P2 ;  /* 0x00005e00f1007a0c */ /* 0x000fc600057a1270 */
[----:B------:R4:W-:Y:S01]  /*6c0f0*/  @P3 STG.E [R6.64], R173 ;  /* 0x000000ad06003986 */ /* 0x0009e2000c101908 */
[C---:B------:R-:W-:Y:S02]  /*6c100*/  IADD3 R9, R11.reuse, c[0x0][0x198], RZ ;  /* 0x000066000b097a10 */ /* 0x040fe40007ffe0ff */
[----:B------:R-:W-:Y:S01]  /*6c110*/  ISETP.LT.AND P2, PT, R240, c[0x0][0x178], !P2 ;  /* 0x00005e00f0007a0c */ /* 0x000fe20005741270 */
[----:B-1----:R-:W-:-:S04]  /*6c120*/  IMAD.WIDE R4, R11, 0x4, R36 ;  /* 0x000000040b047825 */ /* 0x002fc800078e0224 */
[----:B----4-:R-:W-:Y:S01]  /*6c130*/  IMAD.WIDE R6, R11, 0x4, R38 ;  /* 0x000000040b067825 */ /* 0x010fe200078e0226 */
[----:B------:R1:W-:Y:S01]  /*6c140*/  @P6 STG.E [R4.64], R128 ;  /* 0x0000008004006986 */ /* 0x0003e2000c101908 */
[----:B------:R-:W-:-:S03]  /*6c150*/  ISETP.LT.AND P6, PT, R241, c[0x0][0x178], !P4 ;  /* 0x00005e00f1007a0c */ /* 0x000fc600067c1270 */
[----:B------:R4:W-:Y:S01]  /*6c160*/  @P0 STG.E [R6.64], R168 ;  /* 0x000000a806000986 */ /* 0x0009e2000c101908 */
[----:B------:R-:W-:Y:S01]  /*6c170*/  ISETP.LT.AND P4, PT, R240, c[0x0][0x178], !P4 ;  /* 0x00005e00f0007a0c */ /* 0x000fe20006781270 */
[----:B-1----:R-:W-:Y:S01]  /*6c180*/  IMAD.WIDE R4, R9, 0x4, R36 ;  /* 0x0000000409047825 */ /* 0x002fe200078e0224 */
[----:B---3--:R-:W-:Y:S02]  /*6c190*/  ISETP.GE.AND P3, PT, R13, c[0x0][0x17c], PT ;  /* 0x00005f000d007a0c */ /* 0x008fe40003f66270 */
[----:B------:R-:W3:Y:S01]  /*6c1a0*/  LDL.LU R13, [R1+0x20d0] ;  /* 0x0020d000010d7983 */ /* 0x000ee20000300800 */
[C---:B----4-:R-:W-:Y:S01]  /*6c1b0*/  IMAD.WIDE R6, R9.reuse, 0x4, R38 ;  /* 0x0000000409067825 */ /* 0x050fe200078e0226 */
[----:B------:R-:W-:Y:S02]  /*6c1c0*/  IADD3 R9, R9, c[0x0][0x198], RZ ;  /* 0x0000660009097a10 */ /* 0x000fe40007ffe0ff */
[----:B------:R1:W-:Y:S04]  /*6c1d0*/  @P5 STG.E [R4.64], R129 ;  /* 0x0000008104005986 */ /* 0x0003e8000c101908 */
[----:B------:R-:W-:Y:S01]  /*6c1e0*/  @P2 STG.E [R6.64], R169 ;  /* 0x000000a906002986 */ /* 0x000fe2000c101908 */
[----:B-1----:R-:W-:-:S05]  /*6c1f0*/  IMAD.WIDE R4, R9, 0x4, R36 ;  /* 0x0000000409047825 */ /* 0x002fca00078e0224 */
[----:B------:R1:W-:Y:S02]  /*6c200*/  @P6 STG.E [R4.64], R124 ;  /* 0x0000007c04006986 */ /* 0x0003e4000c101908 */
[----:B-1----:R-:W-:-:S05]  /*6c210*/  IMAD.WIDE R4, R9, 0x4, R38 ;  /* 0x0000000409047825 */ /* 0x002fca00078e0226 */
[----:B------:R1:W-:Y:S01]  /*6c220*/  @P4 STG.E [R4.64], R164 ;  /* 0x000000a404004986 */ /* 0x0003e2000c101908 */
[----:B--2---:R-:W-:-:S03]  /*6c230*/  ISETP.GE.AND P0, PT, R12, c[0x0][0x17c], PT ;  /* 0x00005f000c007a0c */ /* 0x004fc60003f06270 */
[----:B------:R-:W2:Y:S01]  /*6c240*/  LDL.LU R12, [R1+0x20d8] ;  /* 0x0020d800010c7983 */ /* 0x000ea20000300800 */
[----:B------:R-:W-:-:S03]  /*6c250*/  ISETP.GE.AND P2, PT, R10, c[0x0][0x17c], PT ;  /* 0x00005f000a007a0c */ /* 0x000fc60003f46270 */
[----:B------:R-:W4:Y:S01]  /*6c260*/  LDL.LU R10, [R1+0x20e4] ;  /* 0x0020e400010a7983 */ /* 0x000f220000300800 */
[----:B------:R-:W-:-:S03]  /*6c270*/  ISETP.GE.AND P4, PT, R0, c[0x0][0x17c], PT ;  /* 0x00005f0000007a0c */ /* 0x000fc60003f86270 */
[----:B------:R-:W4:Y:S01]  /*6c280*/  LDL.LU R0, [R1+0x20e0] ;  /* 0x0020e00001007983 */ /* 0x000f220000300800 */
[----:B------:R-:W-:Y:S02]  /*6c290*/  ISETP.LT.AND P5, PT, R241, c[0x0][0x178], !P1 ;  /* 0x00005e00f1007a0c */ /* 0x000fe40004fa1270 */
[----:B------:R-:W-:Y:S02]  /*6c2a0*/  IADD3 R11, R9, c[0x0][0x198], RZ ;  /* 0x00006600090b7a10 */ /* 0x000fe40007ffe0ff */
[C---:B------:R-:W-:Y:S02]  /*6c2b0*/  ISETP.LT.AND P1, PT, R240.reuse, c[0x0][0x178], !P1 ;  /* 0x00005e00f0007a0c */ /* 0x040fe40004f21270 */
[----:B------:R-:W-:Y:S01]  /*6c2c0*/  ISETP.LT.AND P6, PT, R241, c[0x0][0x178], !P3 ;  /* 0x00005e00f1007a0c */ /* 0x000fe20005fc1270 */
[----:B------:R-:W-:Y:S01]  /*6c2d0*/  IMAD.WIDE R6, R11, 0x4, R36 ;  /* 0x000000040b067825 */ /* 0x000fe200078e0224 */
[----:B------:R-:W-:-:S03]  /*6c2e0*/  ISETP.LT.AND P3, PT, R240, c[0x0][0x178], !P3 ;  /* 0x00005e00f0007a0c */ /* 0x000fc60005f61270 */
[C---:B------:R-:W-:Y:S01]  /*6c2f0*/  IMAD.WIDE R8, R11.reuse, 0x4, R38 ;  /* 0x000000040b087825 */ /* 0x040fe200078e0226 */
[----:B------:R-:W-:Y:S01]  /*6c300*/  IADD3 R11, R11, c[0x0][0x198], RZ ;  /* 0x000066000b0b7a10 */ /* 0x000fe20007ffe0ff */
[----:B------:R1:W-:Y:S01]  /*6c310*/  @P5 STG.E [R6.64], R125 ;  /* 0x0000007d06005986 */ /* 0x0003e2000c101908 */
[----:B------:R-:W-:Y:S02]  /*6c320*/  ISETP.LT.AND P5, PT, R241, c[0x0][0x178], !P0 ;  /* 0x00005e00f1007a0c */ /* 0x000fe400047a1270 */
[----:B------:R-:W-:Y:S01]  /*6c330*/  ISETP.LT.AND P0, PT, R240, c[0x0][0x178], !P0 ;  /* 0x00005e00f0007a0c */ /* 0x000fe20004701270 */
[C---:B-1----:R-:W-:Y:S01]  /*6c340*/  IMAD.WIDE R4, R11.reuse, 0x4, R36 ;  /* 0x000000040b047825 */ /* 0x042fe200078e0224 */
[----:B------:R1:W-:Y:S04]  /*6c350*/  @P1 STG.E [R8.64], R165 ;  /* 0x000000a508001986 */ /* 0x0003e8000c101908 */
[----:B------:R1:W-:Y:S01]  /*6c360*/  @P6 STG.E [R4.64], R138 ;  /* 0x0000008a04006986 */ /* 0x0003e2000c101908 */
[C---:B------:R-:W-:Y:S01]  /*6c370*/  IMAD.WIDE R6, R11.reuse, 0x4, R38 ;  /* 0x000000040b067825 */ /* 0x040fe200078e0226 */
[----:B------:R-:W-:-:S02]  /*6c380*/  IADD3 R11, R11, c[0x0][0x198], RZ ;  /* 0x000066000b0b7a10 */ /* 0x000fc40007ffe0ff */
[----:B------:R-:W-:Y:S02]  /*6c390*/  ISETP.LT.AND P6, PT, R241, c[0x0][0x178], !P2 ;  /* 0x00005e00f1007a0c */ /* 0x000fe400057c1270 */
[----:B------:R-:W-:Y:S01]  /*6c3a0*/  ISETP.LT.AND P2, PT, R240, c[0x0][0x178], !P2 ;  /* 0x00005e00f0007a0c */ /* 0x000fe20005741270 */
[----:B------:R3:W-:Y:S01]  /*6c3b0*/  @P3 STG.E [R6.64], R178 ;  /* 0x000000b206003986 */ /* 0x0007e2000c101908 */
[C---:B-1----:R-:W-:Y:S01]  /*6c3c0*/  IADD3 R9, R11.reuse, c[0x0][0x198], RZ ;  /* 0x000066000b097a10 */ /* 0x042fe20007ffe0ff */
[----:B------:R-:W-:Y:S01]  /*6c3d0*/  IMAD.WIDE R4, R11, 0x4, R36 ;  /* 0x000000040b047825 */ /* 0x000fe200078e0224 */
[----:B---3--:R-:W-:Y:S02]  /*6c3e0*/  ISETP.GE.AND P1, PT, R13, c[0x0][0x17c], PT ;  /* 0x00005f000d007a0c */ /* 0x008fe40003f26270 */
[----:B------:R-:W3:Y:S01]  /*6c3f0*/  LDL.LU R13, [R1+0x20f0] ;  /* 0x0020f000010d7983 */ /* 0x000ee20000300800 */
[----:B------:R-:W-:-:S03]  /*6c400*/  IMAD.WIDE R6, R11, 0x4, R38 ;  /* 0x000000040b067825 */ /* 0x000fc600078e0226 */
[----:B------:R1:W-:Y:S04]  /*6c410*/  @P5 STG.E [R4.64], R139 ;  /* 0x0000008b04005986 */ /* 0x0003e8000c101908 */
[----:B------:R1:W-:Y:S02]  /*6c420*/  @P0 STG.E [R6.64], R179 ;  /* 0x000000b306000986 */ /* 0x0003e4000c101908 */
[----:B-1----:R-:W-:-:S04]  /*6c430*/  IMAD.WIDE R4, R9, 0x4, R36 ;  /* 0x0000000409047825 */ /* 0x002fc800078e0224 */
        /* <DEDUP_REMOVED lines=9> */
[----:B------:R-:W-:Y:S02]  /*6c4d0*/  ISETP.LT.AND P5, PT, R241, c[0x0][0x178], !P4 ;  /* 0x00005e00f1007a0c */ /* 0x000fe400067a1270 */
[----:B------:R-:W-:Y:S02]  /*6c4e0*/  IADD3 R9, R9, c[0x0][0x198], RZ ;  /* 0x0000660009097a10 */ /* 0x000fe40007ffe0ff */
[C---:B------:R-:W-:Y:S02]  /*6c4f0*/  ISETP.LT.AND P4, PT, R240.reuse, c[0x0][0x178], !P4 ;  /* 0x00005e00f0007a0c */ /* 0x040fe40006781270 */
[----:B------:R-:W-:Y:S01]  /*6c500*/  ISETP.LT.AND P6, PT, R241, c[0x0][0x178], !P1 ;  /* 0x00005e00f1007a0c */ /* 0x000fe20004fc1270 */
[C---:B-1----:R-:W-:Y:S01]  /*6c510*/  IMAD.WIDE R4, R9.reuse, 0x4, R36 ;  /* 0x0000000409047825 */ /* 0x042fe200078e0224 */
[----:B------:R-:W-:Y:S02]  /*6c520*/  IADD3 R11, R9, c[0x0][0x198], RZ ;  /* 0x00006600090b7a10 */ /* 0x000fe40007ffe0ff */
[----:B------:R-:W-:-:S03]  /*6c530*/  ISETP.LT.AND P1, PT, R240, c[0x0][0x178], !P1 ;  /* 0x00005e00f0007a0c */ /* 0x000fc60004f21270 */
[----:B------:R1:W-:Y:S01]  /*6c540*/  @P5 STG.E [R4.64], R135 ;  /* 0x0000008704005986 */ /* 0x0003e2000c101908 */
[----:B------:R-:W-:Y:S01]  /*6c550*/  ISETP.LT.AND P5, PT, R241, c[0x0][0x178], !P3 ;  /* 0x00005e00f1007a0c */ /* 0x000fe20005fa1270 */
[----:B------:R-:W-:Y:S01]  /*6c560*/  IMAD.WIDE R6, R11, 0x4, R36 ;  /* 0x000000040b067825 */ /* 0x000fe200078e0224 */
[----:B------:R-:W-:-:S03]  /*6c570*/  ISETP.LT.AND P3, PT, R240, c[0x0][0x178], !P3 ;  /* 0x00005e00f0007a0c */ /* 0x000fc60005f61270 */
[----:B-1----:R-:W-:-:S04]  /*6c580*/  IMAD.WIDE R4, R9, 0x4, R38 ;  /* 0x0000000409047825 */ /* 0x002fc800078e0226 */
[C---:B------:R-:W-:Y:S01]  /*6c590*/  IMAD.WIDE R8, R11.reuse, 0x4, R38 ;  /* 0x000000040b087825 */ /* 0x040fe200078e0226 */
[----:B------:R-:W-:Y:S01]  /*6c5a0*/  IADD3 R11, R11, c[0x0][0x198], RZ ;  /* 0x000066000b0b7a10 */ /* 0x000fe20007ffe0ff */
[----:B------:R1:W-:Y:S04]  /*6c5b0*/  @P4 STG.E [R4.64], R175 ;  /* 0x000000af04004986 */ /* 0x0003e8000c101908 */
[----:B------:R1:W-:Y:S01]  /*6c5c0*/  @P6 STG.E [R6.64], R130 ;  /* 0x0000008206006986 */ /* 0x0003e2000c101908 */
[----:B------:R-:W-:Y:S02]  /*6c5d0*/  ISETP.LT.AND P6, PT, R241, c[0x0][0x178], !P0 ;  /* 0x00005e00f1007a0c */ /* 0x000fe400047c1270 */
[----:B------:R-:W-:Y:S02]  /*6c5e0*/  ISETP.LT.AND P0, PT, R240, c[0x0][0x178], !P0 ;  /* 0x00005e00f0007a0c */ /* 0x000fe40004701270 */
[----:B---3--:R-:W-:-:S02]  /*6c5f0*/  ISETP.GE.AND P4, PT, R13, c[0x0][0x17c], PT ;  /* 0x00005f000d007a0c */ /* 0x008fc40003f86270 */
[----:B------:R-:W3:Y:S01]  /*6c600*/  LDL.LU R13, [R1+0x2108] ;  /* 0x00210800010d7983 */ /* 0x000ee20000300800 */
[----:B-1----:R-:W-:-:S04]  /*6c610*/  IMAD.WIDE R4, R11, 0x4, R36 ;  /* 0x000000040b047825 */ /* 0x002fc800078e0224 */
[C---:B------:R-:W-:Y:S01]  /*6c620*/  IMAD.WIDE R6, R11.reuse, 0x4, R38 ;  /* 0x000000040b067825 */ /* 0x040fe200078e0226 */
[----:B------:R-:W-:Y:S01]  /*6c630*/  IADD3 R11, R11, c[0x0][0x198], RZ ;  /* 0x000066000b0b7a10 */ /* 0x000fe20007ffe0ff */
[----:B------:R-:W-:Y:S04]  /*6c640*/  @P1 STG.E [R8.64], R170 ;  /* 0x000000aa08001986 */ /* 0x000fe8000c101908 */
[----:B------:R1:W-:Y:S04]  /*6c650*/  @P5 STG.E [R4.64], R131 ;  /* 0x0000008304005986 */ /* 0x0003e8000c101908 */
[----:B------:R1:W-:Y:S02]  /*6c660*/  @P3 STG.E [R6.64], R171 ;  /* 0x000000ab06003986 */ /* 0x0003e4000c101908 */
[----:B-1----:R-:W-:-:S04]  /*6c670*/  IMAD.WIDE R4, R11, 0x4, R36 ;  /* 0x000000040b047825 */ /* 0x002fc800078e0224 */
[----:B------:R-:W-:Y:S01]  /*6c680*/  IMAD.WIDE R6, R11, 0x4, R38 ;  /* 0x000000040b067825 */ /* 0x000fe200078e0226 */
[----:B------:R1:W-:Y:S04]  /*6c690*/  @P6 STG.E [R4.64], R126 ;  /* 0x0000007e04006986 */ /* 0x0003e8000c101908 */
[----:B------:R1:W-:Y:S01]  /*6c6a0*/  @P0 STG.E [R6.64], R166 ;  /* 0x000000a606000986 */ /* 0x0003e2000c101908 */
[----:B--2---:R-:W-:-:S03]  /*6c6b0*/  ISETP.GE.AND P1, PT, R12, c[0x0][0x17c], PT ;  /* 0x00005f000c007a0c */ /* 0x004fc60003f26270 */
[----:B------:R-:W2:Y:S04]  /*6c6c0*/  LDL.LU R12, [R1+0x2110] ;  /* 0x00211000010c7983 */ /* 0x000ea80000300800 */
[----:B------:R-:W2:Y:S01]  /*6c6d0*/  LDL.LU R14, [R1+0x2104] ;  /* 0x00210400010e7983 */ /* 0x000ea20000300800 */
[----:B----4-:R-:W-:-:S03]  /*6c6e0*/  ISETP.GE.AND P0, PT, R0, c[0x0][0x17c], PT ;  /* 0x00005f0000007a0c */ /* 0x010fc60003f06270 */
[----:B------:R-:W4:Y:S01]  /*6c6f0*/  LDL.LU R0, [R1+0x20f8] ;  /* 0x0020f80001007983 */ /* 0x000f220000300800 */
[----:B------:R-:W-:Y:S02]  /*6c700*/  ISETP.LT.AND P5, PT, R241, c[0x0][0x178], !P2 ;  /* 0x00005e00f1007a0c */ /* 0x000fe400057a1270 */
[----:B------:R-:W-:Y:S01]  /*6c710*/  IADD3 R9, R11, c[0x0][0x198], RZ ;  /* 0x000066000b097a10 */ /* 0x000fe20007ffe0ff */
[----:B------:R-:W4:Y:S01]  /*6c720*/  LDL.LU R18, [R1+0x20f4] ;  /* 0x0020f40001127983 */ /* 0x000f220000300800 */
[----:B------:R-:W-:Y:S02]  /*6c730*/  ISETP.LT.AND P2, PT, R240, c[0x0][0x178], !P2 ;  /* 0x00005e00f0007a0c */ /* 0x000fe40005741270 */
[----:B------:R-:W-:Y:S01]  /*6c740*/  ISETP.LT.AND P6, PT, R241, c[0x0][0x178], !P4 ;  /* 0x00005e00f1007a0c */ /* 0x000fe200067c1270 */
[----:B-1----:R-:W-:-:S04]  /*6c750*/  IMAD.WIDE R4, R9, 0x4, R36 ;  /* 0x0000000409047825 */ /* 0x002fc800078e0224 */
[C---:B------:R-:W-:Y:S01]  /*6c760*/  IMAD.WIDE R6, R9.reuse, 0x4, R38 ;  /* 0x0000000409067825 */ /* 0x040fe200078e0226 */
[----:B------:R-:W-:Y:S02]  /*6c770*/  IADD3 R9, R9, c[0x0][0x198], RZ ;  /* 0x0000660009097a10 */ /* 0x000fe40007ffe0ff */
[----:B------:R-:W-:Y:S01]  /*6c780*/  ISETP.GE.AND P3, PT, R10, c[0x0][0x17c], PT ;  /* 0x00005f000a007a0c */ /* 0x000fe20003f66270 */
[----:B------:R1:W-:Y:S02]  /*6c790*/  @P5 STG.E [R4.64], R127 ;  /* 0x0000007f04005986 */ /* 0x0003e4000c101908 */
[----:B------:R-:W-:Y:S01]  /*6c7a0*/  IMAD.WIDE R10, R9, 0x4, R36 ;  /* 0x00000004090a7825 */ /* 0x000fe200078e0224 */
[C---:B------:R-:W-:Y:S01]  /*6c7b0*/  ISETP.LT.AND P4, PT, R240.reuse, c[0x0][0x178], !P4 ;  /* 0x00005e00f0007a0c */ /* 0x040fe20006781270 */
[----:B------:R3:W-:Y:S01]  /*6c7c0*/  @P2 STG.E [R6.64], R167 ;  /* 0x000000a706002986 */ /* 0x0007e2000c101908 */
[C---:B------:R-:W-:Y:S02]  /*6c7d0*/  ISETP.LT.AND P5, PT, R241.reuse, c[0x0][0x178], !P1 ;  /* 0x00005e00f1007a0c */ /* 0x040fe40004fa1270 */
[----:B------:R-:W-:Y:S01]  /*6c7e0*/  ISETP.LT.AND P1, PT, R240, c[0x0][0x178], !P1 ;  /* 0x00005e00f0007a0c */ /* 0x000fe20004f21270 */
[----:B------:R3:W-:Y:S01]  /*6c7f0*/  @P6 STG.E [R10.64], R184 ;  /* 0x000000b80a006986 */ /* 0x0007e2000c101908 */
[----:B------:R-:W-:Y:S01]  /*6c800*/  ISETP.LT.AND P6, PT, R241, c[0x0][0x178], !P3 ;  /* 0x00005e00f1007a0c */ /* 0x000fe20005fc1270 */
[----:B-1----:R-:W-:-:S02]  /*6c810*/  IMAD.WIDE R4, R9, 0x4, R38 ;  /* 0x0000000409047825 */ /* 0x002fc400078e0226 */
[----:B------:R-:W4:Y:S04]  /*6c820*/  LDL.LU R16, [R1+0x20ec] ;  /* 0x0020ec0001107983 */ /* 0x000f280000300800 */
[----:B------:R1:W-:Y:S01]  /*6c830*/  @P4 STG.E [R4.64], R196 ;  /* 0x000000c404004986 */ /* 0x0003e2000c101908 */
[----:B---3--:R-:W-:Y:S02]  /*6c840*/  ISETP.GE.AND P2, PT, R13, c[0x0][0x17c], PT ;  /* 0x00005f000d007a0c */ /* 0x008fe40003f46270 */
[----:B------:R-:W-:-:S04]  /*6c850*/  IADD3 R13, R9, c[0x0][0x198], RZ ;  /* 0x00006600090d7a10 */ /* 0x000fc80007ffe0ff */
[C---:B------:R-:W-:Y:S01]  /*6c860*/  IADD3 R15, R13.reuse, c[0x0][0x198], RZ ;  /* 0x000066000d0f7a10 */ /* 0x040fe20007ffe0ff */
[----:B------:R-:W-:-:S04]  /*6c870*/  IMAD.WIDE R6, R13, 0x4, R36 ;  /* 0x000000040d067825 */ /* 0x000fc800078e0224 */
[----:B------:R-:W-:Y:S01]  /*6c880*/  IMAD.WIDE R8, R13, 0x4, R38 ;  /* 0x000000040d087825 */ /* 0x000fe200078e0226 */
[----:B------:R3:W-:Y:S03]  /*6c890*/  @P5 STG.E [R6.64], R185 ;  /* 0x000000b906005986 */ /* 0x0007e6000c101908 */
[----:B------:R-:W-:Y:S01]  /*6c8a0*/  IMAD.WIDE R10, R15, 0x4, R36 ;  /* 0x000000040f0a7825 */ /* 0x000fe200078e0224 */
[----:B------:R1:W-:Y:S01]  /*6c8b0*/  @P1 STG.E [R8.64], R197 ;  /* 0x000000c508001986 */ /* 0x0003e2000c101908 */
[----:B------:R-:W-:Y:S02]  /*6c8c0*/  ISETP.LT.AND P1, PT, R241, c[0x0][0x178], !P0 ;  /* 0x00005e00f1007a0c */ /* 0x000fe40004721270 */
[----:B------:R-:W-:Y:S01]  /*6c8d0*/  ISETP.LT.AND P5, PT, R240, c[0x0][0x178], !P0 ;  /* 0x00005e00f0007a0c */ /* 0x000fe200047a1270 */
[----:B------:R1:W-:Y:S01]  /*6c8e0*/  @P6 STG.E [R10.64], R180 ;  /* 0x000000b40a006986 */ /* 0x0003e2000c101908 */
[----:B--2---:R-:W-:-:S03]  /*6c8f0*/  ISETP.GE.AND P0, PT, R14, c[0x0][0x17c], PT ;  /* 0x00005f000e007a0c */ /* 0x004fc60003f06270 */
[----:B------:R-:W2:Y:S01]  /*6c900*/  LDL.LU R14, [R1+0x20e8] ;  /* 0x0020e800010e7983 */ /* 0x000ea20000300800 */
[----:B----4-:R-:W-:-:S03]  /*6c910*/  ISETP.GE.AND P6, PT, R0, c[0x0][0x17c], PT ;  /* 0x00005f0000007a0c */ /* 0x010fc60003fc6270 */
[----:B------:R-:W4:Y:S01]  /*6c920*/  LDL.LU R0, [R1+0x20dc] ;  /* 0x0020dc0001007983 */ /* 0x000f220000300800 */
[----:B------:R-:W-:Y:S02]  /*6c930*/  ISETP.LT.AND P3, PT, R240, c[0x0][0x178], !P3 ;  /* 0x00005e00f0007a0c */ /* 0x000fe40005f61270 */
[----:B------:R-:W-:Y:S01]  /*6c940*/  ISETP.GE.AND P4, PT, R12, c[0x0][0x17c], PT ;  /* 0x00005f000c007a0c */ /* 0x000fe20003f86270 */
[C---:B------:R-:W-:Y:S01]  /*6c950*/  IMAD.WIDE R12, R15.reuse, 0x4, R38 ;  /* 0x000000040f0c7825 */ /* 0x040fe200078e0226 */
[----:B------:R-:W-:-:S04]  /*6c960*/  IADD3 R15, R15, c[0x0][0x198], RZ ;  /* 0x000066000f0f7a10 */ /* 0x000fc80007ffe0ff */
[----:B------:R-:W-:-:S05]  /*6c970*/  IADD3 R17, R15, c[0x0][0x198], RZ ;  /* 0x000066000f117a10 */ /* 0x000fca0007ffe0ff */
[----:B------:R3:W-:Y:S01]  /*6c980*/  @P3 STG.E [R12.64], R192 ;  /* 0x000000c00c003986 */ /* 0x0007e2000c101908 */
[----:B------:R-:W-:Y:S02]  /*6c990*/  ISETP.LT.AND P3, PT, R241, c[0x0][0x178], !P2 ;  /* 0x00005e00f1007a0c */ /* 0x000fe40005761270 */
[----:B------:R-:W-:Y:S01]  /*6c9a0*/  ISETP.LT.AND P2, PT, R240, c[0x0][0x178], !P2 ;  /* 0x00005e00f0007a0c */ /* 0x000fe20005741270 */
[----:B-1----:R-:W-:-:S04]  /*6c9b0*/  IMAD.WIDE R4, R15, 0x4, R36 ;  /* 0x000000040f047825 */ /* 0x002fc800078e0224 */
[----:B---3--:R-:W-:Y:S01]  /*6c9c0*/  IMAD.WIDE R6, R15, 0x4, R38 ;  /* 0x000000040f067825 */ /* 0x008fe200078e0226 */
[----:B------:R1:W-:Y:S03]  /*6c9d0*/  @P1 STG.E [R4.64], R181 ;  /* 0x000000b504001986 */ /* 0x0003e6000c101908 */
[C---:B------:R-:W-:Y:S01]  /*6c9e0*/  IMAD.WIDE R8, R17.reuse, 0x4, R36 ;  /* 0x0000000411087825 */ /* 0x040fe200078e0224 */
[----:B------:R3:W-:Y:S03]  /*6c9f0*/  @P5 STG.E [R6.64], R193 ;  /* 0x000000c106005986 */ /* 0x0007e6000c101908 */
[----:B------:R-:W-:Y:S01]  /*6ca00*/  IMAD.WIDE R10, R17, 0x4, R38 ;  /* 0x00000004110a7825 */ /* 0x000fe200078e0226 */
[----:B------:R-:W-:Y:S01]  /*6ca10*/  ISETP.LT.AND P1, PT, R241, c[0x0][0x178], !P4 ;  /* 0x00005e00f1007a0c */ /* 0x000fe20006721270 */
[----:B------:R1:W-:Y:S01]  /*6ca20*/  @P3 STG.E [R8.64], R112 ;  /* 0x0000007008003986 */ /* 0x0003e2000c101908 */
[----:B------:R-:W-:-:S02]  /*6ca30*/  IADD3 R17, R17, c[0x0][0x198], RZ ;  /* 0x0000660011117a10 */ /* 0x000fc40007ffe0ff */
[C---:B------:R-:W-:Y:S01]  /*6ca40*/  ISETP.LT.AND P4, PT, R240.reuse, c[0x0][0x178], !P4 ;  /* 0x00005e00f0007a0c */ /* 0x040fe20006781270 */
[----:B------:R2:W-:Y:S01]  /*6ca50*/  @P2 STG.E [R10.64], R188 ;  /* 0x000000bc0a002986 */ /* 0x0005e2000c101908 */
[----:B------:R-:W-:Y:S02]  /*6ca60*/  ISETP.LT.AND P2, PT, R241, c[0x0][0x178], !P0 ;  /* 0x00005e00f1007a0c */ /* 0x000fe40004741270 */
[----:B------:R-:W-:Y:S02]  /*6ca70*/  ISETP.LT.AND P3, PT, R240, c[0x0][0x178], !P0 ;  /* 0x00005e00f0007a0c */ /* 0x000fe40004761270 */
[C---:B------:R-:W-:Y:S01]  /*6ca80*/  IADD3 R15, R17.reuse, c[0x0][0x198], RZ ;  /* 0x00006600110f7a10 */ /* 0x040fe20007ffe0ff */
[C---:B------:R-:W-:Y:S01]  /*6ca90*/  IMAD.WIDE R12, R17.reuse, 0x4, R36 ;  /* 0x00000004110c7825 */ /* 0x040fe200078e0224 */
[----:B------:R-:W-:Y:S02]  /*6caa0*/  ISETP.GE.AND P5, PT, R18, c[0x0][0x17c], PT ;  /* 0x00005f0012007a0c */ /* 0x000fe40003fa6270 */
[----:B------:R-:W4:Y:S01]  /*6cab0*/  LDL.LU R18, [R1+0x20d4] ;  /* 0x0020d40001127983 */ /* 0x000f220000300800 */
[----:B-1----:R-:W-:-:S04]  /*6cac0*/  IMAD.WIDE R4, R17, 0x4, R38 ;  /* 0x0000000411047825 */ /* 0x002fc800078e0226 */
[C---:B---3--:R-:W-:Y:S01]  /*6cad0*/  IMAD.WIDE R6, R15.reuse, 0x4, R36 ;  /* 0x000000040f067825 */ /* 0x048fe200078e0224 */
[----:B------:R1:W-:Y:S03]  /*6cae0*/  @P1 STG.E [R12.64], R113 ;  /* 0x000000710c001986 */ /* 0x0003e6000c101908 */
[----:B------:R-:W-:Y:S01]  /*6caf0*/  IMAD.WIDE R8, R15, 0x4, R38 ;  /* 0x000000040f087825 */ /* 0x000fe200078e0226 */
[----:B------:R3:W-:Y:S01]  /*6cb00*/  @P4 STG.E [R4.64], R189 ;  /* 0x000000bd04004986 */ /* 0x0007e2000c101908 */
[----:B------:R-:W-:-:S03]  /*6cb10*/  ISETP.GE.AND P0, PT, R16, c[0x0][0x17c], PT ;  /* 0x00005f0010007a0c */ /* 0x000fc60003f06270 */
[----:B------:R-:W-:Y:S04]  /*6cb20*/  @P2 STG.E [R6.64], R104 ;  /* 0x0000006806002986 */ /* 0x000fe8000c101908 */
[----:B------:R-:W4:Y:S04]  /*6cb30*/  LDL.LU R16, [R1+0x20c8] ;  /* 0x0020c80001107983 */ /* 0x000f280000300800 */
[----:B------:R1:W-:Y:S01]  /*6cb40*/  @P3 STG.E [R8.64], R160 ;  /* 0x000000a008003986 */ /* 0x0003e2000c101908 */
[----:B--2---:R-:W-:-:S03]  /*6cb50*/  ISETP.GE.AND P4, PT, R14, c[0x0][0x17c], PT ;  /* 0x00005f000e007a0c */ /* 0x004fc60003f86270 */
[----:B------:R-:W2:Y:S01]  /*6cb60*/  LDL.LU R14, [R1+0x20c4] ;  /* 0x0020c400010e7983 */ /* 0x000ea20000300800 */
[----:B----4-:R-:W-:-:S03]  /*6cb70*/  ISETP.GE.AND P3, PT, R0, c[0x0][0x17c], PT ;  /* 0x00005f0000007a0c */ /* 0x010fc60003f66270 */
[----:B------:R-:W4:Y:S01]  /*6cb80*/  LDL.LU R0, [R1+0x20c0] ;  /* 0x0020c00001007983 */ /* 0x000f220000300800 */
[----:B------:R-:W-:Y:S02]  /*6cb90*/  IADD3 R15, R15, c[0x0][0x198], RZ ;  /* 0x000066000f0f7a10 */ /* 0x000fe40007ffe0ff */
[C---:B------:R-:W-:Y:S02]  /*6cba0*/  ISETP.LT.AND P1, PT, R241.reuse, c[0x0][0x178], !P6 ;  /* 0x00005e00f1007a0c */ /* 0x040fe40007721270 */
[----:B------:R-:W-:Y:S02]  /*6cbb0*/  ISETP.LT.AND P6, PT, R240, c[0x0][0x178], !P6 ;  /* 0x00005e00f0007a0c */ /* 0x000fe400077c1270 */
[----:B------:R-:W-:Y:S01]  /*6cbc0*/  ISETP.LT.AND P2, PT, R241, c[0x0][0x178], !P5 ;  /* 0x00005e00f1007a0c */ /* 0x000fe20006f41270 */
[----:B------:R-:W-:-:S04]  /*6cbd0*/  IMAD.WIDE R10, R15, 0x4, R36 ;  /* 0x000000040f0a7825 */ /* 0x000fc800078e0224 */
[C---:B-1----:R-:W-:Y:S01]  /*6cbe0*/  IMAD.WIDE R12, R15.reuse, 0x4, R38 ;  /* 0x000000040f0c7825 */ /* 0x042fe200078e0226 */
[----:B------:R-:W-:Y:S02]  /*6cbf0*/  IADD3 R15, R15, c[0x0][0x198], RZ ;  /* 0x000066000f0f7a10 */ /* 0x000fe40007ffe0ff */
[----:B------:R-:W-:-:S03]  /*6cc00*/  ISETP.LT.AND P5, PT, R240, c[0x0][0x178], !P5 ;  /* 0x00005e00f0007a0c */ /* 0x000fc60006fa1270 */
[C---:B---3--:R-:W-:Y:S01]  /*6cc10*/  IMAD.WIDE R4, R15.reuse, 0x4, R36 ;  /* 0x000000040f047825 */ /* 0x048fe200078e0224 */
[----:B------:R1:W-:Y:S01]  /*6cc20*/  @P1 STG.E [R10.64], R105 ;  /* 0x000000690a001986 */ /* 0x0003e2000c101908 */
[----:B------:R-:W-:Y:S02]  /*6cc30*/  IADD3 R17, R15, c[0x0][0x198], RZ ;  /* 0x000066000f117a10 */ /* 0x000fe40007ffe0ff */
[----:B------:R-:W-:Y:S01]  /*6cc40*/  ISETP.LT.AND P1, PT, R241, c[0x0][0x178], !P0 ;  /* 0x00005e00f1007a0c */ /* 0x000fe20004721270 */
[----:B------:R3:W-:Y:S01]  /*6cc50*/  @P6 STG.E [R12.64], R161 ;  /* 0x000000a10c006986 */ /* 0x0007e2000c101908 */
[----:B------:R-:W-:-:S03]  /*6cc60*/  ISETP.LT.AND P6, PT, R240, c[0x0][0x178], !P0 ;  /* 0x00005e00f0007a0c */ /* 0x000fc600047c1270 */
[----:B------:R3:W-:Y:S01]  /*6cc70*/  @P2 STG.E [R4.64], R186 ;  /* 0x000000ba04002986 */ /* 0x0007e2000c101908 */
[----:B------:R-:W-:Y:S01]  /*6cc80*/  ISETP.LT.AND P2, PT, R241, c[0x0][0x178], !P4 ;  /* 0x00005e00f1007a0c */ /* 0x000fe20006741270 */
[----:B------:R-:W-:Y:S01]  /*6cc90*/  IMAD.WIDE R8, R17, 0x4, R36 ;  /* 0x0000000411087825 */ /* 0x000fe200078e0224 */
[----:B------:R-:W-:-:S03]  /*6cca0*/  ISETP.LT.AND P4, PT, R240, c[0x0][0x178], !P4 ;  /* 0x00005e00f0007a0c */ /* 0x000fc60006781270 */
[C---:B-1----:R-:W-:Y:S01]  /*6ccb0*/  IMAD.WIDE R10, R17.reuse, 0x4, R38 ;  /* 0x00000004110a7825 */ /* 0x042fe200078e0226 */
[----:B------:R-:W-:-:S03]  /*6ccc0*/  IADD3 R17, R17, c[0x0][0x198], RZ ;  /* 0x0000660011117a10 */ /* 0x000fc60007ffe0ff */
[----:B------:R-:W-:-:S04]  /*6ccd0*/  IMAD.WIDE R6, R15, 0x4, R38 ;  /* 0x000000040f067825 */ /* 0x000fc800078e0226 */
[C---:B---3--:R-:W-:Y:S01]  /*6cce0*/  IMAD.WIDE R12, R17.reuse, 0x4, R36 ;  /* 0x00000004110c7825 */ /* 0x048fe200078e0224 */
[----:B------:R-:W-:Y:S01]  /*6ccf0*/  ISETP.GE.AND P0, PT, R18, c[0x0][0x17c], PT ;  /* 0x00005f0012007a0c */ /* 0x000fe20003f06270 */
[----:B------:R1:W-:Y:S02]  /*6cd00*/  @P5 STG.E [R6.64], R198 ;  /* 0x000000c606005986 */ /* 0x0003e4000c101908 */
[----:B------:R-:W-:Y:S02]  /*6cd10*/  IMAD.WIDE R4, R17, 0x4, R38 ;  /* 0x0000000411047825 */ /* 0x000fe400078e0226 */
[----:B------:R-:W3:Y:S04]  /*6cd20*/  LDL.LU R18, [R1+0x20b4] ;  /* 0x0020b40001127983 */ /* 0x000ee80000300800 */
[----:B------:R1:W-:Y:S04]  /*6cd30*/  @P1 STG.E [R8.64], R187 ;  /* 0x000000bb08001986 */ /* 0x0003e8000c101908 */
[----:B------:R1:W-:Y:S04]  /*6cd40*/  @P6 STG.E [R10.64], R199 ;  /* 0x000000c70a006986 */ /* 0x0003e8000c101908 */
[----:B------:R1:W-:Y:S01]  /*6cd50*/  @P2 STG.E [R12.64], R182 ;  /* 0x000000b60c002986 */ /* 0x0003e2000c101908 */
[----:B------:R-:W-:-:S03]  /*6cd60*/  ISETP.GE.AND P5, PT, R16, c[0x0][0x17c], PT ;  /* 0x00005f0010007a0c */ /* 0x000fc60003fa6270 */
[----:B------:R-:W3:Y:S04]  /*6cd70*/  LDL.LU R16, [R1+0x20a8] ;  /* 0x0020a80001107983 */ /* 0x000ee80000300800 */
[----:B------:R1:W-:Y:S01]  /*6cd80*/  @P4 STG.E [R4.64], R194 ;  /* 0x000000c204004986 */ /* 0x0003e2000c101908 */
[----:B--2---:R-:W-:-:S03]  /*6cd90*/  ISETP.GE.AND P1, PT, R14, c[0x0][0x17c], PT ;  /* 0x00005f000e007a0c */ /* 0x004fc60003f26270 */
[----:B------:R-:W2:Y:S01]  /*6cda0*/  LDL.LU R14, [R1+0x20a4] ;  /* 0x0020a400010e7983 */ /* 0x000ea20000300800 */
[----:B----4-:R-:W-:-:S03]  /*6cdb0*/  ISETP.GE.AND P4, PT, R0, c[0x0][0x17c], PT ;  /* 0x00005f0000007a0c */ /* 0x010fc60003f86270 */
[----:B------:R-:W4:Y:S01]  /*6cdc0*/  LDL.LU R0, [R1+0x209c] ;  /* 0x00209c0001007983 */ /* 0x000f220000300800 */
[----:B------:R-:W-:Y:S02]  /*6cdd0*/  IADD3 R15, R17, c[0x0][0x198], RZ ;  /* 0x00006600110f7a10 */ /* 0x000fe40007ffe0ff */
[C---:B------:R-:W-:Y:S02]  /*6cde0*/  ISETP.LT.AND P6, PT, R241.reuse, c[0x0][0x178], !P3 ;  /* 0x00005e00f1007a0c */ /* 0x040fe40005fc1270 */
[C---:B------:R-:W-:Y:S02]  /*6cdf0*/  ISETP.LT.AND P3, PT, R240.reuse, c[0x0][0x178], !P3 ;  /* 0x00005e00f0007a0c */ /* 0x040fe40005f61270 */
[----:B------:R-:W-:Y:S01]  /*6ce00*/  ISETP.LT.AND P2, PT, R241, c[0x0][0x178], !P0 ;  /* 0x00005e00f1007a0c */ /* 0x000fe20004741270 */
[----:B-1----:R-:W-:Y:S01]  /*6ce10*/  IMAD.WIDE R6, R15, 0x4, R36 ;  /* 0x000000040f067825 */ /* 0x002fe200078e0224 */
[----:B------:R-:W-:-:S03]  /*6ce20*/  ISETP.LT.AND P0, PT, R240, c[0x0][0x178], !P0 ;  /* 0x00005e00f0007a0c */ /* 0x000fc60004701270 */
[C---:B------:R-:W-:Y:S01]  /*6ce30*/  IMAD.WIDE R8, R15.reuse, 0x4, R38 ;  /* 0x000000040f087825 */ /* 0x040fe200078e0226 */
[----:B------:R-:W-:-:S05]  /*6ce40*/  IADD3 R15, R15, c[0x0][0x198], RZ ;  /* 0x000066000f0f7a10 */ /* 0x000fca0007ffe0ff */
[C---:B------:R-:W-:Y:S01]  /*6ce50*/  IMAD.WIDE R10, R15.reuse, 0x4, R36 ;  /* 0x000000040f0a7825 */ /* 0x040fe200078e0224 */
[----:B------:R1:W-:Y:S03]  /*6ce60*/  @P6 STG.E [R6.64], R183 ;  /* 0x000000b706006986 */ /* 0x0003e6000c101908 */
[----:B------:R-:W-:Y:S01]  /*6ce70*/  IMAD.WIDE R12, R15, 0x4, R38 ;  /* 0x000000040f0c7825 */ /* 0x000fe200078e0226 */
[----:B------:R1:W-:Y:S01]  /*6ce80*/  @P3 STG.E [R8.64], R195 ;  /* 0x000000c308003986 */ /* 0x0003e2000c101908 */
[----:B------:R-:W-:Y:S02]  /*6ce90*/  ISETP.LT.AND P6, PT, R241, c[0x0][0x178], !P5 ;  /* 0x00005e00f1007a0c */ /* 0x000fe40006fc1270 */
[----:B------:R-:W-:Y:S01]  /*6cea0*/  ISETP.LT.AND P5, PT, R240, c[0x0][0x178], !P5 ;  /* 0x00005e00f0007a0c */ /* 0x000fe20006fa1270 */
[----:B------:R1:W-:Y:S01]  /*6ceb0*/  @P2 STG.E [R10.64], R114 ;  /* 0x000000720a002986 */ /* 0x0003e2000c101908 */
[----:B------:R-:W-:-:S03]  /*6cec0*/  IADD3 R15, R15, c[0x0][0x198], RZ ;  /* 0x000066000f0f7a10 */ /* 0x000fc60007ffe0ff */
[----:B------:R2:W-:Y:S01]  /*6ced0*/  @P0 STG.E [R12.64], R190 ;  /* 0x000000be0c000986 */ /* 0x0005e2000c101908 */
[----:B------:R-:W-:Y:S02]  /*6cee0*/  ISETP.LT.AND P0, PT, R241, c[0x0][0x178], !P1 ;  /* 0x00005e00f1007a0c */ /* 0x000fe40004f01270 */
[C---:B------:R-:W-:Y:S01]  /*6cef0*/  IADD3 R17, R15.reuse, c[0x0][0x198], RZ ;  /* 0x000066000f117a10 */ /* 0x040fe20007ffe0ff */
[----:B------:R-:W-:-:S04]  /*6cf00*/  IMAD.WIDE R4, R15, 0x4, R36 ;  /* 0x000000040f047825 */ /* 0x000fc800078e0224 */
[----:B-1----:R-:W-:Y:S01]  /*6cf10*/  IMAD.WIDE R6, R15, 0x4, R38 ;  /* 0x000000040f067825 */ /* 0x002fe200078e0226 */
[----:B------:R1:W-:Y:S03]  /*6cf20*/  @P6 STG.E [R4.64], R115 ;  /* 0x0000007304006986 */ /* 0x0003e6000c101908 */
[----:B------:R-:W-:Y:S01]  /*6cf30*/  IMAD.WIDE R8, R17, 0x4, R36 ;  /* 0x0000000411087825 */ /* 0x000fe200078e0224 */
[----:B---3--:R-:W-:Y:S02]  /*6cf40*/  ISETP.GE.AND P3, PT, R18, c[0x0][0x17c], PT ;  /* 0x00005f0012007a0c */ /* 0x008fe40003f66270 */
[----:B------:R-:W3:Y:S04]  /*6cf50*/  LDL.LU R18, [R1+0x2098] ;  /* 0x0020980001127983 */ /* 0x000ee80000300800 */
[----:B------:R1:W-:Y:S04]  /*6cf60*/  @P5 STG.E [R6.64], R191 ;  /* 0x000000bf06005986 */ /* 0x0003e8000c101908 */
[----:B------:R1:W-:Y:S01]  /*6cf70*/  @P0 STG.E [R8.64], R106 ;  /* 0x0000006a08000986 */ /* 0x0003e2000c101908 */
[----:B------:R-:W-:-:S03]  /*6cf80*/  ISETP.GE.AND P2, PT, R16, c[0x0][0x17c], PT ;  /* 0x00005f0010007a0c */ /* 0x000fc60003f46270 */
[----:B------:R-:W3:Y:S01]  /*6cf90*/  LDL.LU R16, [R1+0x208c] ;  /* 0x00208c0001107983 */ /* 0x000ee20000300800 */
[----:B--2---:R-:W-:-:S03]  /*6cfa0*/  ISETP.GE.AND P5, PT, R14, c[0x0][0x17c], PT ;  /* 0x00005f000e007a0c */ /* 0x004fc60003fa6270 */
[----:B------:R-:W2:Y:S01]  /*6cfb0*/  LDL.LU R14, [R1+0x2084] ;  /* 0x00208400010e7983 */ /* 0x000ea20000300800 */
[----:B----4-:R-:W-:-:S03]  /*6cfc0*/  ISETP.GE.AND P0, PT, R0, c[0x0][0x17c], PT ;  /* 0x00005f0000007a0c */ /* 0x010fc60003f06270 */
[----:B------:R-:W4:Y:S01]  /*6cfd0*/  LDL.LU R0, [R1+0x2078] ;  /* 0x0020780001007983 */ /* 0x000f220000300800 */
[C---:B------:R-:W-:Y:S01]  /*6cfe0*/  ISETP.LT.AND P1, PT, R240.reuse, c[0x0][0x178], !P1 ;  /* 0x00005e00f0007a0c */ /* 0x040fe20004f21270 */
[----:B------:R-:W-:Y:S01]  /*6cff0*/  IMAD.WIDE R10, R17, 0x4, R38 ;  /* 0x00000004110a7825 */ /* 0x000fe200078e0226 */
[----:B------:R-:W-:Y:S02]  /*6d000*/  ISETP.LT.AND P6, PT, R241, c[0x0][0x178], !P4 ;  /* 0x00005e00f1007a0c */ /* 0x000fe400067c1270 */
[----:B------:R-:W-:Y:S02]  /*6d010*/  IADD3 R17, R17, c[0x0][0x198], RZ ;  /* 0x0000660011117a10 */ /* 0x000fe40007ffe0ff */
[----:B------:R-:W-:Y:S02]  /*6d020*/  ISETP.LT.AND P4, PT, R240, c[0x0][0x178], !P4 ;  /* 0x00005e00f0007a0c */ /* 0x000fe40006781270 */
[----:B------:R-:W-:-:S05]  /*6d030*/  IADD3 R15, R17, c[0x0][0x198], RZ ;  /* 0x00006600110f7a10 */ /* 0x000fca0007ffe0ff */
[----:B------:R1:W-:Y:S01]  /*6d040*/  @P1 STG.E [R10.64], R162 ;  /* 0x000000a20a001986 */ /* 0x0003e2000c101908 */
[----:B------:R-:W-:Y:S01]  /*6d050*/  ISETP.LT.AND P1, PT, R241, c[0x0][0x178], !P3 ;  /* 0x00005e00f1007a0c */ /* 0x000fe20005f21270 */
[----:B------:R-:W-:-:S04]  /*6d060*/  IMAD.WIDE R12, R17, 0x4, R36 ;  /* 0x00000004110c7825 */ /* 0x000fc800078e0224 */
[----:B-1----:R-:W-:Y:S01]  /*6d070*/  IMAD.WIDE R4, R17, 0x4, R38 ;  /* 0x0000000411047825 */ /* 0x002fe200078e0226 */
[----:B------:R-:W-:-:S03]  /*6d080*/  ISETP.LT.AND P3, PT, R240, c[0x0][0x178], !P3 ;  /* 0x00005e00f0007a0c */ /* 0x000fc60005f61270 */
[----:B------:R-:W-:Y:S01]  /*6d090*/  IMAD.WIDE R6, R15, 0x4, R36 ;  /* 0x000000040f067825 */ /* 0x000fe200078e0224 */
[----:B------:R1:W-:Y:S01]  /*6d0a0*/  @P6 STG.E [R12.64], R107 ;  /* 0x0000006b0c006986 */ /* 0x0003e2000c101908 */
[----:B------:R-:W-:Y:S02]  /*6d0b0*/  ISETP.LT.AND P6, PT, R241, c[0x0][0x178], !P2 ;  /* 0x00005e00f1007a0c */ /* 0x000fe400057c1270 */
[C---:B------:R-:W-:Y:S01]  /*6d0c0*/  IMAD.WIDE R8, R15.reuse, 0x4, R38 ;  /* 0x000000040f087825 */ /* 0x040fe200078e0226 */
[----:B------:R-:W-:Y:S01]  /*6d0d0*/  IADD3 R15, R15, c[0x0][0x198], RZ ;  /* 0x000066000f0f7a10 */ /* 0x000fe20007ffe0ff */
[----:B------:R3:W-:Y:S01]  /*6d0e0*/  @P4 STG.E [R4.64], R163 ;  /* 0x000000a304004986 */ /* 0x0007e2000c101908 */
[----:B------:R-:W-:-:S03]  /*6d0f0*/  ISETP.LT.AND P2, PT, R240, c[0x0][0x178], !P2 ;  /* 0x00005e00f0007a0c */ /* 0x000fc60005741270 */
[----:B------:R3:W-:Y:S01]  /*6d100*/  @P1 STG.E [R6.64], R120 ;  /* 0x0000007806001986 */ /* 0x0007e2000c101908 */
[----:B------:R-:W-:Y:S01]  /*6d110*/  ISETP.LT.AND P1, PT, R241, c[0x0][0x178], !P5 ;  /* 0x00005e00f1007a0c */ /* 0x000fe20006f21270 */
[----:B------:R-:W-:Y:S01]  /*6d120*/  IMAD.WIDE R10, R15, 0x4, R36 ;  /* 0x000000040f0a7825 */ /* 0x000fe200078e0224 */
[----:B------:R-:W-:-:S03]  /*6d130*/  ISETP.LT.AND P5, PT, R240, c[0x0][0x178], !P5 ;  /* 0x00005e00f0007a0c */ /* 0x000fc60006fa1270 */
[C---:B-1----:R-:W-:Y:S01]  /*6d140*/  IMAD.WIDE R12, R15.reuse, 0x4, R38 ;  /* 0x000000040f0c7825 */ /* 0x042fe200078e0226 */
[----:B------:R-:W-:Y:S01]  /*6d150*/  IADD3 R15, R15, c[0x0][0x198], RZ ;  /* 0x000066000f0f7a10 */ /* 0x000fe20007ffe0ff */
[----:B------:R1:W-:Y:S01]  /*6d160*/  @P3 STG.E [R8.64], R204 ;  /* 0x000000cc08003986 */ /* 0x0003e2000c101908 */
[----:B---3--:R-:W-:-:S03]  /*6d170*/  ISETP.GE.AND P4, PT, R18, c[0x0][0x17c], PT ;  /* 0x00005f0012007a0c */ /* 0x008fc60003f86270 */
[C---:B------:R-:W-:Y:S01]  /*6d180*/  IMAD.WIDE R4, R15.reuse, 0x4, R36 ;  /* 0x000000040f047825 */ /* 0x040fe200078e0224 */
[----:B------:R-:W3:Y:S03]  /*6d190*/  LDL.LU R18, [R1+0x2074] ;  /* 0x0020740001127983 */ /* 0x000ee60000300800 */
[----:B------:R-:W-:Y:S01]  /*6d1a0*/  IMAD.WIDE R6, R15, 0x4, R38 ;  /* 0x000000040f067825 */ /* 0x000fe200078e0226 */
[----:B------:R1:W-:Y:S04]  /*6d1b0*/  @P6 STG.E [R10.64], R121 ;  /* 0x000000790a006986 */ /* 0x0003e8000c101908 */
[----:B------:R1:W-:Y:S04]  /*6d1c0*/  @P2 STG.E [R12.64], R205 ;  /* 0x000000cd0c002986 */ /* 0x0003e8000c101908 */
[----:B------:R-:W-:Y:S01]  /*6d1d0*/  @P1 STG.E [R4.64], R116 ;  /* 0x0000007404001986 */ /* 0x000fe2000c101908 */
        /* <DEDUP_REMOVED lines=11> */
[----:B-1----:R-:W-:-:S04]  /*6d290*/  IMAD.WIDE R8, R17, 0x4, R36 ;  /* 0x0000000411087825 */ /* 0x002fc800078e0224 */
[C---:B------:R-:W-:Y:S01]  /*6d2a0*/  IMAD.WIDE R10, R17.reuse, 0x4, R38 ;  /* 0x00000004110a7825 */ /* 0x040fe200078e0226 */
[----:B------:R-:W-:Y:S02]  /*6d2b0*/  IADD3 R17, R17, c[0x0][0x198], RZ ;  /* 0x0000660011117a10 */ /* 0x000fe40007ffe0ff */
[----:B------:R-:W-:-:S03]  /*6d2c0*/  ISETP.LT.AND P4, PT, R240, c[0x0][0x178], !P4 ;  /* 0x00005e00f0007a0c */ /* 0x000fc60006781270 */
[C---:B------:R-:W-:Y:S01]  /*6d2d0*/  IMAD.WIDE R12, R17.reuse, 0x4, R36 ;  /* 0x00000004110c7825 */ /* 0x040fe200078e0224 */
        /* <DEDUP_REMOVED lines=12> */
[C---:B------:R-:W-:Y:S01]  /*6d3a0*/  IMAD.WIDE R10, R15.reuse, 0x4, R36 ;  /* 0x000000040f0a7825 */ /* 0x040fe200078e0224 */
[----:B------:R1:W-:Y:S03]  /*6d3b0*/  @P4 STG.E [R4.64], R156 ;  /* 0x0000009c04004986 */ /* 0x0003e6000c101908 */
[----:B---3--:R-:W-:Y:S01]  /*6d3c0*/  IMAD.WIDE R12, R15, 0x4, R38 ;  /* 0x000000040f0c7825 */ /* 0x008fe200078e0226 */
[----:B------:R-:W-:Y:S01]  /*6d3d0*/  ISETP.GE.AND P0, PT, R18, c[0x0][0x17c], PT ;  /* 0x00005f0012007a0c */ /* 0x000fe20003f06270 */
[----:B------:R3:W-:Y:S04]  /*6d3e0*/  @P2 STG.E [R6.64], R25 ;  /* 0x0000001906002986 */ /* 0x0007e8000c101908 */
[----:B------:R-:W3:Y:S04]  /*6d3f0*/  LDL.LU R18, [R1+0x2054] ;  /* 0x0020540001127983 */ /* 0x000ee80000300800 */
[----:B------:R1:W-:Y:S04]  /*6d400*/  @P3 STG.E [R8.64], R157 ;  /* 0x0000009d08003986 */ /* 0x0003e8000c101908 */
[----:B------:R1:W-:Y:S01]  /*6d410*/  @P1 STG.E [R10.64], R20 ;  /* 0x000000140a001986 */ /* 0x0003e2000c101908 */
[----:B------:R-:W-:-:S02]  /*6d420*/  ISETP.LT.AND P1, PT, R241, c[0x0][0x178], !P0 ;  /* 0x00005e00f1007a0c */ /* 0x000fc40004721270 */
[----:B------:R-:W-:Y:S01]  /*6d430*/  ISETP.GE.AND P4, PT, R16, c[0x0][0x17c], PT ;  /* 0x00005f0010007a0c */ /* 0x000fe20003f86270 */
[----:B------:R1:W-:Y:S01]  /*6d440*/  @P6 STG.E [R12.64], R152 ;  /* 0x000000980c006986 */ /* 0x0003e2000c101908 */
[----:B------:R-:W-:-:S03]  /*6d450*/  ISETP.LT.AND P6, PT, R240, c[0x0][0x178], !P0 ;  /* 0x00005e00f0007a0c */ /* 0x000fc600047c1270 */
[----:B------:R-:W3:Y:S01]  /*6d460*/  LDL.LU R16, [R1+0x204c] ;  /* 0x00204c0001107983 */ /* 0x000ee20000300800 */
[----:B--2---:R-:W-:-:S03]  /*6d470*/  ISETP.GE.AND P3, PT, R14, c[0x0][0x17c], PT ;  /* 0x00005f000e007a0c */ /* 0x004fc60003f66270 */
[----:B------:R-:W2:Y:S01]  /*6d480*/  LDL.LU R14, [R1+0x2048] ;  /* 0x00204800010e7983 */ /* 0x000ea20000300800 */
[----:B----4-:R-:W-:-:S03]  /*6d490*/  ISETP.GE.AND P0, PT, R0, c[0x0][0x17c], PT ;  /* 0x00005f0000007a0c */ /* 0x010fc60003f06270 */
[----:B------:R-:W4:Y:S01]  /*6d4a0*/  LDL.LU R0, [R1+0x203c] ;  /* 0x00203c0001007983 */ /* 0x000f220000300800 */
[----:B------:R-:W-:Y:S02]  /*6d4b0*/  ISETP.LT.AND P2, PT, R241, c[0x0][0x178], !P5 ;  /* 0x00005e00f1007a0c */ /* 0x000fe40006f41270 */
[----:B------:R-:W-:Y:S02]  /*6d4c0*/  ISETP.LT.AND P5, PT, R240, c[0x0][0x178], !P5 ;  /* 0x00005e00f0007a0c */ /* 0x000fe40006fa1270 */
[----:B------:R-:W-:-:S04]  /*6d4d0*/  IADD3 R15, R15, c[0x0][0x198], RZ ;  /* 0x000066000f0f7a10 */ /* 0x000fc80007ffe0ff */
[C---:B------:R-:W-:Y:S01]  /*6d4e0*/  IADD3 R17, R15.reuse, c[0x0][0x198], RZ ;  /* 0x000066000f117a10 */ /* 0x040fe20007ffe0ff */
        /* <DEDUP_REMOVED lines=14> */
[----:B------:R-:W-:-:S04]  /*6d5d0*/  IMAD.WIDE R12, R17, 0x4, R36 ;  /* 0x00000004110c7825 */ /* 0x000fc800078e0224 */
[----:B-1----:R-:W-:Y:S01]  /*6d5e0*/  IMAD.WIDE R4, R17, 0x4, R38 ;  /* 0x0000000411047825 */ /* 0x002fe200078e0226 */
[----:B------:R1:W-:Y:S03]  /*6d5f0*/  @P2 STG.E [R12.64], R123 ;  /* 0x0000007b0c002986 */ /* 0x0003e6000c101908 */
[C---:B---3--:R-:W-:Y:S01]  /*6d600*/  IMAD.WIDE R6, R15.reuse, 0x4, R36 ;  /* 0x000000040f067825 */ /* 0x048fe200078e0224 */
[----:B------:R3:W-:Y:S03]  /*6d610*/  @P4 STG.E [R4.64], R207 ;  /* 0x000000cf04004986 */ /* 0x0007e6000c101908 */
[----:B------:R-:W-:Y:S01]  /*6d620*/  IMAD.WIDE R8, R15, 0x4, R38 ;  /* 0x000000040f087825 */ /* 0x000fe200078e0226 */
[----:B------:R-:W-:Y:S02]  /*6d630*/  ISETP.GE.AND P5, PT, R18, c[0x0][0x17c], PT ;  /* 0x00005f0012007a0c */ /* 0x000fe40003fa6270 */
[----:B------:R-:W3:Y:S04]  /*6d640*/  LDL.LU R18, [R1+0x2034] ;  /* 0x0020340001127983 */ /* 0x000ee80000300800 */
[----:B------:R-:W-:Y:S04]  /*6d650*/  @P6 STG.E [R6.64], R118 ;  /* 0x0000007606006986 */ /* 0x000fe8000c101908 */
[----:B------:R1:W-:Y:S01]  /*6d660*/  @P3 STG.E [R8.64], R202 ;  /* 0x000000ca08003986 */ /* 0x0003e2000c101908 */
[----:B------:R-:W-:-:S03]  /*6d670*/  ISETP.GE.AND P1, PT, R16, c[0x0][0x17c], PT ;  /* 0x00005f0010007a0c */ /* 0x000fc60003f26270 */
[----:B------:R-:W3:Y:S01]  /*6d680*/  LDL.LU R16, [R1+0x2028] ;  /* 0x0020280001107983 */ /* 0x000ee20000300800 */
[----:B--2---:R-:W-:-:S03]  /*6d690*/  ISETP.GE.AND P4, PT, R14, c[0x0][0x17c], PT ;  /* 0x00005f000e007a0c */ /* 0x004fc60003f86270 */
[----:B------:R-:W2:Y:S01]  /*6d6a0*/  LDL.LU R14, [R1+0x2024] ;  /* 0x00202400010e7983 */ /* 0x000ea20000300800 */
[----:B----4-:R-:W-:-:S03]  /*6d6b0*/  ISETP.GE.AND P3, PT, R0, c[0x0][0x17c], PT ;  /* 0x00005f0000007a0c */ /* 0x010fc60003f66270 */
[----:B------:R-:W4:Y:S01]  /*6d6c0*/  LDL.LU R0, [R1+0x2020] ;  /* 0x0020200001007983 */ /* 0x000f220000300800 */
[----:B------:R-:W-:Y:S02]  /*6d6d0*/  ISETP.LT.AND P2, PT, R241, c[0x0][0x178], !P0 ;  /* 0x00005e00f1007a0c */ /* 0x000fe40004741270 */
[----:B------:R-:W-:Y:S02]  /*6d6e0*/  IADD3 R15, R15, c[0x0][0x198], RZ ;  /* 0x000066000f0f7a10 */ /* 0x000fe40007ffe0ff */
[----:B------:R-:W-:Y:S02]  /*6d6f0*/  ISETP.LT.AND P0, PT, R240, c[0x0][0x178], !P0 ;  /* 0x00005e00f0007a0c */ /* 0x000fe40004701270 */
[----:B------:R-:W-:Y:S01]  /*6d700*/  ISETP.LT.AND P6, PT, R241, c[0x0][0x178], !P5 ;  /* 0x00005e00f1007a0c */ /* 0x000fe20006fc1270 */
[----:B------:R-:W-:-:S04]  /*6d710*/  IMAD.WIDE R10, R15, 0x4, R36 ;  /* 0x000000040f0a7825 */ /* 0x000fc800078e0224 */
[C---:B-1----:R-:W-:Y:S01]  /*6d720*/  IMAD.WIDE R12, R15.reuse, 0x4, R38 ;  /* 0x000000040f0c7825 */ /* 0x042fe200078e0226 */
[----:B------:R-:W-:Y:S01]  /*6d730*/  IADD3 R15, R15, c[0x0][0x198], RZ ;  /* 0x000066000f0f7a10 */ /* 0x000fe20007ffe0ff */
[----:B------:R1:W-:Y:S01]  /*6d740*/  @P2 STG.E [R10.64], R119 ;  /* 0x000000770a002986 */ /* 0x0003e2000c101908 */
[----:B------:R-:W-:-:S03]  /*6d750*/  ISETP.LT.AND P5, PT, R240, c[0x0][0x178], !P5 ;  /* 0x00005e00f0007a0c */ /* 0x000fc60006fa1270 */
[C-C-:B---3--:R-:W-:Y:S01]  /*6d760*/  IMAD.WIDE R4, R15.reuse, 0x4, R36.reuse ;  /* 0x000000040f047825 */ /* 0x148fe200078e0224 */
[----:B------:R3:W-:Y:S01]  /*6d770*/  @P0 STG.E [R12.64], R203 ;  /* 0x000000cb0c000986 */ /* 0x0007e2000c101908 */
[----:B------:R-:W-:Y:S02]  /*6d780*/  IADD3 R17, R15, c[0x0][0x198], RZ ;  /* 0x000066000f117a10 */ /* 0x000fe40007ffe0ff */
[C---:B------:R-:W-:Y:S01]  /*6d790*/  ISETP.LT.AND P0, PT, R241.reuse, c[0x0][0x178], !P1 ;  /* 0x00005e00f1007a0c */ /* 0x040fe20004f01270 */
[----:B------:R3:W-:Y:S01]  /*6d7a0*/  @P6 STG.E [R4.64], R26 ;  /* 0x0000001a04006986 */ /* 0x0007e2000c101908 */
[C---:B------:R-:W-:Y:S02]  /*6d7b0*/  ISETP.LT.AND P1, PT, R240.reuse, c[0x0][0x178], !P1 ;  /* 0x00005e00f0007a0c */ /* 0x040fe40004f21270 */
[----:B------:R-:W-:Y:S01]  /*6d7c0*/  ISETP.LT.AND P6, PT, R241, c[0x0][0x178], !P4 ;  /* 0x00005e00f1007a0c */ /* 0x000fe200067c1270 */
[----:B------:R-:W-:Y:S01]  /*6d7d0*/  IMAD.WIDE R8, R17, 0x4, R36 ;  /* 0x0000000411087825 */ /* 0x000fe200078e0224 */
[----:B------:R-:W-:-:S03]  /*6d7e0*/  ISETP.LT.AND P4, PT, R240, c[0x0][0x178], !P4 ;  /* 0x00005e00f0007a0c */ /* 0x000fc60006781270 */
[C---:B-1----:R-:W-:Y:S01]  /*6d7f0*/  IMAD.WIDE R10, R17.reuse, 0x4, R38 ;  /* 0x00000004110a7825 */ /* 0x042fe200078e0226 */
[----:B------:R-:W-:-:S03]  /*6d800*/  IADD3 R17, R17, c[0x0][0x198], RZ ;  /* 0x0000660011117a10 */ /* 0x000fc60007ffe0ff */
[----:B------:R-:W-:-:S04]  /*6d810*/  IMAD.WIDE R6, R15, 0x4, R38 ;  /* 0x000000040f067825 */ /* 0x000fc800078e0226 */
[C---:B---3--:R-:W-:Y:S01]  /*6d820*/  IMAD.WIDE R12, R17.reuse, 0x4, R36 ;  /* 0x00000004110c7825 */ /* 0x048fe200078e0224 */
[----:B------:R1:W-:Y:S03]  /*6d830*/  @P5 STG.E [R6.64], R158 ;  /* 0x0000009e06005986 */ /* 0x0003e6000c101908 */
[----:B------:R-:W-:Y:S01]  /*6d840*/  IMAD.WIDE R4, R17, 0x4, R38 ;  /* 0x0000000411047825 */ /* 0x000fe200078e0226 */
[----:B------:R3:W-:Y:S01]  /*6d850*/  @P0 STG.E [R8.64], R27 ;  /* 0x0000001b08000986 */ /* 0x0007e2000c101908 */
[----:B------:R-:W-:-:S03]  /*6d860*/  ISETP.GE.AND P2, PT, R18, c[0x0][0x17c], PT ;  /* 0x00005f0012007a0c */ /* 0x000fc60003f46270 */
[----:B------:R-:W3:Y:S04]  /*6d870*/  LDL.LU R18, [R1+0x2014] ;  /* 0x0020140001127983 */ /* 0x000ee80000300800 */
[----:B------:R1:W-:Y:S04]  /*6d880*/  @P1 STG.E [R10.64], R159 ;  /* 0x0000009f0a001986 */ /* 0x0003e8000c101908 */
        /* <DEDUP_REMOVED lines=14> */
[C---:B---3--:R-:W-:Y:S01]  /*6d970*/  IMAD.WIDE R8, R15.reuse, 0x4, R38 ;  /* 0x000000040f087825 */ /* 0x048fe200078e0226 */
        /* <DEDUP_REMOVED lines=14> */
[----:B------:R-:W-:-:S03]  /*6da60*/  ISETP.LT.AND P6, PT, R240, c[0x0][0x178], !P0 ;  /* 0x00005e00f0007a0c */ /* 0x000fc600047c1270 */
[----:B---3--:R-:W-:Y:S01]  /*6da70*/  IMAD.WIDE R8, R17, 0x4, R36 ;  /* 0x0000000411087825 */ /* 0x008fe200078e0224 */
[----:B------:R1:W-:Y:S01]  /*6da80*/  @P1 STG.E [R4.64], R213 ;  /* 0x000000d504001986 */ /* 0x0003e2000c101908 */
[----:B------:R-:W-:-:S03]  /*6da90*/  ISETP.GE.AND P3, PT, R18, c[0x0][0x17c], PT ;  /* 0x00005f0012007a0c */ /* 0x000fc60003f66270 */
        /* <DEDUP_REMOVED lines=9> */
[----:B------:R-:W-:Y:S01]  /*6db30*/  IMAD.WIDE R10, R17, 0x4, R38 ;  /* 0x00000004110a7825 */ /* 0x000fe200078e0226 */
[----:B------:R-:W-:Y:S02]  /*6db40*/  ISETP.LT.AND P1, PT, R241, c[0x0][0x178], !P4 ;  /* 0x00005e00f1007a0c */ /* 0x000fe40006721270 */
[----:B------:R-:W-:Y:S02]  /*6db50*/  IADD3 R17, R17, c[0x0][0x198], RZ ;  /* 0x0000660011117a10 */ /* 0x000fe40007ffe0ff */
[----:B------:R-:W-:Y:S01]  /*6db60*/  ISETP.LT.AND P4, PT, R240, c[0x0][0x178], !P4 ;  /* 0x00005e00f0007a0c */ /* 0x000fe20006781270 */
[----:B------:R1:W-:Y:S01]  /*6db70*/  @P6 STG.E [R10.64], R216 ;  /* 0x000000d80a006986 */ /* 0x0003e2000c101908 */
[----:B------:R-:W-:Y:S02]  /*6db80*/  ISETP.LT.AND P6, PT, R241, c[0x0][0x178], !P3 ;  /* 0x00005e00f1007a0c */ /* 0x000fe40005fc1270 */
[C---:B------:R-:W-:Y:S01]  /*6db90*/  IADD3 R15, R17.reuse, c[0x0][0x198], RZ ;  /* 0x00006600110f7a10 */ /* 0x040fe20007ffe0ff */
        /* <DEDUP_REMOVED lines=16> */
[----:B------:R1:W-:Y:S04]  /*6dca0*/  @P3 STG.E [R8.64], R148 ;  /* 0x0000009408003986 */ /* 0x0003e8000c101908 */
[C---:B------:R-:W-:Y:S01]  /*6dcb0*/  IMAD.WIDE R4, R15.reuse, 0x4, R36 ;  /* 0x000000040f047825 */ /* 0x040fe200078e0224 */
[----:B------:R1:W-:Y:S03]  /*6dcc0*/  @P1 STG.E [R10.64], R33 ;  /* 0x000000210a001986 */ /* 0x0003e6000c101908 */
[----:B------:R-:W-:Y:S01]  /*6dcd0*/  IMAD.WIDE R6, R15, 0x4, R38 ;  /* 0x000000040f067825 */ /* 0x000fe200078e0226 */
[----:B---3--:R-:W-:-:S02]  /*6dce0*/  ISETP.GE.AND P4, PT, R18, c[0x0][0x17c], PT ;  /* 0x00005f0012007a0c */ /* 0x008fc40003f86270 */
[----:B------:R-:W3:Y:S04]  /*6dcf0*/  LDL.LU R18, [R1+0x1fd4] ;  /* 0x001fd40001127983 */ /* 0x000ee80000300800 */
[----:B------:R1:W-:Y:S04]  /*6dd00*/  @P0 STG.E [R12.64], R149 ;  /* 0x000000950c000986 */ /* 0x0003e8000c101908 */
        /* <DEDUP_REMOVED lines=17> */
[C-C-:B------:R-:W-:Y:S01]  /*6de20*/  IMAD.WIDE R12, R17.reuse, 0x4, R36.reuse ;  /* 0x00000004110c7825 */ /* 0x140fe200078e0224 */
        /* <DEDUP_REMOVED lines=11> */
[C---:B------:R-:W-:Y:S01]  /*6dee0*/  IMAD.WIDE R10, R15.reuse, 0x4, R36 ;  /* 0x000000040f0a7825 */ /* 0x040fe200078e0224 */
[----:B------:R-:W-:Y:S03]  /*6def0*/  @P4 STG.E [R4.64], R222 ;  /* 0x000000de04004986 */ /* 0x000fe6000c101908 */
[----:B------:R-:W-:Y:S01]  /*6df00*/  IMAD.WIDE R12, R15, 0x4, R38 ;  /* 0x000000040f0c7825 */ /* 0x000fe200078e0226 */
[----:B------:R-:W-:Y:S01]  /*6df10*/  @P2 STG.E [R6.64], R215 ;  /* 0x000000d706002986 */ /* 0x000fe2000c101908 */
[----:B---3--:R-:W-:-:S03]  /*6df20*/  ISETP.GE.AND P0, PT, R18, c[0x0][0x17c], PT ;  /* 0x00005f0012007a0c */ /* 0x008fc60003f06270 */
[----:B------:R-:W1:Y:S04]  /*6df30*/  LDS.128 R4, [R2] ;  /* 0x0000000002047984 */ /* 0x000e680000000c00 */
[----:B------:R-:W3:Y:S04]  /*6df40*/  LDL.LU R18, [R1+0x1fb4] ;  /* 0x001fb40001127983 */ /* 0x000ee80000300800 */
[----:B------:R1:W-:Y:S04]  /*6df50*/  @P3 STG.E [R8.64], R223 ;  /* 0x000000df08003986 */ /* 0x0003e8000c101908 */
[----:B------:R1:W-:Y:S04]  /*6df60*/  @P6 STG.E [R10.64], R210 ;  /* 0x000000d20a006986 */ /* 0x0003e8000c101908 */
[----:B------:R-:W3:Y:S04]  /*6df70*/  LDL.LU R22, [R1+0x1fac] ;  /* 0x001fac0001167983 */ /* 0x000ee80000300800 */
[----:B------:R1:W-:Y:S04]  /*6df80*/  @P1 STG.E [R12.64], R218 ;  /* 0x000000da0c001986 */ /* 0x0003e8000c101908 */
[----:B------:R-:W3:Y:S01]  /*6df90*/  LDL.LU R20, [R1+0x1fa8] ;  /* 0x001fa80001147983 */ /* 0x000ee20000300800 */
[----:B----4-:R-:W-:-:S03]  /*6dfa0*/  ISETP.GE.AND P1, PT, R0, c[0x0][0x17c], PT ;  /* 0x00005f0000007a0c */ /* 0x010fc60003f26270 */
[----:B------:R-:W4:Y:S01]  /*6dfb0*/  LDL.LU R0, [R1+0x1f9c] ;  /* 0x001f9c0001007983 */ /* 0x000f220000300800 */
[----:B------:R-:W-:Y:S02]  /*6dfc0*/  IADD3 R17, R15, c[0x0][0x198], RZ ;  /* 0x000066000f117a10 */ /* 0x000fe40007ffe0ff */
[C---:B------:R-:W-:Y:S01]  /*6dfd0*/  ISETP.LT.AND P2, PT, R241.reuse, c[0x0][0x178], !P5 ;  /* 0x00005e00f1007a0c */ /* 0x040fe20006f41270 */
[----:B------:R-:W4:Y:S01]  /*6dfe0*/  LDL.LU R24, [R1+0x1f94] ;  /* 0x001f940001187983 */ /* 0x000f220000300800 */
[----:B------:R-:W-:Y:S02]  /*6dff0*/  ISETP.LT.AND P5, PT, R240, c[0x0][0x178], !P5 ;  /* 0x00005e00f0007a0c */ /* 0x000fe40006fa1270 */
[----:B------:R-:W-:Y:S01]  /*6e000*/  ISETP.LT.AND P6, PT, R241, c[0x0][0x178], !P0 ;  /* 0x00005e00f1007a0c */ /* 0x000fe200047c1270 */
[C---:B-1----:R-:W-:Y:S01]  /*6e010*/  IMAD.WIDE R8, R17.reuse, 0x4, R38 ;  /* 0x0000000411087825 */ /* 0x042fe200078e0226 */
[----:B--2---:R-:W-:Y:S01]  /*6e020*/  ISETP.GE.AND P3, PT, R14, c[0x0][0x17c], PT ;  /* 0x00005f000e007a0c */ /* 0x004fe20003f66270 */
[----:B------:R-:W2:Y:S02]  /*6e030*/  LDL.LU R2, [R1+0x1f88] ;  /* 0x001f880001027983 */ /* 0x000ea40000300800 */
[C---:B------:R-:W-:Y:S01]  /*6e040*/  IMAD.WIDE R14, R17.reuse, 0x4, R36 ;  /* 0x00000004110e7825 */ /* 0x040fe200078e0224 */
[----:B------:R-:W-:-:S02]  /*6e050*/  IADD3 R17, R17, c[0x0][0x198], RZ ;  /* 0x0000660011117a10 */ /* 0x000fc40007ffe0ff */
[----:B------:R-:W-:-:S03]  /*6e060*/  ISETP.GE.AND P4, PT, R16, c[0x0][0x17c], PT ;  /* 0x00005f0010007a0c */ /* 0x000fc60003f86270 */
[----:B------:R-:W-:Y:S01]  /*6e070*/  IMAD.WIDE R10, R17, 0x4, R36 ;  /* 0x00000004110a7825 */ /* 0x000fe200078e0224 */
[C---:B------:R-:W-:Y:S01]  /*6e080*/  ISETP.LT.AND P0, PT, R240.reuse, c[0x0][0x178], !P0 ;  /* 0x00005e00f0007a0c */ /* 0x040fe20004701270 */
[----:B------:R-:W-:Y:S01]  /*6e090*/  @P2 STG.E [R14.64], R211 ;  /* 0x000000d30e002986 */ /* 0x000fe2000c101908 */
[----:B------:R-:W-:Y:S02]  /*6e0a0*/  ISETP.LT.AND P2, PT, R241, c[0x0][0x178], !P4 ;  /* 0x00005e00f1007a0c */ /* 0x000fe40006741270 */
[----:B------:R-:W-:Y:S01]  /*6e0b0*/  IADD3 R19, R17, c[0x0][0x198], RZ ;  /* 0x0000660011137a10 */ /* 0x000fe20007ffe0ff */
[----:B------:R1:W-:Y:S01]  /*6e0c0*/  @P5 STG.E [R8.64], R219 ;  /* 0x000000db08005986 */ /* 0x0003e2000c101908 */
[----:B------:R-:W-:-:S03]  /*6e0d0*/  ISETP.LT.AND P4, PT, R240, c[0x0][0x178], !P4 ;  /* 0x00005e00f0007a0c */ /* 0x000fc60006781270 */
[----:B------:R1:W-:Y:S01]  /*6e0e0*/  @P6 STG.E [R10.64], R34 ;  /* 0x000000220a006986 */ /* 0x0003e2000c101908 */
[----:B------:R-:W-:Y:S02]  /*6e0f0*/  ISETP.LT.AND P6, PT, R241, c[0x0][0x178], !P3 ;  /* 0x00005e00f1007a0c */ /* 0x000fe40005fc1270 */
[----:B------:R-:W-:Y:S01]  /*6e100*/  IADD3 R21, R19, c[0x0][0x198], RZ ;  /* 0x0000660013157a10 */ /* 0x000fe20007ffe0ff */
[----:B------:R-:W-:-:S04]  /*6e110*/  IMAD.WIDE R12, R17, 0x4, R38 ;  /* 0x00000004110c7825 */ /* 0x000fc800078e0226 */
[C---:B------:R-:W-:Y:S01]  /*6e120*/  IMAD.WIDE R16, R19.reuse, 0x4, R36 ;  /* 0x0000000413107825 */ /* 0x040fe200078e0224 */
[----:B------:R-:W-:Y:S03]  /*6e130*/  @P0 STG.E [R12.64], R150 ;  /* 0x000000960c000986 */ /* 0x000fe6000c101908 */
[----:B-1----:R-:W-:Y:S01]  /*6e140*/  IMAD.WIDE R8, R19, 0x4, R38 ;  /* 0x0000000413087825 */ /* 0x002fe200078e0226 */
[----:B------:R1:W-:Y:S04]  /*6e150*/  @P2 STG.E [R16.64], R35 ;  /* 0x0000002310002986 */ /* 0x0003e8000c101908 */
[----:B------:R-:W-:Y:S01]  /*6e160*/  @P4 STG.E [R8.64], R151 ;  /* 0x0000009708004986 */ /* 0x000fe2000c101908 */
[----:B---3--:R-:W-:Y:S01]  /*6e170*/  ISETP.GE.AND P5, PT, R18, c[0x0][0x17c], PT ;  /* 0x00005f0012007a0c */ /* 0x008fe20003fa6270 */
[----:B------:R-:W-:Y:S01]  /*6e180*/  IMAD.WIDE R18, R21, 0x4, R36 ;  /* 0x0000000415127825 */ /* 0x000fe200078e0224 */
[----:B------:R-:W-:Y:S01]  /*6e190*/  ISETP.LT.AND P3, PT, R240, c[0x0][0x178], !P3 ;  /* 0x00005e00f0007a0c */ /* 0x000fe20005f61270 */
[----:B------:R-:W3:Y:S04]  /*6e1a0*/  LDS.128 R12, [R251] ;  /* 0x00000000fb0c7984 */ /* 0x000ee80000000c00 */
[----:B------:R1:W-:Y:S01]  /*6e1b0*/  @P6 STG.E [R18.64], R30 ;  /* 0x0000001e12006986 */ /* 0x0003e2000c101908 */
[----:B----4-:R-:W-:-:S03]  /*6e1c0*/  ISETP.GE.AND P6, PT, R0, c[0x0][0x17c], PT ;  /* 0x00005f0000007a0c */ /* 0x010fc60003fc6270 */
[----:B------:R-:W4:Y:S01]  /*6e1d0*/  LDL.LU R0, [R1+0x1f84] ;  /* 0x001f840001007983 */ /* 0x000f220000300800 */
[C---:B------:R-:W-:Y:S02]  /*6e1e0*/  IADD3 R11, R21.reuse, c[0x0][0x198], RZ ;  /* 0x00006600150b7a10 */ /* 0x040fe40007ffe0ff */
[----:B------:R-:W-:Y:S01]  /*6e1f0*/  ISETP.GE.AND P4, PT, R20, c[0x0][0x17c], PT ;  /* 0x00005f0014007a0c */ /* 0x000fe20003f86270 */
[----:B------:R-:W-:Y:S01]  /*6e200*/  IMAD.WIDE R20, R21, 0x4, R38 ;  /* 0x0000000415147825 */ /* 0x000fe200078e0226 */
[----:B------:R-:W-:Y:S01]  /*6e210*/  ISETP.LT.AND P2, PT, R241, c[0x0][0x178], !P1 ;  /* 0x00005e00f1007a0c */ /* 0x000fe20004f41270 */
[----:B------:R-:W2:Y:S01]  /*6e220*/  LDL.LU R32, [R1+0x1f80] ;  /* 0x001f800001207983 */ /* 0x000ea20000300800 */
[----:B------:R-:W-:-:S03]  /*6e230*/  ISETP.LT.AND P1, PT, R240, c[0x0][0x178], !P1 ;  /* 0x00005e00f0007a0c */ /* 0x000fc60004f21270 */
[----:B------:R3:W-:Y:S01]  /*6e240*/  @P3 STG.E [R20.64], R146 ;  /* 0x0000009214003986 */ /* 0x0007e2000c101908 */
[----:B------:R-:W-:Y:S02]  /*6e250*/  ISETP.LT.AND P3, PT, R241, c[0x0][0x178], !P5 ;  /* 0x00005e00f1007a0c */ /* 0x000fe40006f61270 */
[C---:B------:R-:W-:Y:S01]  /*6e260*/  IADD3 R25, R11.reuse, c[0x0][0x198], RZ ;  /* 0x000066000b197a10 */ /* 0x040fe20007ffe0ff */
[C---:B-1----:R-:W-:Y:S01]  /*6e270*/  IMAD.WIDE R16, R11.reuse, 0x4, R36 ;  /* 0x000000040b107825 */ /* 0x042fe200078e0224 */
[----:B------:R-:W-:Y:S01]  /*6e280*/  ISETP.GE.AND P0, PT, R22, c[0x0][0x17c], PT ;  /* 0x00005f0016007a0c */ /* 0x000fe20003f06270 */
[----:B------:R-:W2:Y:S02]  /*6e290*/  LDL.LU R28, [R1+0x1f74] ;  /* 0x001f7400011c7983 */ /* 0x000ea40000300800 */
[----:B------:R-:W-:Y:S01]  /*6e2a0*/  IMAD.WIDE R18, R11, 0x4, R38 ;  /* 0x000000040b127825 */ /* 0x000fe200078e0226 */
[----:B------:R-:W-:Y:S01]  /*6e2b0*/  ISETP.LT.AND P5, PT, R240, c[0x0][0x178], !P5 ;  /* 0x00005e00f0007a0c */ /* 0x000fe20006fa1270 */
[----:B------:R-:W-:Y:S02]  /*6e2c0*/  @P2 STG.E [R16.64], R31 ;  /* 0x0000001f10002986 */ /* 0x000fe4000c101908 */
[C---:B------:R-:W-:Y:S01]  /*6e2d0*/  IMAD.WIDE R22, R25.reuse, 0x4, R36 ;  /* 0x0000000419167825 */ /* 0x040fe200078e0224 */
[----:B------:R-:W-:Y:S01]  /*6e2e0*/  IADD3 R29, R25, c[0x0][0x198], RZ ;  /* 0x00006600191d7a10 */ /* 0x000fe20007ffe0ff */
[----:B------:R-:W-:Y:S01]  /*6e2f0*/  @P1 STG.E [R18.64], R147 ;  /* 0x0000009312001986 */ /* 0x000fe2000c101908 */
[----:B------:R-:W-:-:S02]  /*6e300*/  ISETP.LT.AND P2, PT, R241, c[0x0][0x178], !P0 ;  /* 0x00005e00f1007a0c */ /* 0x000fc40004741270 */
[----:B------:R-:W-:Y:S01]  /*6e310*/  ISETP.LT.AND P0, PT, R240, c[0x0][0x178], !P0 ;  /* 0x00005e00f0007a0c */ /* 0x000fe20004701270 */
[----:B------:R1:W-:Y:S01]  /*6e320*/  @P3 STG.E [R22.64], R40 ;  /* 0x0000002816003986 */ /* 0x0003e2000c101908 */
[----:B------:R-:W-:Y:S01]  /*6e330*/  ISETP.LT.AND P3, PT, R241, c[0x0][0x178], !P4 ;  /* 0x00005e00f1007a0c */ /* 0x000fe20006761270 */
[----:B---3--:R-:W-:Y:S01]  /*6e340*/  IMAD.WIDE R20, R25, 0x4, R38 ;  /* 0x0000000419147825 */ /* 0x008fe200078e0226 */
[----:B------:R-:W-:Y:S01]  /*6e350*/  ISETP.GE.AND P1, PT, R24, c[0x0][0x17c], PT ;  /* 0x00005f0018007a0c */ /* 0x000fe20003f26270 */
[----:B------:R-:W3:Y:S02]  /*6e360*/  LDL.LU R30, [R1+0x1f68] ;  /* 0x001f6800011e7983 */ /* 0x000ee40000300800 */
[C---:B------:R-:W-:Y:S02]  /*6e370*/  IMAD.WIDE R24, R29.reuse, 0x4, R36 ;  /* 0x000000041d187825 */ /* 0x040fe400078e0224 */
[----:B------:R-:W2:Y:S02]  /*6e380*/  LDS.128 R8, [R252] ;  /* 0x00000000fc087984 */ /* 0x000ea40000000c00 */
[C---:B------:R-:W-:Y:S01]  /*6e390*/  IMAD.WIDE R26, R29.reuse, 0x4, R38 ;  /* 0x000000041d1a7825 */ /* 0x040fe200078e0226 */
[----:B------:R-:W-:Y:S01]  /*6e3a0*/  IADD3 R29, R29, c[0x0][0x198], RZ ;  /* 0x000066001d1d7a10 */ /* 0x000fe20007ffe0ff */
[----:B------:R-:W-:Y:S04]  /*6e3b0*/  @P5 STG.E [R20.64], R4 ;  /* 0x0000000414005986 */ /* 0x000fe8000c101908 */
[----:B-1----:R-:W-:Y:S01]  /*6e3c0*/  IMAD.WIDE R22, R29, 0x4, R36 ;  /* 0x000000041d167825 */ /* 0x002fe200078e0224 */
[----:B------:R-:W-:Y:S04]  /*6e3d0*/  @P2 STG.E [R24.64], R41 ;  /* 0x0000002918002986 */ /* 0x000fe8000c101908 */
[----:B------:R1:W-:Y:S04]  /*6e3e0*/  @P0 STG.E [R26.64], R5 ;  /* 0x000000051a000986 */ /* 0x0003e8000c101908 */
[----:B------:R-:W-:Y:S04]  /*6e3f0*/  @P3 STG.E [R22.64], R224 ;  /* 0x000000e016003986 */ /* 0x000fe8000c101908 */
[----:B------:R1:W1:Y:S01]  /*6e400*/  LDS.128 R16, [R3] ;  /* 0x0000000003107984 */ /* 0x0002620000000c00 */
[----:B----4-:R-:W-:-:S03]  /*6e410*/  ISETP.GE.AND P3, PT, R0, c[0x0][0x17c], PT ;  /* 0x00005f0000007a0c */ /* 0x010fc60003f66270 */
[----:B------:R-:W4:Y:S01]  /*6e420*/  LDL.LU R0, [R1+0x1f64] ;  /* 0x001f640001007983 */ /* 0x000f220000300800 */
[C---:B------:R-:W-:Y:S02]  /*6e430*/  ISETP.LT.AND P4, PT, R240.reuse, c[0x0][0x178], !P4 ;  /* 0x00005e00f0007a0c */ /* 0x040fe40006781270 */
[----:B------:R-:W-:Y:S02]  /*6e440*/  ISETP.LT.AND P0, PT, R241, c[0x0][0x178], !P6 ;  /* 0x00005e00f1007a0c */ /* 0x000fe40007701270 */
[----:B------:R-:W-:Y:S02]  /*6e450*/  ISETP.LT.AND P6, PT, R240, c[0x0][0x178], !P6 ;  /* 0x00005e00f0007a0c */ /* 0x000fe400077c1270 */
[----:B------:R-:W-:Y:S02]  /*6e460*/  IADD3 R31, R29, c[0x0][0x198], RZ ;  /* 0x000066001d1f7a10 */ /* 0x000fe40007ffe0ff */
[----:B------:R-:W-:Y:S01]  /*6e470*/  ISETP.LT.AND P2, PT, R241, c[0x0][0x178], !P1 ;  /* 0x00005e00f1007a0c */ /* 0x000fe20004f41270 */
[----:B-1----:R-:W-:Y:S01]  /*6e480*/  IMAD.WIDE R4, R29, 0x4, R38 ;  /* 0x000000041d047825 */ /* 0x002fe200078e0226 */
[C---:B------:R-:W-:Y:S01]  /*6e490*/  IADD3 R33, R31.reuse, c[0x0][0x198], RZ ;  /* 0x000066001f217a10 */ /* 0x040fe20007ffe0ff */
[----:B------:R-:W3:Y:S02]  /*6e4a0*/  LDL.LU R29, [R1+0x1f5c] ;  /* 0x001f5c00011d7983 */ /* 0x000ee40000300800 */
[C---:B------:R-:W-:Y:S01]  /*6e4b0*/  IMAD.WIDE R20, R31.reuse, 0x4, R36 ;  /* 0x000000041f147825 */ /* 0x040fe200078e0224 */
[----:B--2---:R-:W-:Y:S01]  /*6e4c0*/  ISETP.GE.AND P5, PT, R2, c[0x0][0x17c], PT ;  /* 0x00005f0002007a0c */ /* 0x004fe20003fa6270 */
[----:B------:R1:W-:Y:S02]  /*6e4d0*/  @P4 STG.E [R4.64], R12 ;  /* 0x0000000c04004986 */ /* 0x0003e4000c101908 */
[----:B------:R-:W-:-:S02]  /*6e4e0*/  IMAD.WIDE R24, R31, 0x4, R38 ;  /* 0x000000041f187825 */ /* 0x000fc400078e0226 */
[----:B------:R-:W-:Y:S02]  /*6e4f0*/  @P0 STG.E [R20.64], R225 ;  /* 0x000000e114000986 */ /* 0x000fe4000c101908 */
[----:B------:R-:W-:Y:S01]  /*6e500*/  IMAD.WIDE R2, R33, 0x4, R36 ;  /* 0x0000000421027825 */ /* 0x000fe200078e0224 */
[----:B------:R-:W-:Y:S01]  /*6e510*/  ISETP.GE.AND P0, PT, R28, c[0x0][0x17c], PT ;  /* 0x00005f001c007a0c */ /* 0x000fe20003f06270 */
[----:B------:R2:W-:Y:S01]  /*6e520*/  @P6 STG.E [R24.64], R13 ;  /* 0x0000000d18006986 */ /* 0x0005e2000c101908 */
[----:B------:R-:W-:-:S03]  /*6e530*/  ISETP.LT.AND P1, PT, R240, c[0x0][0x178], !P1 ;  /* 0x00005e00f0007a0c */ /* 0x000fc60004f21270 */
[----:B------:R-:W3:Y:S01]  /*6e540*/  LDL.LU R28, [R1+0x1f58] ;  /* 0x001f5800011c7983 */ /* 0x000ee20000300800 */
[----:B------:R-:W-:-:S03]  /*6e550*/  IMAD.WIDE R22, R33, 0x4, R38 ;  /* 0x0000000421167825 */ /* 0x000fc600078e0226 */
[----:B------:R2:W-:Y:S01]  /*6e560*/  @P2 STG.E [R2.64], R228 ;  /* 0x000000e402002986 */ /* 0x0005e2000c101908 */
[----:B------:R-:W-:Y:S02]  /*6e570*/  ISETP.LT.AND P2, PT, R241, c[0x0][0x178], !P5 ;  /* 0x00005e00f1007a0c */ /* 0x000fe40006f41270 */
[----:B------:R-:W-:Y:S01]  /*6e580*/  ISETP.LT.AND P5, PT, R240, c[0x0][0x178], !P5 ;  /* 0x00005e00f0007a0c */ /* 0x000fe20006fa1270 */
[----:B------:R-:W3:Y:S01]  /*6e590*/  LDL.LU R26, [R1+0x1f4c] ;  /* 0x001f4c00011a7983 */ /* 0x000ee20000300800 */
[----:B------:R-:W-:-:S03]  /*6e5a0*/  IADD3 R33, R33, c[0x0][0x198], RZ ;  /* 0x0000660021217a10 */ /* 0x000fc60007ffe0ff */
[----:B------:R3:W-:Y:S02]  /*6e5b0*/  @P1 STG.E [R22.64], R8 ;  /* 0x0000000816001986 */ /* 0x0007e4000c101908 */
[C---:B-1----:R-:W-:Y:S02]  /*6e5c0*/  IMAD.WIDE R4, R33.reuse, 0x4, R36 ;  /* 0x0000000421047825 */ /* 0x042fe400078e0224 */
[----:B--2---:R-:W2:Y:S02]  /*6e5d0*/  LDL.LU R24, [R1+0x1f44] ;  /* 0x001f440001187983 */ /* 0x004ea40000300800 */
[----:B------:R-:W-:Y:S02]  /*6e5e0*/  IMAD.WIDE R2, R33, 0x4, R38 ;  /* 0x0000000421027825 */ /* 0x000fe400078e0226 */
[----:B------:R-:W-:Y:S04]  /*6e5f0*/  @P2 STG.E [R4.64], R229 ;  /* 0x000000e504002986 */ /* 0x000fe8000c101908 */
[----:B------:R1:W-:Y:S01]  /*6e600*/  @P5 STG.E [R2.64], R9 ;  /* 0x0000000902005986 */ /* 0x0003e2000c101908 */
[----:B----4-:R-:W-:-:S03]  /*6e610*/  ISETP.GE.AND P5, PT, R0, c[0x0][0x17c], PT ;  /* 0x00005f0000007a0c */ /* 0x010fc60003fa6270 */
[----:B------:R-:W4:Y:S01]  /*6e620*/  LDL.LU R0, [R1+0x1f2c] ;  /* 0x001f2c0001007983 */ /* 0x000f220000300800 */
[----:B------:R-:W-:Y:S02]  /*6e630*/  ISETP.LT.AND P6, PT, R241, c[0x0][0x178], !P3 ;  /* 0x00005e00f1007a0c */ /* 0x000fe40005fc1270 */
[----:B------:R-:W-:Y:S02]  /*6e640*/  ISETP.LT.AND P3, PT, R240, c[0x0][0x178], !P3 ;  /* 0x00005e00f0007a0c */ /* 0x000fe40005f61270 */
[----:B------:R-:W-:Y:S02]  /*6e650*/  IADD3 R27, R33, c[0x0][0x198], RZ ;  /* 0x00006600211b7a10 */ /* 0x000fe40007ffe0ff */
[----:B------:R-:W-:-:S03]  /*6e660*/  ISETP.GE.AND P4, PT, R32, c[0x0][0x17c], PT ;  /* 0x00005f0020007a0c */ /* 0x000fc60003f86270 */
[C---:B------:R-:W-:Y:S01]  /*6e670*/  IMAD.WIDE R12, R27.reuse, 0x4, R36 ;  /* 0x000000041b0c7825 */ /* 0x040fe200078e0224 */
[----:B------:R-:W-:-:S03]  /*6e680*/  IADD3 R25, R27, c[0x0][0x198], RZ ;  /* 0x000066001b197a10 */ /* 0x000fc60007ffe0ff */
[----:B------:R-:W-:Y:S01]  /*6e690*/  IMAD.WIDE R20, R27, 0x4, R38 ;  /* 0x000000041b147825 */ /* 0x000fe200078e0226 */
[C---:B------:R-:W-:Y:S01]  /*6e6a0*/  ISETP.LT.AND P1, PT, R241.reuse, c[0x0][0x178], !P4 ;  /* 0x00005e00f1007a0c */ /* 0x040fe20006721270 */
[----:B------:R1:W-:Y:S01]  /*6e6b0*/  @P6 STG.E [R12.64], R232 ;  /* 0x000000e80c006986 */ /* 0x0003e2000c101908 */
[----:B---3--:R-:W-:Y:S02]  /*6e6c0*/  ISETP.GE.AND P2, PT, R30, c[0x0][0x17c], PT ;  /* 0x00005f001e007a0c */ /* 0x008fe40003f46270 */
[C---:B------:R-:W-:Y:S01]  /*6e6d0*/  ISETP.LT.AND P4, PT, R240.reuse, c[0x0][0x178], !P4 ;  /* 0x00005e00f0007a0c */ /* 0x040fe20006781270 */
[----:B------:R3:W-:Y:S01]  /*6e6e0*/  @P3 STG.E [R20.64], R16 ;  /* 0x0000001014003986 */ /* 0x0007e2000c101908 */
[----:B------:R-:W-:Y:S02]  /*6e6f0*/  ISETP.LT.AND P6, PT, R241, c[0x0][0x178], !P0 ;  /* 0x00005e00f1007a0c */ /* 0x000fe400047c1270 */
[----:B------:R-:W-:Y:S02]  /*6e700*/  IADD3 R27, R25, c[0x0][0x198], RZ ;  /* 0x00006600191b7a10 */ /* 0x000fe40007ffe0ff */
[----:B------:R-:W-:-:S02]  /*6e710*/  ISETP.LT.AND P0, PT, R240, c[0x0][0x178], !P0 ;  /* 0x00005e00f0007a0c */ /* 0x000fc40004701270 */
[----:B------:R-:W-:Y:S01]  /*6e720*/  ISETP.LT.AND P3, PT, R241, c[0x0][0x178], !P2 ;  /* 0x00005e00f1007a0c */ /* 0x000fe20005761270 */
[----:B------:R-:W-:Y:S01]  /*6e730*/  IMAD.WIDE R22, R25, 0x4, R36 ;  /* 0x0000000419167825 */ /* 0x000fe200078e0224 */
[----:B------:R-:W-:-:S03]  /*6e740*/  ISETP.LT.AND P2, PT, R240, c[0x0][0x178], !P2 ;  /* 0x00005e00f0007a0c */ /* 0x000fc60005741270 */
[----:B-1----:R-:W-:Y:S01]  /*6e750*/  IMAD.WIDE R2, R25, 0x4, R38 ;  /* 0x0000000419027825 */ /* 0x002fe200078e0226 */
[----:B------:R-:W-:-:S03]  /*6e760*/  IADD3 R25, R27, c[0x0][0x198], RZ ;  /* 0x000066001b197a10 */ /* 0x000fc60007ffe0ff */
[C---:B------:R-:W-:Y:S01]  /*6e770*/  IMAD.WIDE R4, R27.reuse, 0x4, R36 ;  /* 0x000000041b047825 */ /* 0x040fe200078e0224 */
[----:B------:R-:W-:Y:S03]  /*6e780*/  @P1 STG.E [R22.64], R233 ;  /* 0x000000e916001986 */ /* 0x000fe6000c101908 */
[----:B------:R-:W-:Y:S01]  /*6e790*/  IMAD.WIDE R8, R27, 0x4, R38 ;  /* 0x000000041b087825 */ /* 0x000fe200078e0226 */
[----:B------:R1:W-:Y:S03]  /*6e7a0*/  @P4 STG.E [R2.64], R17 ;  /* 0x0000001102004986 */ /* 0x0003e6000c101908 */
[----:B------:R-:W-:Y:S01]  /*6e7b0*/  IMAD.WIDE R12, R25, 0x4, R36 ;  /* 0x00000004190c7825 */ /* 0x000fe200078e0224 */
[----:B------:R-:W-:Y:S01]  /*6e7c0*/  ISETP.GE.AND P1, PT, R29, c[0x0][0x17c], PT ;  /* 0x00005f001d007a0c */ /* 0x000fe20003f26270 */
[----:B------:R1:W-:Y:S02]  /*6e7d0*/  @P6 STG.E [R4.64], R42 ;  /* 0x0000002a04006986 */ /* 0x0003e4000c101908 */
[C---:B---3--:R-:W-:Y:S01]  /*6e7e0*/  IMAD.WIDE R20, R25.reuse, 0x4, R38 ;  /* 0x0000000419147825 */ /* 0x048fe200078e0226 */
[----:B------:R-:W-:Y:S01]  /*6e7f0*/  IADD3 R25, R25, c[0x0][0x198], RZ ;  /* 0x0000660019197a10 */ /* 0x000fe20007ffe0ff */
[----:B------:R-:W-:Y:S01]  /*6e800*/  @P0 STG.E [R8.64], R6 ;  /* 0x0000000608000986 */ /* 0x000fe2000c101908 */
[----:B------:R-:W-:-:S02]  /*6e810*/  ISETP.LT.AND P6, PT, R241, c[0x0][0x178], !P5 ;  /* 0x00005e00f1007a0c */ /* 0x000fc40006fc1270 */
[----:B------:R-:W-:Y:S01]  /*6e820*/  ISETP.GE.AND P4, PT, R28, c[0x0][0x17c], PT ;  /* 0x00005f001c007a0c */ /* 0x000fe20003f86270 */
[----:B------:R-:W-:Y:S01]  /*6e830*/  @P3 STG.E [R12.64], R43 ;  /* 0x0000002b0c003986 */ /* 0x000fe2000c101908 */
[----:B------:R-:W-:-:S03]  /*6e840*/  ISETP.LT.AND P5, PT, R240, c[0x0][0x178], !P5 ;  /* 0x00005e00f0007a0c */ /* 0x000fc60006fa1270 */
[----:B------:R3:W-:Y:S01]  /*6e850*/  @P2 STG.E [R20.64], R7 ;  /* 0x0000000714002986 */ /* 0x0007e2000c101908 */
[----:B------:R-:W-:Y:S02]  /*6e860*/  ISETP.LT.AND P2, PT, R241, c[0x0][0x178], !P1 ;  /* 0x00005e00f1007a0c */ /* 0x000fe40004f41270 */
[----:B------:R-:W-:Y:S02]  /*6e870*/  ISETP.LT.AND P1, PT, R240, c[0x0][0x178], !P1 ;  /* 0x00005e00f0007a0c */ /* 0x000fe40004f21270 */
[----:B-1----:R-:W-:Y:S02]  /*6e880*/  IADD3 R17, R25, c[0x0][0x198], RZ ;  /* 0x0000660019117a10 */ /* 0x002fe40007ffe0ff */
[----:B------:R-:W-:Y:S01]  /*6e890*/  ISETP.LT.AND P3, PT, R241, c[0x0][0x178], !P4 ;  /* 0x00005e00f1007a0c */ /* 0x000fe20006761270 */
[----:B------:R-:W-:Y:S01]  /*6e8a0*/  IMAD.WIDE R2, R25, 0x4, R36 ;  /* 0x0000000419027825 */ /* 0x000fe200078e0224 */
[----:B------:R-:W-:-:S03]  /*6e8b0*/  IADD3 R23, R17, c[0x0][0x198], RZ ;  /* 0x0000660011177a10 */ /* 0x000fc60007ffe0ff */
[----:B------:R-:W-:Y:S01]  /*6e8c0*/  IMAD.WIDE R4, R25, 0x4, R38 ;  /* 0x0000000419047825 */ /* 0x000fe200078e0226 */
[----:B------:R1:W-:Y:S03]  /*6e8d0*/  @P6 STG.E [R2.64], R226 ;  /* 0x000000e202006986 */ /* 0x0003e6000c101908 */
[----:B---3--:R-:W-:Y:S01]  /*6e8e0*/  IMAD.WIDE R6, R17, 0x4, R36 ;  /* 0x0000000411067825 */ /* 0x008fe200078e0224 */
[----:B------:R-:W-:-:S03]  /*6e8f0*/  ISETP.GE.AND P0, PT, R26, c[0x0][0x17c], PT ;  /* 0x00005f001a007a0c */ /* 0x000fc60003f06270 */
[----:B------:R-:W-:Y:S01]  /*6e900*/  IMAD.WIDE R8, R17, 0x4, R38 ;  /* 0x0000000411087825 */ /* 0x000fe200078e0226 */
[----:B------:R-:W-:Y:S03]  /*6e910*/  @P5 STG.E [R4.64], R14 ;  /* 0x0000000e04005986 */ /* 0x000fe6000c101908 */
[C---:B------:R-:W-:Y:S01]  /*6e920*/  IMAD.WIDE R12, R23.reuse, 0x4, R36 ;  /* 0x00000004170c7825 */ /* 0x040fe200078e0224 */
[----:B------:R-:W-:Y:S01]  /*6e930*/  @P2 STG.E [R6.64], R227 ;  /* 0x000000e306002986 */ /* 0x000fe2000c101908 */
[----:B--2---:R-:W-:Y:S02]  /*6e940*/  ISETP.GE.AND P6, PT, R24, c[0x0][0x17c], PT ;  /* 0x00005f0018007a0c */ /* 0x004fe40003fc6270 */
[----:B------:R-:W-:Y:S01]  /*6e950*/  IADD3 R17, R23, c[0x0][0x198], RZ ;  /* 0x0000660017117a10 */ /* 0x000fe20007ffe0ff */
[----:B------:R2:W-:Y:S01]  /*6e960*/  @P1 STG.E [R8.64], R15 ;  /* 0x0000000f08001986 */ /* 0x0005e2000c101908 */
[----:B------:R-:W-:-:S03]  /*6e970*/  ISETP.LT.AND P4, PT, R240, c[0x0][0x178], !P4 ;  /* 0x00005e00f0007a0c */ /* 0x000fc60006781270 */
[----:B------:R3:W-:Y:S01]  /*6e980*/  @P3 STG.E [R12.64], R230 ;  /* 0x000000e60c003986 */ /* 0x0007e2000c101908 */
[C---:B------:R-:W-:Y:S02]  /*6e990*/  ISETP.LT.AND P3, PT, R241.reuse, c[0x0][0x178], !P0 ;  /* 0x00005e00f1007a0c */ /* 0x040fe40004761270 */
[C---:B------:R-:W-:Y:S02]  /*6e9a0*/  ISETP.LT.AND P0, PT, R240.reuse, c[0x0][0x178], !P0 ;  /* 0x00005e00f0007a0c */ /* 0x040fe40004701270 */
[----:B------:R-:W-:Y:S02]  /*6e9b0*/  ISETP.LT.AND P2, PT, R241, c[0x0][0x178], !P6 ;  /* 0x00005e00f1007a0c */ /* 0x000fe40007741270 */
[----:B------:R-:W-:Y:S02]  /*6e9c0*/  IADD3 R21, R17, c[0x0][0x198], RZ ;  /* 0x0000660011157a10 */ /* 0x000fe40007ffe0ff */
[----:B------:R-:W-:Y:S01]  /*6e9d0*/  ISETP.LT.AND P6, PT, R240, c[0x0][0x178], !P6 ;  /* 0x00005e00f0007a0c */ /* 0x000fe200077c1270 */
[----:B-1----:R-:W-:Y:S01]  /*6e9e0*/  IMAD.WIDE R2, R23, 0x4, R38 ;  /* 0x0000000417027825 */ /* 0x002fe200078e0226 */
[----:B--2---:R-:W-:-:S03]  /*6e9f0*/  IADD3 R15, R21, c[0x0][0x198], RZ ;  /* 0x00006600150f7a10 */ /* 0x004fc60007ffe0ff */
[C---:B------:R-:W-:Y:S01]  /*6ea00*/  IMAD.WIDE R4, R17.reuse, 0x4, R36 ;  /* 0x0000000411047825 */ /* 0x040fe200078e0224 */
[----:B------:R1:W-:Y:S03]  /*6ea10*/  @P4 STG.E [R2.64], R10 ;  /* 0x0000000a02004986 */ /* 0x0003e6000c101908 */
[----:B------:R-:W-:Y:S01]  /*6ea20*/  IMAD.WIDE R6, R17, 0x4, R38 ;  /* 0x0000000411067825 */ /* 0x000fe200078e0226 */
[----:B------:R1:W-:Y:S03]  /*6ea30*/  @P3 STG.E [R4.64], R231 ;  /* 0x000000e704003986 */ /* 0x0003e6000c101908 */
[C---:B------:R-:W-:Y:S01]  /*6ea40*/  IMAD.WIDE R8, R21.reuse, 0x4, R36 ;  /* 0x0000000415087825 */ /* 0x040fe200078e0224 */
[----:B------:R1:W-:Y:S03]  /*6ea50*/  @P0 STG.E [R6.64], R11 ;  /* 0x0000000b06000986 */ /* 0x0003e6000c101908 */
[----:B---3--:R-:W-:Y:S01]  /*6ea60*/  IMAD.WIDE R12, R21, 0x4, R38 ;  /* 0x00000004150c7825 */ /* 0x008fe200078e0226 */
[----:B------:R1:W-:Y:S03]  /*6ea70*/  @P2 STG.E [R8.64], R234 ;  /* 0x000000ea08002986 */ /* 0x0003e6000c101908 */
[C---:B------:R-:W-:Y:S01]  /*6ea80*/  IMAD.WIDE R36, R15.reuse, 0x4, R36 ;  /* 0x000000040f247825 */ /* 0x040fe200078e0224 */
[----:B------:R1:W-:Y:S03]  /*6ea90*/  @P6 STG.E [R12.64], R18 ;  /* 0x000000120c006986 */ /* 0x0003e6000c101908 */
[----:B------:R-:W-:Y:S01]  /*6eaa0*/  IMAD.WIDE R38, R15, 0x4, R38 ;  /* 0x000000040f267825 */ /* 0x000fe200078e0226 */
[----:B----4-:R-:W-:-:S04]  /*6eab0*/  ISETP.GE.AND P5, PT, R0, c[0x0][0x17c], PT ;  /* 0x00005f0000007a0c */ /* 0x010fc80003fa6270 */
[----:B------:R-:W-:Y:S02]  /*6eac0*/  ISETP.LT.AND P1, PT, R241, c[0x0][0x178], !P5 ;  /* 0x00005e00f1007a0c */ /* 0x000fe40006f21270 */
[----:B------:R-:W-:-:S11]  /*6ead0*/  ISETP.LT.AND P5, PT, R240, c[0x0][0x178], !P5 ;  /* 0x00005e00f0007a0c */ /* 0x000fd60006fa1270 */
[----:B------:R1:W-:Y:S02]  /*6eae0*/  @P1 STG.E [R36.64], R235 ;  /* 0x000000eb24001986 */ /* 0x0003e4000c101908 */
[----:B------:R-:W-:Y:S05]  /*6eaf0*/  @!P5 EXIT ;  /* 0x000000000000d94d */ /* 0x000fea0003800000 */
[----:B------:R-:W-:Y:S01]  /*6eb00*/  STG.E [R38.64], R19 ;  /* 0x0000001326007986 */ /* 0x000fe2000c101908 */
[----:B------:R-:W-:Y:S05]  /*6eb10*/  EXIT ;  /* 0x000000000000794d */ /* 0x000fea0003800000 */
.L_x_2:
[----:B------:R-:W-:-:S00]  /*6eb20*/  BRA `(.L_x_2) ;  /* 0xfffffff000007947 */ /* 0x000fc0000383ffff */
[----:B------:R-:W-:-:S00]  /*6eb30*/  NOP ;  /* 0x0000000000007918 */ /* 0x000fc00000000000 */
        /* <DEDUP_REMOVED lines=12> */
.L_x_3:


//--------------------- .nv.shared.matmul_kernel  --------------------------
	.section	.nv.shared.matmul_kernel,"aw",@nobits
	.sectionflags	@""
	.align	16
